	.target	sm_90a

	.elftype	@"ET_EXEC"


//--------------------- .note.nv.tkinfo           --------------------------
	.section	.note.nv.tkinfo,"",@"SHT_NOTE"
	.sectionflags	@"SHF_NOTE_NV_TKINFO"
	.tkinfo
        /*0018*/ 	.word	0x00000002
        /*0030*/ 	.string	""
        /*0030*/ 	.string	"ptxas"
        /*0030*/ 	.string	"Cuda compilation tools, release 13.0, V13.0.88"
        /*0030*/ 	.string	"Build cuda_13.0.r13.0/compiler.36424714_0"
        /*0030*/ 	.string	"-v  -suppress-debug-info  -lineinfo  -arch sm_90a "



//--------------------- .note.nv.cuinfo           --------------------------
	.section	.note.nv.cuinfo,"",@"SHT_NOTE"
	.sectionflags	@"SHF_NOTE_NV_CUINFO"
        /*0018*/ 	.short	0x0002
        /*001a*/ 	.short	0x005a
        /*001c*/ 	.short	0x0082
	.zero		2


//--------------------- .nv.info                  --------------------------
	.section	.nv.info,"",@"SHT_CUDA_INFO"
	.align	4


	//----- nvinfo : EIATTR_REGCOUNT
	.align		4
        /*0000*/ 	.byte	0x04, 0x2f
        /*0002*/ 	.short	(.L_1 - .L_0)
	.align		4
.L_0:
        /*0004*/ 	.word	index@(matmul_kernel)
        /*0008*/ 	.word	0x000000ff


	//----- nvinfo : EIATTR_FRAME_SIZE
	.align		4
.L_1:
        /*000c*/ 	.byte	0x04, 0x11
        /*000e*/ 	.short	(.L_3 - .L_2)
	.align		4
.L_2:
        /*0010*/ 	.word	index@(matmul_kernel)
        /*0014*/ 	.word	0x000006d0


	//----- nvinfo : EIATTR_MIN_STACK_SIZE
	.align		4
.L_3:
        /*0018*/ 	.byte	0x04, 0x12
        /*001a*/ 	.short	(.L_5 - .L_4)
	.align		4
.L_4:
        /*001c*/ 	.word	index@(matmul_kernel)
        /*0020*/ 	.word	0x000006d0
.L_5:


//--------------------- .nv.compat                --------------------------
	.section	.nv.compat,"",@"SHT_CUDA_COMPAT_INFO"
	.align	4
        /*0000*/ 	.byte	0x02, 0x09, 0x01, 0x00, 0x02, 0x02, 0x04, 0x00, 0x02, 0x05, 0x05, 0x00, 0x03, 0x07, 0x01, 0x01
        /*0010*/ 	.byte	0x02, 0x03, 0x00, 0x00, 0x02, 0x06, 0x01, 0x00, 0x04, 0x0b, 0x08, 0x00, 0x00, 0x00, 0x00, 0x00
        /*0020*/ 	.byte	0x00, 0x00, 0x00, 0x00


//--------------------- .nv.info.matmul_kernel    --------------------------
	.section	.nv.info.matmul_kernel,"",@"SHT_CUDA_INFO"
	.sectionflags	@""
	.align	4


	//----- nvinfo : EIATTR_CUDA_API_VERSION
	.align		4
        /*0000*/ 	.byte	0x04, 0x37
        /*0002*/ 	.short	(.L_7 - .L_6)
.L_6:
        /*0004*/ 	.word	0x00000082


	//----- nvinfo : EIATTR_KPARAM_INFO
	.align		4
.L_7:
        /*0008*/ 	.byte	0x04, 0x17
        /*000a*/ 	.short	(.L_9 - .L_8)
.L_8:
        /*000c*/ 	.word	0x00000000
        /*0010*/ 	.short	0x000d
        /*0012*/ 	.short	0x0048
        /*0014*/ 	.byte	0x00, 0xf4, 0x21, 0x00


	//----- nvinfo : EIATTR_KPARAM_INFO
	.align		4
.L_9:
        /*0018*/ 	.byte	0x04, 0x17
        /*001a*/ 	.short	(.L_11 - .L_10)
.L_10:
        /*001c*/ 	.word	0x00000000
        /*0020*/ 	.short	0x000c
        /*0022*/ 	.short	0x0040
        /*0024*/ 	.byte	0x00, 0xf4, 0x21, 0x00


	//----- nvinfo : EIATTR_KPARAM_INFO
	.align		4
.L_11:
        /*0028*/ 	.byte	0x04, 0x17
        /*002a*/ 	.short	(.L_13 - .L_12)
.L_12:
        /*002c*/ 	.word	0x00000000
        /*0030*/ 	.short	0x000b
        /*0032*/ 	.short	0x0038
        /*0034*/ 	.byte	0x00, 0xf0, 0x11, 0x00


	//----- nvinfo : EIATTR_KPARAM_INFO
	.align		4
.L_13:
        /*0038*/ 	.byte	0x04, 0x17
        /*003a*/ 	.short	(.L_15 - .L_14)
.L_14:
        /*003c*/ 	.word	0x00000000
        /*0040*/ 	.short	0x000a
        /*0042*/ 	.short	0x0034
        /*0044*/ 	.byte	0x00, 0xf0, 0x11, 0x00


	//----- nvinfo : EIATTR_KPARAM_INFO
	.align		4
.L_15:
        /*0048*/ 	.byte	0x04, 0x17
        /*004a*/ 	.short	(.L_17 - .L_16)
.L_16:
        /*004c*/ 	.word	0x00000000
        /*0050*/ 	.short	0x0009
        /*0052*/ 	.short	0x0030
        /*0054*/ 	.byte	0x00, 0xf0, 0x11, 0x00


	//----- nvinfo : EIATTR_KPARAM_INFO
	.align		4
.L_17:
        /*0058*/ 	.byte	0x04, 0x17
        /*005a*/ 	.short	(.L_19 - .L_18)
.L_18:
        /*005c*/ 	.word	0x00000000
        /*0060*/ 	.short	0x0008
        /*0062*/ 	.short	0x002c
        /*0064*/ 	.byte	0x00, 0xf0, 0x11, 0x00


	//----- nvinfo : EIATTR_KPARAM_INFO
	.align		4
.L_19:
        /*0068*/ 	.byte	0x04, 0x17
        /*006a*/ 	.short	(.L_21 - .L_20)
.L_20:
        /*006c*/ 	.word	0x00000000
        /*0070*/ 	.short	0x0007
        /*0072*/ 	.short	0x0028
        /*0074*/ 	.byte	0x00, 0xf0, 0x11, 0x00


	//----- nvinfo : EIATTR_KPARAM_INFO
	.align		4
.L_21:
        /*0078*/ 	.byte	0x04, 0x17
        /*007a*/ 	.short	(.L_23 - .L_22)
.L_22:
        /*007c*/ 	.word	0x00000000
        /*0080*/ 	.short	0x0006
        /*0082*/ 	.short	0x0024
        /*0084*/ 	.byte	0x00, 0xf0, 0x11, 0x00


	//----- nvinfo : EIATTR_KPARAM_INFO
	.align		4
.L_23:
        /*0088*/ 	.byte	0x04, 0x17
        /*008a*/ 	.short	(.L_25 - .L_24)
.L_24:
        /*008c*/ 	.word	0x00000000
        /*0090*/ 	.short	0x0005
        /*0092*/ 	.short	0x0020
        /*0094*/ 	.byte	0x00, 0xf0, 0x11, 0x00


	//----- nvinfo : EIATTR_KPARAM_INFO
	.align		4
.L_25:
        /*0098*/ 	.byte	0x04, 0x17
        /*009a*/ 	.short	(.L_27 - .L_26)
.L_26:
        /*009c*/ 	.word	0x00000000
        /*00a0*/ 	.short	0x0004
        /*00a2*/ 	.short	0x001c
        /*00a4*/ 	.byte	0x00, 0xf0, 0x11, 0x00


	//----- nvinfo : EIATTR_KPARAM_INFO
	.align		4
.L_27:
        /*00a8*/ 	.byte	0x04, 0x17
        /*00aa*/ 	.short	(.L_29 - .L_28)
.L_28:
        /*00ac*/ 	.word	0x00000000
        /*00b0*/ 	.short	0x0003
        /*00b2*/ 	.short	0x0018
        /*00b4*/ 	.byte	0x00, 0xf0, 0x11, 0x00


	//----- nvinfo : EIATTR_KPARAM_INFO
	.align		4
.L_29:
        /*00b8*/ 	.byte	0x04, 0x17
        /*00ba*/ 	.short	(.L_31 - .L_30)
.L_30:
        /*00bc*/ 	.word	0x00000000
        /*00c0*/ 	.short	0x0002
        /*00c2*/ 	.short	0x0010
        /*00c4*/ 	.byte	0x00, 0xf4, 0x21, 0x00


	//----- nvinfo : EIATTR_KPARAM_INFO
	.align		4
.L_31:
        /*00c8*/ 	.byte	0x04, 0x17
        /*00ca*/ 	.short	(.L_33 - .L_32)
.L_32:
        /*00cc*/ 	.word	0x00000000
        /*00d0*/ 	.short	0x0001
        /*00d2*/ 	.short	0x0008
        /*00d4*/ 	.byte	0x00, 0xf4, 0x21, 0x00


	//----- nvinfo : EIATTR_KPARAM_INFO
	.align		4
.L_33:
        /*00d8*/ 	.byte	0x04, 0x17
        /*00da*/ 	.short	(.L_35 - .L_34)
.L_34:
        /*00dc*/ 	.word	0x00000000
        /*00e0*/ 	.short	0x0000
        /*00e2*/ 	.short	0x0000
        /*00e4*/ 	.byte	0x00, 0xf4, 0x21, 0x00


	//----- nvinfo : EIATTR_SPARSE_MMA_MASK
	.align		4
.L_35:
        /*00e8*/ 	.byte	0x03, 0x50
        /*00ea*/ 	.short	0x0000


	//----- nvinfo : EIATTR_MAXREG_COUNT
	.align		4
        /*00ec*/ 	.byte	0x03, 0x1b
        /*00ee*/ 	.short	0x00ff


	//----- nvinfo : EIATTR_NUM_BARRIERS
	.align		4
        /*00f0*/ 	.byte	0x02, 0x4c
        /*00f2*/ 	.byte	0x01
	.zero		1


	//----- nvinfo : EIATTR_ANNOTATIONS
	.align		4
        /*00f4*/ 	.byte	0x04, 0x55
        /*00f6*/ 	.short	(.L_37 - .L_36)


	//   ....[0]....
.L_36:
        /*00f8*/ 	.word	0x00000001
        /*00fc*/ 	.byte	0x60, 0x06, 0x00, 0x00, 0x01, 0x00, 0x00, 0x00, 0x90, 0x72, 0x00, 0x00, 0x01, 0x00, 0x00, 0x00
        /* <DEDUP_REMOVED lines=597> */
        /*265c*/ 	.byte	0x60, 0x4c, 0x01, 0x00


	//----- nvinfo : EIATTR_MERCURY_ISA_VERSION
	.align		4
.L_37:
        /*2660*/ 	.byte	0x03, 0x5f
        /*2662*/ 	.short	0x0101


	//----- nvinfo : EIATTR_EXIT_INSTR_OFFSETS
	.align		4
        /*2664*/ 	.byte	0x04, 0x1c
        /*2666*/ 	.short	(.L_39 - .L_38)


	//   ....[0]....
.L_38:
        /*2668*/ 	.word	0x000169a0


	//   ....[1]....
        /*266c*/ 	.word	0x000169d0


	//----- nvinfo : EIATTR_REQNTID
	.align		4
.L_39:
        /*2670*/ 	.byte	0x04, 0x10
        /*2672*/ 	.short	(.L_41 - .L_40)
.L_40:
        /*2674*/ 	.word	0x00000080
        /*2678*/ 	.word	0x00000001
        /*267c*/ 	.word	0x00000001


	//----- nvinfo : EIATTR_CBANK_PARAM_SIZE
	.align		4
.L_41:
        /*2680*/ 	.byte	0x03, 0x19
        /*2682*/ 	.short	0x0050


	//----- nvinfo : EIATTR_PARAM_CBANK
	.align		4
        /*2684*/ 	.byte	0x04, 0x0a
        /*2686*/ 	.short	(.L_43 - .L_42)
	.align		4
.L_42:
        /*2688*/ 	.word	index@(.nv.constant0.matmul_kernel)
        /*268c*/ 	.short	0x0210
        /*268e*/ 	.short	0x0050


	//----- nvinfo : EIATTR_SW_WAR
	.align		4
.L_43:
        /*2690*/ 	.byte	0x04, 0x36
        /*2692*/ 	.short	(.L_45 - .L_44)
.L_44:
        /*2694*/ 	.word	0x00000008
.L_45:


//--------------------- .nv.callgraph             --------------------------
	.section	.nv.callgraph,"",@"SHT_CUDA_CALLGRAPH"
	.align	4
	.sectionentsize	8
	.align		4
        /*0000*/ 	.word	0x00000000
	.align		4
        /*0004*/ 	.word	0xffffffff
	.align		4
        /*0008*/ 	.word	0x00000000
	.align		4
        /*000c*/ 	.word	0xfffffffe
	.align		4
        /*0010*/ 	.word	0x00000000
	.align		4
        /*0014*/ 	.word	0xfffffffd
	.align		4
        /*0018*/ 	.word	0x00000000
	.align		4
        /*001c*/ 	.word	0xfffffffc


//--------------------- .text.matmul_kernel       --------------------------
	.section	.text.matmul_kernel,"ax",@progbits
	.align	128
        .global         matmul_kernel
        .type           matmul_kernel,@function
        .size           matmul_kernel,(.L_x_3 - matmul_kernel)
        .other          matmul_kernel,@"STO_CUDA_ENTRY STV_DEFAULT"
matmul_kernel:
.text.matmul_kernel:
[----:B------:R-:W0:Y:S08]  /*0000*/  LDC R1, c[0x0][0x28] ;  /* 0x00000a00ff017b82 */ /* 0x000e300000000800 */
[----:B------:R-:W1:Y:S01]  /*0010*/  LDC.64 R86, c[0x0][0x228] ;  /* 0x00008a00ff567b82 */ /* 0x000e620000000a00 */
[----:B------:R-:W2:Y:S01]  /*0020*/  S2R R5, SR_CTAID.X ;  /* 0x0000000000057919 */ /* 0x000ea20000002500 */
[----:B0-----:R-:W-:Y:S01]  /*0030*/  VIADD R1, R1, 0xfffff930 ;  /* 0xfffff93001017836 */ /* 0x001fe20000000000 */
[----:B------:R-:W-:Y:S01]  /*0040*/  UMOV UR7, 0x400 ;  /* 0x0000040000077882 */ /* 0x000fe20000000000 */
[----:B------:R-:W-:Y:S01]  /*0050*/  ULDC.64 UR16, c[0x0][0x208] ;  /* 0x0000820000107ab9 */ /* 0x000fe20000000a00 */
[----:B------:R-:W0:Y:S01]  /*0060*/  S2R R91, SR_TID.X ;  /* 0x00000000005b7919 */ /* 0x000e220000002100 */
[----:B------:R-:W-:-:S02]  /*0070*/  CS2R R32, SRZ ;  /* 0x0000000000207805 */ /* 0x000fc4000001ff00 */
[----:B------:R-:W-:Y:S01]  /*0080*/  CS2R R34, SRZ ;  /* 0x0000000000227805 */ /* 0x000fe2000001ff00 */
[----:B------:R-:W3:Y:S01]  /*0090*/  LDC R120, c[0x0][0x230] ;  /* 0x00008c00ff787b82 */ /* 0x000ee20000000800 */
[----:B------:R-:W-:Y:S02]  /*00a0*/  CS2R R40, SRZ ;  /* 0x0000000000287805 */ /* 0x000fe4000001ff00 */
[----:B------:R-:W-:Y:S02]  /*00b0*/  CS2R R42, SRZ ;  /* 0x00000000002a7805 */ /* 0x000fe4000001ff00 */
[----:B------:R-:W-:Y:S02]  /*00c0*/  CS2R R48, SRZ ;  /* 0x0000000000307805 */ /* 0x000fe4000001ff00 */
[----:B------:R-:W-:Y:S02]  /*00d0*/  CS2R R50, SRZ ;  /* 0x0000000000327805 */ /* 0x000fe4000001ff00 */
[----:B------:R-:W-:-:S02]  /*00e0*/  CS2R R56, SRZ ;  /* 0x0000000000387805 */ /* 0x000fc4000001ff00 */
[----:B------:R-:W-:Y:S02]  /*00f0*/  CS2R R58, SRZ ;  /* 0x00000000003a7805 */ /* 0x000fe4000001ff00 */
[----:B------:R-:W-:Y:S01]  /*0100*/  CS2R R64, SRZ ;  /* 0x0000000000407805 */ /* 0x000fe2000001ff00 */
[----:B------:R-:W4:Y:S01]  /*0110*/  S2UR UR4, SR_CgaCtaId ;  /* 0x00000000000479c3 */ /* 0x000f220000008800 */
[----:B------:R-:W-:Y:S02]  /*0120*/  CS2R R66, SRZ ;  /* 0x0000000000427805 */ /* 0x000fe4000001ff00 */
[----:B------:R-:W-:Y:S02]  /*0130*/  CS2R R72, SRZ ;  /* 0x0000000000487805 */ /* 0x000fe4000001ff00 */
[----:B------:R-:W-:Y:S02]  /*0140*/  CS2R R74, SRZ ;  /* 0x00000000004a7805 */ /* 0x000fe4000001ff00 */
[----:B------:R-:W-:-:S02]  /*0150*/  CS2R R80, SRZ ;  /* 0x0000000000507805 */ /* 0x000fc4000001ff00 */
[----:B------:R-:W-:Y:S01]  /*0160*/  CS2R R82, SRZ ;  /* 0x0000000000527805 */ /* 0x000fe2000001ff00 */
[----:B-1----:R-:W-:-:S05]  /*0170*/  VIADD R0, R87, 0x7f ;  /* 0x0000007f57007836 */ /* 0x002fca0000000000 */
[----:B------:R-:W-:Y:S01]  /*0180*/  SHF.R.S32.HI R3, RZ, 0x1f, R0 ;  /* 0x0000001fff037819 */ /* 0x000fe20000011400 */
[----:B---3--:R-:W-:-:S03]  /*0190*/  VIADD R120, R120, 0x7f ;  /* 0x0000007f78787836 */ /* 0x008fc60000000000 */
[----:B------:R-:W-:Y:S02]  /*01a0*/  LEA.HI R3, R3, R0, RZ, 0x7 ;  /* 0x0000000003037211 */ /* 0x000fe400078f38ff */
[----:B--2---:R-:W-:Y:S02]  /*01b0*/  IABS R8, R5 ;  /* 0x0000000500087213 */ /* 0x004fe40000000000 */
[----:B------:R-:W-:Y:S02]  /*01c0*/  SHF.R.S32.HI R3, RZ, 0x7, R3 ;  /* 0x00000007ff037819 */ /* 0x000fe40000011403 */
[----:B0-----:R-:W-:Y:S01]  /*01d0*/  SHF.R.U32.HI R27, RZ, 0x6, R91 ;  /* 0x00000006ff1b7819 */ /* 0x001fe2000001165b */
[----:B----4-:R-:W-:Y:S01]  /*01e0*/  ULEA UR7, UR4, UR7, 0x18 ;  /* 0x0000000704077291 */ /* 0x010fe2000f8ec03f */
[----:B------:R-:W-:Y:S01]  /*01f0*/  LOP3.LUT R89, R91, 0x7f, RZ, 0xc0, !PT ;  /* 0x0000007f5b597812 */ /* 0x000fe200078ec0ff */
[----:B------:R-:W-:Y:S01]  /*0200*/  IMAD.SHL.U32 R4, R3, 0x8, RZ ;  /* 0x0000000803047824 */ /* 0x000fe200078e00ff */
[----:B------:R-:W-:-:S04]  /*0210*/  SGXT.U32 R27, R27, 0x1 ;  /* 0x000000011b1b781a */ /* 0x000fc80000000000 */
[-C--:B------:R-:W-:Y:S02]  /*0220*/  IABS R7, R4.reuse ;  /* 0x0000000400077213 */ /* 0x080fe40000000000 */
[----:B------:R-:W-:Y:S02]  /*0230*/  IABS R10, R4 ;  /* 0x00000004000a7213 */ /* 0x000fe40000000000 */
[----:B------:R-:W0:Y:S08]  /*0240*/  I2F.RP R0, R7 ;  /* 0x0000000700007306 */ /* 0x000e300000209400 */
[----:B0-----:R-:W0:Y:S02]  /*0250*/  MUFU.RCP R0, R0 ;  /* 0x0000000000007308 */ /* 0x001e240000001000 */
[----:B0-----:R-:W-:-:S02]  /*0260*/  VIADD R2, R0, 0xffffffe ;  /* 0x0ffffffe00027836 */ /* 0x001fc40000000000 */
[----:B------:R-:W-:-:S04]  /*0270*/  IMAD.MOV R0, RZ, RZ, -R10 ;  /* 0x000000ffff007224 */ /* 0x000fc800078e0a0a */
[----:B------:R0:W1:Y:S02]  /*0280*/  F2I.FTZ.U32.TRUNC.NTZ R3, R2 ;  /* 0x0000000200037305 */ /* 0x000064000021f000 */
[----:B0-----:R-:W-:Y:S02]  /*0290*/  IMAD.MOV.U32 R2, RZ, RZ, RZ ;  /* 0x000000ffff027224 */ /* 0x001fe400078e00ff */
[----:B-1----:R-:W-:-:S04]  /*02a0*/  IMAD.MOV R6, RZ, RZ, -R3 ;  /* 0x000000ffff067224 */ /* 0x002fc800078e0a03 */
[----:B------:R-:W-:Y:S02]  /*02b0*/  IMAD R9, R6, R7, RZ ;  /* 0x0000000706097224 */ /* 0x000fe400078e02ff */
[----:B------:R-:W-:Y:S02]  /*02c0*/  IMAD.MOV.U32 R6, RZ, RZ, R8 ;  /* 0x000000ffff067224 */ /* 0x000fe400078e0008 */
[----:B------:R-:W-:-:S06]  /*02d0*/  IMAD.HI.U32 R3, R3, R9, R2 ;  /* 0x0000000903037227 */ /* 0x000fcc00078e0002 */
[----:B------:R-:W-:-:S04]  /*02e0*/  IMAD.HI.U32 R3, R3, R6, RZ ;  /* 0x0000000603037227 */ /* 0x000fc800078e00ff */
[----:B------:R-:W-:-:S05]  /*02f0*/  IMAD R0, R3, R0, R6 ;  /* 0x0000000003007224 */ /* 0x000fca00078e0206 */
[----:B------:R-:W-:-:S13]  /*0300*/  ISETP.GT.U32.AND P1, PT, R7, R0, PT ;  /* 0x000000000700720c */ /* 0x000fda0003f24070 */
[----:B------:R-:W-:Y:S02]  /*0310*/  @!P1 IMAD.IADD R0, R0, 0x1, -R7 ;  /* 0x0000000100009824 */ /* 0x000fe400078e0a07 */
[----:B------:R-:W-:Y:S01]  /*0320*/  @!P1 VIADD R3, R3, 0x1 ;  /* 0x0000000103039836 */ /* 0x000fe20000000000 */
[----:B------:R-:W-:Y:S02]  /*0330*/  ISETP.NE.AND P1, PT, R4, RZ, PT ;  /* 0x000000ff0400720c */ /* 0x000fe40003f25270 */
[----:B------:R-:W-:Y:S02]  /*0340*/  ISETP.GE.U32.AND P0, PT, R0, R7, PT ;  /* 0x000000070000720c */ /* 0x000fe40003f06070 */
[----:B------:R-:W-:-:S04]  /*0350*/  LOP3.LUT R0, R5, R4, RZ, 0x3c, !PT ;  /* 0x0000000405007212 */ /* 0x000fc800078e3cff */
[----:B------:R-:W-:Y:S01]  /*0360*/  ISETP.GE.AND P2, PT, R0, RZ, PT ;  /* 0x000000ff0000720c */ /* 0x000fe20003f46270 */
[----:B------:R-:W-:-:S06]  /*0370*/  VIADD R0, R86, 0x3f ;  /* 0x0000003f56007836 */ /* 0x000fcc0000000000 */
[----:B------:R-:W-:-:S04]  /*0380*/  @P0 VIADD R3, R3, 0x1 ;  /* 0x0000000103030836 */ /* 0x000fc80000000000 */
[----:B------:R-:W-:Y:S01]  /*0390*/  IMAD.MOV.U32 R2, RZ, RZ, R3 ;  /* 0x000000ffff027224 */ /* 0x000fe200078e0003 */
[----:B------:R-:W-:-:S03]  /*03a0*/  SHF.R.S32.HI R3, RZ, 0x1f, R0 ;  /* 0x0000001fff037819 */ /* 0x000fc60000011400 */
[----:B------:R-:W-:Y:S01]  /*03b0*/  @!P2 IMAD.MOV R2, RZ, RZ, -R2 ;  /* 0x000000ffff02a224 */ /* 0x000fe200078e0a02 */
[----:B------:R-:W-:Y:S02]  /*03c0*/  @!P1 LOP3.LUT R2, RZ, R4, RZ, 0x33, !PT ;  /* 0x00000004ff029212 */ /* 0x000fe400078e33ff */
[----:B------:R-:W-:-:S03]  /*03d0*/  LEA.HI R3, R3, R0, RZ, 0x6 ;  /* 0x0000000003037211 */ /* 0x000fc600078f30ff */
[----:B------:R-:W-:Y:S02]  /*03e0*/  IMAD.SHL.U32 R6, R2, 0x8, RZ ;  /* 0x0000000802067824 */ /* 0x000fe400078e00ff */
[----:B------:R-:W-:-:S03]  /*03f0*/  IMAD.MOV R2, RZ, RZ, -R2 ;  /* 0x000000ffff027224 */ /* 0x000fc600078e0a02 */
[----:B------:R-:W-:Y:S01]  /*0400*/  LEA.HI.SX32 R3, R3, -R6, 0x1a ;  /* 0x8000000603037211 */ /* 0x000fe200078fd2ff */
[----:B------:R-:W-:-:S03]  /*0410*/  IMAD R4, R4, R2, R5 ;  /* 0x0000000204047224 */ /* 0x000fc600078e0205 */
[----:B------:R-:W-:Y:S02]  /*0420*/  VIMNMX R11, R3, 0x8, PT ;  /* 0x00000008030b7848 */ /* 0x000fe40003fe0100 */
[----:B------:R-:W-:Y:S02]  /*0430*/  IABS R9, R4 ;  /* 0x0000000400097213 */ /* 0x000fe40000000000 */
[----:B------:R-:W-:-:S04]  /*0440*/  IABS R7, R11 ;  /* 0x0000000b00077213 */ /* 0x000fc80000000000 */
[----:B------:R-:W0:Y:S08]  /*0450*/  I2F.RP R0, R7 ;  /* 0x0000000700007306 */ /* 0x000e300000209400 */
[----:B0-----:R-:W0:Y:S02]  /*0460*/  MUFU.RCP R0, R0 ;  /* 0x0000000000007308 */ /* 0x001e240000001000 */
[----:B0-----:R-:W-:-:S06]  /*0470*/  VIADD R3, R0, 0xffffffe ;  /* 0x0ffffffe00037836 */ /* 0x001fcc0000000000 */
[----:B------:R-:W0:Y:S02]  /*0480*/  F2I.FTZ.U32.TRUNC.NTZ R3, R3 ;  /* 0x0000000300037305 */ /* 0x000e24000021f000 */
[----:B0-----:R-:W-:-:S04]  /*0490*/  IMAD.MOV R8, RZ, RZ, -R3 ;  /* 0x000000ffff087224 */ /* 0x001fc800078e0a03 */
[----:B------:R-:W-:Y:S01]  /*04a0*/  IMAD.MOV.U32 R2, RZ, RZ, R8 ;  /* 0x000000ffff027224 */ /* 0x000fe200078e0008 */
[----:B------:R-:W-:-:S03]  /*04b0*/  IABS R8, R11 ;  /* 0x0000000b00087213 */ /* 0x000fc60000000000 */
[----:B------:R-:W-:Y:S02]  /*04c0*/  IMAD R5, R2, R7, RZ ;  /* 0x0000000702057224 */ /* 0x000fe400078e02ff */
[----:B------:R-:W-:Y:S02]  /*04d0*/  IMAD.MOV.U32 R2, RZ, RZ, RZ ;  /* 0x000000ffff027224 */ /* 0x000fe400078e00ff */
[----:B------:R-:W-:Y:S02]  /*04e0*/  IMAD.MOV R0, RZ, RZ, -R8 ;  /* 0x000000ffff007224 */ /* 0x000fe400078e0a08 */
[----:B------:R-:W-:-:S06]  /*04f0*/  IMAD.HI.U32 R2, R3, R5, R2 ;  /* 0x0000000503027227 */ /* 0x000fcc00078e0002 */
[----:B------:R-:W-:-:S04]  /*0500*/  IMAD.HI.U32 R2, R2, R9, RZ ;  /* 0x0000000902027227 */ /* 0x000fc800078e00ff */
[----:B------:R-:W-:Y:S01]  /*0510*/  IMAD R0, R2, R0, R9 ;  /* 0x0000000002007224 */ /* 0x000fe200078e0209 */
[----:B------:R-:W-:-:S04]  /*0520*/  CS2R R8, SRZ ;  /* 0x0000000000087805 */ /* 0x000fc8000001ff00 */
[----:B------:R-:W-:-:S13]  /*0530*/  ISETP.GT.U32.AND P1, PT, R7, R0, PT ;  /* 0x000000000700720c */ /* 0x000fda0003f24070 */
[----:B------:R-:W-:Y:S02]  /*0540*/  @!P1 IMAD.IADD R0, R0, 0x1, -R7 ;  /* 0x0000000100009824 */ /* 0x000fe400078e0a07 */
[----:B------:R-:W-:Y:S01]  /*0550*/  @!P1 VIADD R2, R2, 0x1 ;  /* 0x0000000102029836 */ /* 0x000fe20000000000 */
[----:B------:R-:W-:Y:S02]  /*0560*/  ISETP.NE.AND P1, PT, R11, RZ, PT ;  /* 0x000000ff0b00720c */ /* 0x000fe40003f25270 */
[----:B------:R-:W-:Y:S02]  /*0570*/  ISETP.GE.U32.AND P0, PT, R0, R7, PT ;  /* 0x000000070000720c */ /* 0x000fe40003f06070 */
[----:B------:R-:W-:-:S04]  /*0580*/  LOP3.LUT R0, R4, R11, RZ, 0x3c, !PT ;  /* 0x0000000b04007212 */ /* 0x000fc800078e3cff */
[----:B------:R-:W-:-:S07]  /*0590*/  ISETP.GE.AND P2, PT, R0, RZ, PT ;  /* 0x000000ff0000720c */ /* 0x000fce0003f46270 */
[----:B------:R-:W-:Y:S01]  /*05a0*/  @P0 VIADD R2, R2, 0x1 ;  /* 0x0000000102020836 */ /* 0x000fe20000000000 */
[----:B------:R-:W-:-:S03]  /*05b0*/  ISETP.GE.AND P0, PT, R120, 0x80, PT ;  /* 0x000000807800780c */ /* 0x000fc60003f06270 */
[----:B------:R-:W-:-:S04]  /*05c0*/  IMAD.MOV.U32 R0, RZ, RZ, R2 ;  /* 0x000000ffff007224 */ /* 0x000fc800078e0002 */
[----:B------:R-:W-:Y:S01]  /*05d0*/  @!P2 IMAD.MOV R0, RZ, RZ, -R0 ;  /* 0x000000ffff00a224 */ /* 0x000fe200078e0a00 */
[----:B------:R-:W-:-:S05]  /*05e0*/  @!P1 LOP3.LUT R0, RZ, R11, RZ, 0x33, !PT ;  /* 0x0000000bff009212 */ /* 0x000fca00078e33ff */
[----:B------:R-:W-:Y:S02]  /*05f0*/  IMAD.MOV R2, RZ, RZ, -R0 ;  /* 0x000000ffff027224 */ /* 0x000fe400078e0a00 */
[----:B------:R-:W-:Y:S02]  /*0600*/  IMAD.SHL.U32 R0, R0, 0x80, RZ ;  /* 0x0000008000007824 */ /* 0x000fe400078e00ff */
[----:B------:R-:W-:Y:S01]  /*0610*/  IMAD R2, R11, R2, R4 ;  /* 0x000000020b027224 */ /* 0x000fe200078e0204 */
[----:B------:R-:W-:-:S03]  /*0620*/  CS2R R10, SRZ ;  /* 0x00000000000a7805 */ /* 0x000fc6000001ff00 */
[----:B------:R-:W-:Y:S01]  /*0630*/  IMAD.IADD R3, R6, 0x1, R2 ;  /* 0x0000000106037824 */ /* 0x000fe200078e0202 */
[----:B------:R-:W-:-:S05]  /*0640*/  LOP3.LUT R2, R91, 0x3f, RZ, 0xc0, !PT ;  /* 0x0000003f5b027812 */ /* 0x000fca00078ec0ff */
[----:B------:R-:W-:-:S05]  /*0650*/  IMAD R15, R3, 0x40, R2 ;  /* 0x00000040030f7824 */ /* 0x000fca00078e0202 */
[----:B------:R0:W-:Y:S01]  /*0660*/  STL [R1+0x570], R15 ;  /* 0x0005700f01007387 */ /* 0x0001e20000100800 */
[----:B------:R-:W-:Y:S05]  /*0670*/  @!P0 BRA `(.L_x_0) ;  /* 0x0000014400788947 */ /* 0x000fea0003800000 */
[----:B------:R-:W-:Y:S01]  /*0680*/  IABS R10, R86 ;  /* 0x00000056000a7213 */ /* 0x000fe20000000000 */
[C---:B------:R-:W-:Y:S01]  /*0690*/  VIADD R13, R0.reuse, 0x7e ;  /* 0x0000007e000d7836 */ /* 0x040fe20000000000 */
[----:B------:R-:W-:Y:S01]  /*06a0*/  IABS R4, R87 ;  /* 0x0000005700047213 */ /* 0x000fe20000000000 */
[C---:B------:R-:W-:Y:S01]  /*06b0*/  VIADD R17, R0.reuse, 0x78 ;  /* 0x0000007800117836 */ /* 0x040fe20000000000 */
[----:B------:R-:W1:Y:S01]  /*06c0*/  I2F.RP R3, R10 ;  /* 0x0000000a00037306 */ /* 0x000e620000209400 */
[----:B------:R-:W-:Y:S01]  /*06d0*/  IABS R47, R15 ;  /* 0x0000000f002f7213 */ /* 0x000fe20000000000 */
[C---:B------:R-:W-:Y:S01]  /*06e0*/  VIADD R19, R0.reuse, 0x77 ;  /* 0x0000007700137836 */ /* 0x040fe20000000000 */
[----:B------:R-:W-:Y:S01]  /*06f0*/  IABS R14, R13 ;  /* 0x0000000d000e7213 */ /* 0x000fe20000000000 */
[C---:B------:R-:W-:Y:S01]  /*0700*/  VIADD R21, R0.reuse, 0x63 ;  /* 0x0000006300157836 */ /* 0x040fe20000000000 */
[----:B------:R-:W-:Y:S01]  /*0710*/  ISETP.GE.AND P4, PT, R15, RZ, PT ;  /* 0x000000ff0f00720c */ /* 0x000fe20003f86270 */
[----:B0-----:R-:W-:Y:S01]  /*0720*/  VIADD R15, R0, 0x79 ;  /* 0x00000079000f7836 */ /* 0x001fe20000000000 */
[----:B------:R-:W-:Y:S01]  /*0730*/  ISETP.NE.AND P3, PT, R86, RZ, PT ;  /* 0x000000ff5600720c */ /* 0x000fe20003f65270 */
[----:B------:R-:W0:Y:S01]  /*0740*/  I2F.RP R5, R4 ;  /* 0x0000000400057306 */ /* 0x000e220000209400 */
[----:B------:R-:W-:Y:S01]  /*0750*/  IABS R22, R17 ;  /* 0x0000001100167213 */ /* 0x000fe20000000000 */
[C---:B------:R-:W-:Y:S01]  /*0760*/  VIADD R23, R0.reuse, 0x39 ;  /* 0x0000003900177836 */ /* 0x040fe20000000000 */
[----:B------:R-:W-:Y:S01]  /*0770*/  IABS R20, R15 ;  /* 0x0000000f00147213 */ /* 0x000fe20000000000 */
[C---:B------:R-:W-:Y:S01]  /*0780*/  VIADD R24, R0.reuse, 0x10 ;  /* 0x0000001000187836 */ /* 0x040fe20000000000 */
[----:B------:R-:W-:Y:S01]  /*0790*/  IABS R88, R19 ;  /* 0x0000001300587213 */ /* 0x000fe20000000000 */
[C---:B------:R-:W-:Y:S01]  /*07a0*/  VIADD R25, R0.reuse, 0xf ;  /* 0x0000000f00197836 */ /* 0x040fe20000000000 */
[----:B------:R-:W-:Y:S01]  /*07b0*/  IABS R150, R21 ;  /* 0x0000001500967213 */ /* 0x000fe20000000000 */
[----:B-1----:R-:W1:Y:S01]  /*07c0*/  MUFU.RCP R3, R3 ;  /* 0x0000000300037308 */ /* 0x002e620000001000 */
[----:B------:R-:W-:Y:S01]  /*07d0*/  IABS R252, R23 ;  /* 0x0000001700fc7213 */ /* 0x000fe20000000000 */
[----:B------:R-:W-:Y:S01]  /*07e0*/  VIADD R26, R0, 0xe ;  /* 0x0000000e001a7836 */ /* 0x000fe20000000000 */
[----:B------:R-:W-:Y:S01]  /*07f0*/  IABS R162, R24 ;  /* 0x0000001800a27213 */ /* 0x000fe20000000000 */
[----:B------:R-:W-:Y:S01]  /*0800*/  ULDC UR10, c[0x0][0x23c] ;  /* 0x00008f00000a7ab9 */ /* 0x000fe20000000800 */
[----:B------:R-:W-:Y:S01]  /*0810*/  IABS R160, R25 ;  /* 0x0000001900a07213 */ /* 0x000fe20000000000 */
[----:B------:R-:W-:Y:S01]  /*0820*/  ULDC.64 UR4, c[0x0][0x218] ;  /* 0x0000860000047ab9 */ /* 0x000fe20000000a00 */
[----:B------:R-:W-:Y:S01]  /*0830*/  IABS R158, R26 ;  /* 0x0000001a009e7213 */ /* 0x000fe20000000000 */
[----:B0-----:R-:W0:Y:S01]  /*0840*/  MUFU.RCP R5, R5 ;  /* 0x0000000500057308 */ /* 0x001e220000001000 */
[----:B------:R-:W-:Y:S01]  /*0850*/  LOP3.LUT R93, R27, 0x7e, RZ, 0xfc, !PT ;  /* 0x0000007e1b5d7812 */ /* 0x000fe200078efcff */
[----:B------:R-:W-:Y:S01]  /*0860*/  ULDC UR9, c[0x0][0x238] ;  /* 0x00008e0000097ab9 */ /* 0x000fe20000000800 */
[----:B------:R-:W-:Y:S01]  /*0870*/  ULDC.64 UR12, c[0x0][0x210] ;  /* 0x00008400000c7ab9 */ /* 0x000fe20000000a00 */
[----:B------:R-:W-:Y:S01]  /*0880*/  IMAD R52, RZ, RZ, -UR9 ;  /* 0x80000009ff347e24 */ /* 0x000fe2000f8e02ff */
[----:B------:R-:W-:-:S02]  /*0890*/  UIADD3 UR8, UR7, 0x8000, URZ ;  /* 0x0000800007087890 */ /* 0x000fc4000fffe03f */
[----:B------:R-:W-:Y:S01]  /*08a0*/  USHF.R.U32.HI UR14, URZ, 0x4, UR7 ;  /* 0x000000043f0e7899 */ /* 0x000fe20008011607 */
[----:B-1----:R-:W-:Y:S01]  /*08b0*/  VIADD R6, R3, 0xffffffe ;  /* 0x0ffffffe03067836 */ /* 0x002fe20000000000 */
[----:B------:R-:W-:Y:S02]  /*08c0*/  USHF.R.U32.HI UR8, URZ, 0x4, UR8 ;  /* 0x000000043f087899 */ /* 0x000fe40008011608 */
[----:B------:R-:W-:Y:S01]  /*08d0*/  USGXT.U32 UR14, UR14, 0xe ;  /* 0x0000000e0e0e789a */ /* 0x000fe20008000000 */
[----:B------:R1:W2:Y:S01]  /*08e0*/  F2I.FTZ.U32.TRUNC.NTZ R7, R6 ;  /* 0x0000000600077305 */ /* 0x0002a2000021f000 */
[----:B------:R-:W-:Y:S02]  /*08f0*/  UMOV UR6, URZ ;  /* 0x0000003f00067c82 */ /* 0x000fe40008000000 */
[----:B------:R-:W-:Y:S01]  /*0900*/  UIADD3 UR15, UP1, UR14, 0x2, URZ ;  /* 0x000000020e0f7890 */ /* 0x000fe2000ff3e03f */
[----:B0-----:R-:W-:Y:S01]  /*0910*/  VIADD R8, R5, 0xffffffe ;  /* 0x0ffffffe05087836 */ /* 0x001fe20000000000 */
[----:B------:R-:W-:-:S02]  /*0920*/  IABS R5, R0 ;  /* 0x0000000000057213 */ /* 0x000fc40000000000 */
[----:B------:R-:W-:Y:S01]  /*0930*/  UIADD3.X UR19, UR6, 0x40000040, URZ, UP1, !UPT ;  /* 0x4000004006137890 */ /* 0x000fe20008ffe43f */
[----:B------:R0:W3:Y:S01]  /*0940*/  F2I.FTZ.U32.TRUNC.NTZ R9, R8 ;  /* 0x0000000800097305 */ /* 0x0000e2000021f000 */
[----:B-1----:R-:W-:Y:S02]  /*0950*/  IMAD.MOV.U32 R6, RZ, RZ, RZ ;  /* 0x000000ffff067224 */ /* 0x002fe400078e00ff */
[----:B--2---:R-:W-:Y:S02]  /*0960*/  IMAD.MOV R11, RZ, RZ, -R7 ;  /* 0x000000ffff0b7224 */ /* 0x004fe400078e0a07 */
[----:B0-----:R-:W-:Y:S02]  /*0970*/  IMAD.MOV.U32 R8, RZ, RZ, RZ ;  /* 0x000000ffff087224 */ /* 0x001fe400078e00ff */
[----:B------:R-:W-:-:S04]  /*0980*/  IMAD R11, R11, R10, RZ ;  /* 0x0000000a0b0b7224 */ /* 0x000fc800078e02ff */
[----:B------:R-:W-:-:S04]  /*0990*/  IMAD.HI.U32 R7, R7, R11, R6 ;  /* 0x0000000b07077227 */ /* 0x000fc800078e0006 */
[----:B---3--:R-:W-:Y:S02]  /*09a0*/  IMAD.MOV R3, RZ, RZ, -R9 ;  /* 0x000000ffff037224 */ /* 0x008fe400078e0a09 */
[----:B------:R-:W-:-:S04]  /*09b0*/  IMAD.HI.U32 R7, R7, R47, RZ ;  /* 0x0000002f07077227 */ /* 0x000fc800078e00ff */
[----:B------:R-:W-:Y:S02]  /*09c0*/  IMAD.MOV R7, RZ, RZ, -R7 ;  /* 0x000000ffff077224 */ /* 0x000fe400078e0a07 */
[----:B------:R-:W-:Y:S02]  /*09d0*/  VIADD R11, R0, 0x7f ;  /* 0x0000007f000b7836 */ /* 0x000fe40000000000 */
[C---:B------:R-:W-:Y:S02]  /*09e0*/  IMAD R47, R10.reuse, R7, R47 ;  /* 0x000000070a2f7224 */ /* 0x040fe400078e022f */
[----:B------:R-:W-:Y:S01]  /*09f0*/  IMAD R3, R3, R4, RZ ;  /* 0x0000000403037224 */ /* 0x000fe200078e02ff */
[----:B------:R-:W-:Y:S02]  /*0a00*/  IABS R12, R11 ;  /* 0x0000000b000c7213 */ /* 0x000fe40000000000 */
[----:B------:R-:W-:Y:S01]  /*0a10*/  ISETP.GT.U32.AND P0, PT, R10, R47, PT ;  /* 0x0000002f0a00720c */ /* 0x000fe20003f04070 */
[----:B------:R-:W-:Y:S01]  /*0a20*/  IMAD.HI.U32 R3, R9, R3, R8 ;  /* 0x0000000309037227 */ /* 0x000fe200078e0008 */
[----:B------:R-:W-:-:S03]  /*0a30*/  ISETP.GE.AND P1, PT, R11, RZ, PT ;  /* 0x000000ff0b00720c */ /* 0x000fc60003f26270 */
[----:B------:R-:W-:Y:S02]  /*0a40*/  IMAD.MOV.U32 R9, RZ, RZ, R5 ;  /* 0x000000ffff097224 */ /* 0x000fe400078e0005 */
[----:B------:R-:W-:-:S04]  /*0a50*/  IMAD.HI.U32 R5, R3, R12, RZ ;  /* 0x0000000c03057227 */ /* 0x000fc800078e00ff */
[----:B------:R-:W-:-:S04]  /*0a60*/  IMAD.HI.U32 R7, R3, R9, RZ ;  /* 0x0000000903077227 */ /* 0x000fc800078e00ff */
[----:B------:R-:W-:-:S04]  /*0a70*/  IMAD.HI.U32 R6, R3, R14, RZ ;  /* 0x0000000e03067227 */ /* 0x000fc800078e00ff */
[----:B------:R-:W-:Y:S02]  /*0a80*/  IMAD.MOV R5, RZ, RZ, -R5 ;  /* 0x000000ffff057224 */ /* 0x000fe400078e0a05 */
[----:B------:R-:W-:Y:S02]  /*0a90*/  IMAD.MOV R8, RZ, RZ, -R7 ;  /* 0x000000ffff087224 */ /* 0x000fe400078e0a07 */
[----:B------:R-:W-:Y:S02]  /*0aa0*/  @!P0 IMAD.IADD R47, R47, 0x1, -R10 ;  /* 0x000000012f2f8824 */ /* 0x000fe400078e0a0a */
[----:B------:R-:W-:Y:S02]  /*0ab0*/  IMAD.MOV R7, RZ, RZ, -R6 ;  /* 0x000000ffff077224 */ /* 0x000fe400078e0a06 */
[----:B------:R-:W-:Y:S01]  /*0ac0*/  IMAD R12, R4, R5, R12 ;  /* 0x00000005040c7224 */ /* 0x000fe200078e020c */
[----:B------:R-:W-:Y:S01]  /*0ad0*/  ISETP.GT.U32.AND P0, PT, R10, R47, PT ;  /* 0x0000002f0a00720c */ /* 0x000fe20003f04070 */
[----:B------:R-:W-:-:S02]  /*0ae0*/  IMAD R14, R4, R7, R14 ;  /* 0x00000007040e7224 */ /* 0x000fc400078e020e */
[----:B------:R-:W-:Y:S01]  /*0af0*/  VIADD R5, R0, 0x7d ;  /* 0x0000007d00057836 */ /* 0x000fe20000000000 */
[----:B------:R-:W-:Y:S01]  /*0b00*/  ISETP.GT.U32.AND P5, PT, R4, R12, PT ;  /* 0x0000000c0400720c */ /* 0x000fe20003fa4070 */
[----:B------:R-:W-:Y:S01]  /*0b10*/  VIADD R7, R0, 0x7c ;  /* 0x0000007c00077836 */ /* 0x000fe20000000000 */
[----:B------:R-:W-:Y:S01]  /*0b20*/  ISETP.GT.U32.AND P6, PT, R4, R14, PT ;  /* 0x0000000e0400720c */ /* 0x000fe20003fc4070 */
[----:B------:R-:W-:Y:S01]  /*0b30*/  VIADD R11, R0, 0x7b ;  /* 0x0000007b000b7836 */ /* 0x000fe20000000000 */
[----:B------:R-:W-:Y:S01]  /*0b40*/  IABS R16, R5 ;  /* 0x0000000500107213 */ /* 0x000fe20000000000 */
[C---:B------:R-:W-:Y:S01]  /*0b50*/  IMAD R9, R4.reuse, R8, R9 ;  /* 0x0000000804097224 */ /* 0x040fe200078e0209 */
[----:B------:R-:W-:Y:S02]  /*0b60*/  IABS R18, R7 ;  /* 0x0000000700127213 */ /* 0x000fe40000000000 */
[----:B------:R-:W-:Y:S01]  /*0b70*/  IABS R8, R11 ;  /* 0x0000000b00087213 */ /* 0x000fe20000000000 */
[----:B------:R-:W-:Y:S01]  /*0b80*/  @!P0 IMAD.IADD R47, R47, 0x1, -R10 ;  /* 0x000000012f2f8824 */ /* 0x000fe200078e0a0a */
[----:B------:R-:W-:Y:S01]  /*0b90*/  ISETP.GT.U32.AND P2, PT, R4, R9, PT ;  /* 0x000000090400720c */ /* 0x000fe20003f44070 */
[----:B------:R-:W-:Y:S01]  /*0ba0*/  IMAD.HI.U32 R6, R3, R18, RZ ;  /* 0x0000001203067227 */ /* 0x000fe200078e00ff */
[----:B------:R-:W-:-:S03]  /*0bb0*/  ISETP.GE.AND P0, PT, R13, RZ, PT ;  /* 0x000000ff0d00720c */ /* 0x000fc60003f06270 */
[--C-:B------:R-:W-:Y:S02]  /*0bc0*/  @!P5 IMAD.IADD R12, R12, 0x1, -R4.reuse ;  /* 0x000000010c0cd824 */ /* 0x100fe400078e0a04 */
[----:B------:R-:W-:Y:S01]  /*0bd0*/  @!P4 IMAD.MOV R47, RZ, RZ, -R47 ;  /* 0x000000ffff2fc224 */ /* 0x000fe200078e0a2f */
[----:B------:R-:W-:Y:S01]  /*0be0*/  ISETP.GE.AND P4, PT, R5, RZ, PT ;  /* 0x000000ff0500720c */ /* 0x000fe20003f86270 */
[----:B------:R-:W-:Y:S01]  /*0bf0*/  @!P6 IMAD.IADD R14, R14, 0x1, -R4 ;  /* 0x000000010e0ee824 */ /* 0x000fe200078e0a04 */
[C---:B------:R-:W-:Y:S01]  /*0c00*/  ISETP.GT.U32.AND P5, PT, R4.reuse, R12, PT ;  /* 0x0000000c0400720c */ /* 0x040fe20003fa4070 */
[----:B------:R-:W-:Y:S01]  /*0c10*/  IMAD.HI.U32 R5, R3, R16, RZ ;  /* 0x0000001003057227 */ /* 0x000fe200078e00ff */
[----:B------:R-:W-:Y:S02]  /*0c20*/  @!P3 LOP3.LUT R47, RZ, R86, RZ, 0x33, !PT ;  /* 0x00000056ff2fb212 */ /* 0x000fe400078e33ff */
[----:B------:R-:W-:Y:S01]  /*0c30*/  ISETP.GT.U32.AND P6, PT, R4, R14, PT ;  /* 0x0000000e0400720c */ /* 0x000fe20003fc4070 */
[----:B------:R-:W-:Y:S01]  /*0c40*/  IMAD.MOV R5, RZ, RZ, -R5 ;  /* 0x000000ffff057224 */ /* 0x000fe200078e0a05 */
[----:B------:R-:W-:Y:S01]  /*0c50*/  ISETP.GE.AND P3, PT, R7, RZ, PT ;  /* 0x000000ff0700720c */ /* 0x000fe20003f66270 */
[----:B------:R-:W-:-:S02]  /*0c60*/  IMAD.MOV R7, RZ, RZ, -R6 ;  /* 0x000000ffff077224 */ /* 0x000fc400078e0a06 */
[C---:B------:R-:W-:Y:S02]  /*0c70*/  IMAD R16, R4.reuse, R5, R16 ;  /* 0x0000000504107224 */ /* 0x040fe400078e0210 */
[----:B------:R-:W-:Y:S02]  /*0c80*/  IMAD R18, R4, R7, R18 ;  /* 0x0000000704127224 */ /* 0x000fe400078e0212 */
[--C-:B------:R-:W-:Y:S01]  /*0c90*/  @!P5 IMAD.IADD R12, R12, 0x1, -R4.reuse ;  /* 0x000000010c0cd824 */ /* 0x100fe200078e0a04 */
[----:B------:R-:W-:Y:S01]  /*0ca0*/  ISETP.GT.U32.AND P5, PT, R4, R16, PT ;  /* 0x000000100400720c */ /* 0x000fe20003fa4070 */
[----:B------:R-:W-:Y:S02]  /*0cb0*/  VIADD R13, R0, 0x7a ;  /* 0x0000007a000d7836 */ /* 0x000fe40000000000 */
[----:B------:R-:W-:Y:S01]  /*0cc0*/  @!P6 IMAD.IADD R14, R14, 0x1, -R4 ;  /* 0x000000010e0ee824 */ /* 0x000fe200078e0a04 */
[----:B------:R-:W-:Y:S01]  /*0cd0*/  ISETP.GT.U32.AND P6, PT, R4, R18, PT ;  /* 0x000000120400720c */ /* 0x000fe20003fc4070 */
[----:B------:R-:W-:Y:S01]  /*0ce0*/  IMAD.HI.U32 R5, R3, R8, RZ ;  /* 0x0000000803057227 */ /* 0x000fe200078e00ff */
[----:B------:R-:W-:-:S03]  /*0cf0*/  IABS R10, R13 ;  /* 0x0000000d000a7213 */ /* 0x000fc60000000000 */
[----:B------:R-:W-:Y:S02]  /*0d00*/  IMAD.MOV R5, RZ, RZ, -R5 ;  /* 0x000000ffff057224 */ /* 0x000fe400078e0a05 */
[--C-:B------:R-:W-:Y:S02]  /*0d10*/  @!P2 IMAD.IADD R9, R9, 0x1, -R4.reuse ;  /* 0x000000010909a824 */ /* 0x100fe400078e0a04 */
[----:B------:R-:W-:Y:S02]  /*0d20*/  @!P5 IMAD.IADD R16, R16, 0x1, -R4 ;  /* 0x000000011010d824 */ /* 0x000fe400078e0a04 */
[C---:B------:R-:W-:Y:S01]  /*0d30*/  IMAD R8, R4.reuse, R5, R8 ;  /* 0x0000000504087224 */ /* 0x040fe200078e0208 */
[----:B------:R-:W-:Y:S01]  /*0d40*/  ISETP.GT.U32.AND P2, PT, R4, R9, PT ;  /* 0x000000090400720c */ /* 0x000fe20003f44070 */
[----:B------:R-:W-:Y:S01]  /*0d50*/  @!P6 IMAD.IADD R18, R18, 0x1, -R4 ;  /* 0x000000011212e824 */ /* 0x000fe200078e0a04 */
[C---:B------:R-:W-:Y:S01]  /*0d60*/  ISETP.GT.U32.AND P6, PT, R4.reuse, R16, PT ;  /* 0x000000100400720c */ /* 0x040fe20003fc4070 */
[----:B------:R-:W-:Y:S01]  /*0d70*/  IMAD.HI.U32 R5, R3, R10, RZ ;  /* 0x0000000a03057227 */ /* 0x000fe200078e00ff */
[----:B------:R-:W-:-:S03]  /*0d80*/  ISETP.GT.U32.AND P5, PT, R4, R8, PT ;  /* 0x000000080400720c */ /* 0x000fc60003fa4070 */
[----:B------:R-:W-:Y:S02]  /*0d90*/  IMAD.MOV R5, RZ, RZ, -R5 ;  /* 0x000000ffff057224 */ /* 0x000fe400078e0a05 */
[----:B------:R-:W-:-:S04]  /*0da0*/  IMAD.HI.U32 R7, R3, R20, RZ ;  /* 0x0000001403077227 */ /* 0x000fc800078e00ff */
[----:B------:R-:W-:Y:S02]  /*0db0*/  IMAD R10, R4, R5, R10 ;  /* 0x00000005040a7224 */ /* 0x000fe400078e020a */
[----:B------:R-:W-:Y:S02]  /*0dc0*/  @!P6 IMAD.IADD R16, R16, 0x1, -R4 ;  /* 0x000000011010e824 */ /* 0x000fe400078e0a04 */
[----:B------:R-:W-:Y:S01]  /*0dd0*/  IMAD.HI.U32 R5, R3, R22, RZ ;  /* 0x0000001603057227 */ /* 0x000fe200078e00ff */
[----:B------:R-:W-:-:S03]  /*0de0*/  ISETP.GT.U32.AND P6, PT, R4, R10, PT ;  /* 0x0000000a0400720c */ /* 0x000fc60003fc4070 */
[----:B------:R-:W-:Y:S02]  /*0df0*/  IMAD.MOV R7, RZ, RZ, -R7 ;  /* 0x000000ffff077224 */ /* 0x000fe400078e0a07 */
[----:B------:R-:W-:Y:S02]  /*0e00*/  IMAD.MOV R5, RZ, RZ, -R5 ;  /* 0x000000ffff057224 */ /* 0x000fe400078e0a05 */
[----:B------:R-:W-:Y:S01]  /*0e10*/  @!P2 IMAD.IADD R9, R9, 0x1, -R4 ;  /* 0x000000010909a824 */ /* 0x000fe200078e0a04 */
[----:B------:R-:W-:Y:S01]  /*0e20*/  ISETP.GE.AND P2, PT, R0, RZ, PT ;  /* 0x000000ff0000720c */ /* 0x000fe20003f46270 */
[C---:B------:R-:W-:Y:S02]  /*0e30*/  IMAD R20, R4.reuse, R7, R20 ;  /* 0x0000000704147224 */ /* 0x040fe400078e0214 */
[C---:B------:R-:W-:Y:S02]  /*0e40*/  IMAD R22, R4.reuse, R5, R22 ;  /* 0x0000000504167224 */ /* 0x040fe400078e0216 */
[----:B------:R-:W-:Y:S01]  /*0e50*/  @!P4 IMAD.MOV R16, RZ, RZ, -R16 ;  /* 0x000000ffff10c224 */ /* 0x000fe200078e0a10 */
[----:B------:R-:W-:Y:S01]  /*0e60*/  ISETP.GT.U32.AND P4, PT, R4, R20, PT ;  /* 0x000000140400720c */ /* 0x000fe20003f84070 */
[----:B------:R-:W-:Y:S01]  /*0e70*/  @!P6 IMAD.IADD R10, R10, 0x1, -R4 ;  /* 0x000000010a0ae824 */ /* 0x000fe200078e0a04 */
[----:B------:R-:W-:Y:S01]  /*0e80*/  ISETP.GT.U32.AND P6, PT, R4, R22, PT ;  /* 0x000000160400720c */ /* 0x000fe20003fc4070 */
[----:B------:R-:W-:-:S02]  /*0e90*/  IMAD.MOV.U32 R6, RZ, RZ, R9 ;  /* 0x000000ffff067224 */ /* 0x000fc400078e0009 */
[----:B------:R-:W-:-:S04]  /*0ea0*/  IMAD.HI.U32 R7, R3, R88, RZ ;  /* 0x0000005803077227 */ /* 0x000fc800078e00ff */
[----:B------:R-:W-:Y:S01]  /*0eb0*/  @!P2 IMAD.MOV R6, RZ, RZ, -R6 ;  /* 0x000000ffff06a224 */ /* 0x000fe200078e0a06 */
[----:B------:R-:W-:Y:S01]  /*0ec0*/  ISETP.GE.AND P2, PT, R11, RZ, PT ;  /* 0x000000ff0b00720c */ /* 0x000fe20003f46270 */
[----:B------:R-:W-:Y:S02]  /*0ed0*/  VIADD R11, R0, 0x76 ;  /* 0x00000076000b7836 */ /* 0x000fe40000000000 */
[--C-:B------:R-:W-:Y:S01]  /*0ee0*/  @!P4 IMAD.IADD R20, R20, 0x1, -R4.reuse ;  /* 0x000000011414c824 */ /* 0x100fe200078e0a04 */
[----:B------:R-:W-:Y:S01]  /*0ef0*/  ISETP.GT.U32.AND P4, PT, R4, R10, PT ;  /* 0x0000000a0400720c */ /* 0x000fe20003f84070 */
[--C-:B------:R-:W-:Y:S01]  /*0f00*/  @!P6 IMAD.IADD R22, R22, 0x1, -R4.reuse ;  /* 0x000000011616e824 */ /* 0x100fe200078e0a04 */
[----:B------:R-:W-:Y:S01]  /*0f10*/  IABS R90, R11 ;  /* 0x0000000b005a7213 */ /* 0x000fe20000000000 */
[----:B------:R-:W-:Y:S02]  /*0f20*/  @!P5 IMAD.IADD R8, R8, 0x1, -R4 ;  /* 0x000000010808d824 */ /* 0x000fe400078e0a04 */
[----:B------:R-:W-:Y:S01]  /*0f30*/  IMAD.MOV R7, RZ, RZ, -R7 ;  /* 0x000000ffff077224 */ /* 0x000fe200078e0a07 */
[C---:B------:R-:W-:Y:S01]  /*0f40*/  ISETP.GT.U32.AND P6, PT, R4.reuse, R22, PT ;  /* 0x000000160400720c */ /* 0x040fe20003fc4070 */
[----:B------:R-:W-:Y:S01]  /*0f50*/  IMAD.HI.U32 R5, R3, R90, RZ ;  /* 0x0000005a03057227 */ /* 0x000fe200078e00ff */
[----:B------:R-:W-:-:S03]  /*0f60*/  ISETP.GT.U32.AND P5, PT, R4, R8, PT ;  /* 0x000000080400720c */ /* 0x000fc60003fa4070 */
[C---:B------:R-:W-:Y:S02]  /*0f70*/  IMAD R88, R4.reuse, R7, R88 ;  /* 0x0000000704587224 */ /* 0x040fe400078e0258 */
[----:B------:R-:W-:Y:S02]  /*0f80*/  IMAD.MOV R5, RZ, RZ, -R5 ;  /* 0x000000ffff057224 */ /* 0x000fe400078e0a05 */
[----:B------:R-:W-:Y:S01]  /*0f90*/  @!P1 IMAD.MOV R12, RZ, RZ, -R12 ;  /* 0x000000ffff0c9224 */ /* 0x000fe200078e0a0c */
[----:B------:R-:W-:Y:S01]  /*0fa0*/  ISETP.GT.U32.AND P1, PT, R4, R18, PT ;  /* 0x000000120400720c */ /* 0x000fe20003f24070 */
[----:B------:R-:W-:Y:S01]  /*0fb0*/  @!P4 IMAD.IADD R10, R10, 0x1, -R4 ;  /* 0x000000010a0ac824 */ /* 0x000fe200078e0a04 */
[C---:B------:R-:W-:Y:S01]  /*0fc0*/  ISETP.GT.U32.AND P4, PT, R4.reuse, R88, PT ;  /* 0x000000580400720c */ /* 0x040fe20003f84070 */
[----:B------:R-:W-:Y:S02]  /*0fd0*/  IMAD R90, R4, R5, R90 ;  /* 0x00000005045a7224 */ /* 0x000fe400078e025a */
[----:B------:R-:W-:-:S02]  /*0fe0*/  @!P6 IMAD.IADD R22, R22, 0x1, -R4 ;  /* 0x000000011616e824 */ /* 0x000fc400078e0a04 */
[----:B------:R-:W-:Y:S01]  /*0ff0*/  @!P5 IMAD.IADD R8, R8, 0x1, -R4 ;  /* 0x000000010808d824 */ /* 0x000fe200078e0a04 */
[----:B------:R-:W-:Y:S01]  /*1000*/  ISETP.GT.U32.AND P6, PT, R4, R90, PT ;  /* 0x0000005a0400720c */ /* 0x000fe20003fc4070 */
[----:B------:R-:W-:Y:S01]  /*1010*/  @!P0 IMAD.MOV R14, RZ, RZ, -R14 ;  /* 0x000000ffff0e8224 */ /* 0x000fe200078e0a0e */
[----:B------:R-:W-:Y:S01]  /*1020*/  ISETP.GE.AND P5, PT, R17, RZ, PT ;  /* 0x000000ff1100720c */ /* 0x000fe20003fa6270 */
[C---:B------:R-:W-:Y:S01]  /*1030*/  VIADD R17, R0.reuse, 0x73 ;  /* 0x0000007300117836 */ /* 0x040fe20000000000 */
[----:B------:R-:W-:Y:S01]  /*1040*/  ISETP.GE.AND P0, PT, R13, RZ, PT ;  /* 0x000000ff0d00720c */ /* 0x000fe20003f06270 */
[----:B------:R-:W-:Y:S02]  /*1050*/  VIADD R13, R0, 0x75 ;  /* 0x00000075000d7836 */ /* 0x000fe40000000000 */
[--C-:B------:R-:W-:Y:S01]  /*1060*/  @!P1 IMAD.IADD R18, R18, 0x1, -R4.reuse ;  /* 0x0000000112129824 */ /* 0x100fe200078e0a04 */
[----:B------:R-:W-:Y:S01]  /*1070*/  ISETP.GE.AND P1, PT, R15, RZ, PT ;  /* 0x000000ff0f00720c */ /* 0x000fe20003f26270 */
[--C-:B------:R-:W-:Y:S01]  /*1080*/  @!P4 IMAD.IADD R88, R88, 0x1, -R4.reuse ;  /* 0x000000015858c824 */ /* 0x100fe200078e0a04 */
[----:B------:R-:W-:Y:S01]  /*1090*/  IABS R96, R17 ;  /* 0x0000001100607213 */ /* 0x000fe20000000000 */
[----:B------:R-:W-:Y:S01]  /*10a0*/  VIADD R15, R0, 0x74 ;  /* 0x00000074000f7836 */ /* 0x000fe20000000000 */
[----:B------:R-:W-:Y:S01]  /*10b0*/  IABS R92, R13 ;  /* 0x0000000d005c7213 */ /* 0x000fe20000000000 */
[----:B------:R-:W-:Y:S01]  /*10c0*/  @!P6 IMAD.IADD R90, R90, 0x1, -R4 ;  /* 0x000000015a5ae824 */ /* 0x000fe200078e0a04 */
[C---:B------:R-:W-:Y:S01]  /*10d0*/  ISETP.GT.U32.AND P6, PT, R4.reuse, R88, PT ;  /* 0x000000580400720c */ /* 0x040fe20003fc4070 */
[----:B------:R-:W-:Y:S01]  /*10e0*/  @!P3 IMAD.MOV R18, RZ, RZ, -R18 ;  /* 0x000000ffff12b224 */ /* 0x000fe200078e0a12 */
[----:B------:R-:W-:Y:S01]  /*10f0*/  ISETP.GT.U32.AND P3, PT, R4, R20, PT ;  /* 0x000000140400720c */ /* 0x000fe20003f64070 */
[----:B------:R-:W-:Y:S01]  /*1100*/  IMAD.HI.U32 R9, R3, R96, RZ ;  /* 0x0000006003097227 */ /* 0x000fe200078e00ff */
[----:B------:R-:W-:-:S02]  /*1110*/  IABS R94, R15 ;  /* 0x0000000f005e7213 */ /* 0x000fc40000000000 */
[----:B------:R-:W-:Y:S01]  /*1120*/  ISETP.GE.AND P4, PT, R11, RZ, PT ;  /* 0x000000ff0b00720c */ /* 0x000fe20003f86270 */
[----:B------:R-:W-:-:S04]  /*1130*/  IMAD.HI.U32 R5, R3, R92, RZ ;  /* 0x0000005c03057227 */ /* 0x000fc800078e00ff */
[----:B------:R-:W-:Y:S02]  /*1140*/  IMAD.MOV R9, RZ, RZ, -R9 ;  /* 0x000000ffff097224 */ /* 0x000fe400078e0a09 */
[----:B------:R-:W-:-:S04]  /*1150*/  IMAD.HI.U32 R7, R3, R94, RZ ;  /* 0x0000005e03077227 */ /* 0x000fc800078e00ff */
[----:B------:R-:W-:Y:S02]  /*1160*/  IMAD.MOV R5, RZ, RZ, -R5 ;  /* 0x000000ffff057224 */ /* 0x000fe400078e0a05 */
[C---:B------:R-:W-:Y:S02]  /*1170*/  IMAD R96, R4.reuse, R9, R96 ;  /* 0x0000000904607224 */ /* 0x040fe400078e0260 */
[----:B------:R-:W-:Y:S02]  /*1180*/  IMAD.MOV R7, RZ, RZ, -R7 ;  /* 0x000000ffff077224 */ /* 0x000fe400078e0a07 */
[----:B------:R-:W-:Y:S02]  /*1190*/  IMAD R92, R4, R5, R92 ;  /* 0x00000005045c7224 */ /* 0x000fe400078e025c */
[----:B------:R-:W-:Y:S02]  /*11a0*/  VIADD R11, R0, 0x72 ;  /* 0x00000072000b7836 */ /* 0x000fe40000000000 */
[--C-:B------:R-:W-:Y:S01]  /*11b0*/  @!P6 IMAD.IADD R88, R88, 0x1, -R4.reuse ;  /* 0x000000015858e824 */ /* 0x100fe200078e0a04 */
[----:B------:R-:W-:Y:S01]  /*11c0*/  ISETP.GT.U32.AND P6, PT, R4, R96, PT ;  /* 0x000000600400720c */ /* 0x000fe20003fc4070 */
[----:B------:R-:W-:Y:S01]  /*11d0*/  @!P3 IMAD.IADD R20, R20, 0x1, -R4 ;  /* 0x000000011414b824 */ /* 0x000fe200078e0a04 */
[----:B------:R-:W-:Y:S01]  /*11e0*/  IABS R98, R11 ;  /* 0x0000000b00627213 */ /* 0x000fe20000000000 */
[C---:B------:R-:W-:Y:S01]  /*11f0*/  IMAD R94, R4.reuse, R7, R94 ;  /* 0x00000007045e7224 */ /* 0x040fe200078e025e */
[----:B------:R-:W-:Y:S01]  /*1200*/  ISETP.GE.AND P3, PT, R19, RZ, PT ;  /* 0x000000ff1300720c */ /* 0x000fe20003f66270 */
[----:B------:R-:W-:Y:S01]  /*1210*/  @!P2 IMAD.MOV R8, RZ, RZ, -R8 ;  /* 0x000000ffff08a224 */ /* 0x000fe200078e0a08 */
[C---:B------:R-:W-:Y:S01]  /*1220*/  ISETP.GT.U32.AND P2, PT, R4.reuse, R92, PT ;  /* 0x0000005c0400720c */ /* 0x040fe20003f44070 */
[----:B------:R-:W-:Y:S01]  /*1230*/  @!P0 IMAD.MOV R10, RZ, RZ, -R10 ;  /* 0x000000ffff0a8224 */ /* 0x000fe200078e0a0a */
[C---:B------:R-:W-:Y:S01]  /*1240*/  ISETP.GT.U32.AND P0, PT, R4.reuse, R90, PT ;  /* 0x0000005a0400720c */ /* 0x040fe20003f04070 */
[----:B------:R-:W-:Y:S01]  /*1250*/  @!P1 IMAD.MOV R20, RZ, RZ, -R20 ;  /* 0x000000ffff149224 */ /* 0x000fe200078e0a14 */
[----:B------:R-:W-:Y:S01]  /*1260*/  ISETP.GT.U32.AND P1, PT, R4, R94, PT ;  /* 0x0000005e0400720c */ /* 0x000fe20003f24070 */
[----:B------:R-:W-:-:S04]  /*1270*/  IMAD.HI.U32 R5, R3, R98, RZ ;  /* 0x0000006203057227 */ /* 0x000fc800078e00ff */
[----:B------:R-:W-:Y:S02]  /*1280*/  IMAD.MOV R7, RZ, RZ, -R5 ;  /* 0x000000ffff077224 */ /* 0x000fe400078e0a05 */
[--C-:B------:R-:W-:Y:S02]  /*1290*/  @!P6 IMAD.IADD R96, R96, 0x1, -R4.reuse ;  /* 0x000000016060e824 */ /* 0x100fe400078e0a04 */
[----:B------:R-:W-:Y:S02]  /*12a0*/  VIADD R9, R0, 0x71 ;  /* 0x0000007100097836 */ /* 0x000fe40000000000 */
[--C-:B------:R-:W-:Y:S01]  /*12b0*/  @!P0 IMAD.IADD R90, R90, 0x1, -R4.reuse ;  /* 0x000000015a5a8824 */ /* 0x100fe200078e0a04 */
[----:B------:R-:W-:Y:S01]  /*12c0*/  ISETP.GE.AND P0, PT, R15, RZ, PT ;  /* 0x000000ff0f00720c */ /* 0x000fe20003f06270 */
[----:B------:R-:W-:Y:S01]  /*12d0*/  @!P2 IMAD.IADD R92, R92, 0x1, -R4 ;  /* 0x000000015c5ca824 */ /* 0x000fe200078e0a04 */
[----:B------:R-:W-:Y:S01]  /*12e0*/  IABS R122, R9 ;  /* 0x00000009007a7213 */ /* 0x000fe20000000000 */
[C---:B------:R-:W-:Y:S01]  /*12f0*/  IMAD R98, R4.reuse, R7, R98 ;  /* 0x0000000704627224 */ /* 0x040fe200078e0262 */
[----:B------:R-:W-:Y:S01]  /*1300*/  ISETP.GE.AND P2, PT, R17, RZ, PT ;  /* 0x000000ff1100720c */ /* 0x000fe20003f46270 */
[----:B------:R-:W-:Y:S01]  /*1310*/  @!P3 IMAD.MOV R88, RZ, RZ, -R88 ;  /* 0x000000ffff58b224 */ /* 0x000fe200078e0a58 */
[----:B------:R-:W-:Y:S01]  /*1320*/  ISETP.GT.U32.AND P3, PT, R4, R96, PT ;  /* 0x000000600400720c */ /* 0x000fe20003f64070 */
[----:B------:R-:W-:Y:S01]  /*1330*/  @!P1 IMAD.IADD R94, R94, 0x1, -R4 ;  /* 0x000000015e5e9824 */ /* 0x000fe200078e0a04 */
[C---:B------:R-:W-:Y:S01]  /*1340*/  ISETP.GT.U32.AND P1, PT, R4.reuse, R92, PT ;  /* 0x0000005c0400720c */ /* 0x040fe20003f24070 */
[----:B------:R-:W-:Y:S01]  /*1350*/  @!P4 IMAD.MOV R90, RZ, RZ, -R90 ;  /* 0x000000ffff5ac224 */ /* 0x000fe200078e0a5a */
[----:B------:R-:W-:Y:S01]  /*1360*/  ISETP.GT.U32.AND P4, PT, R4, R98, PT ;  /* 0x000000620400720c */ /* 0x000fe20003f84070 */
[----:B------:R-:W-:Y:S01]  /*1370*/  @!P5 IMAD.MOV R22, RZ, RZ, -R22 ;  /* 0x000000ffff16d224 */ /* 0x000fe200078e0a16 */
[----:B------:R-:W-:Y:S01]  /*1380*/  ISETP.GE.AND P5, PT, R13, RZ, PT ;  /* 0x000000ff0d00720c */ /* 0x000fe20003fa6270 */
[----:B------:R-:W-:Y:S01]  /*1390*/  VIADD R13, R0, 0x70 ;  /* 0x00000070000d7836 */ /* 0x000fe20000000000 */
[----:B------:R-:W-:Y:S01]  /*13a0*/  ISETP.GT.U32.AND P6, PT, R4, R94, PT ;  /* 0x0000005e0400720c */ /* 0x000fe20003fc4070 */
[----:B------:R-:W-:-:S03]  /*13b0*/  IMAD.HI.U32 R5, R3, R122, RZ ;  /* 0x0000007a03057227 */ /* 0x000fc600078e00ff */
[----:B------:R-:W-:Y:S01]  /*13c0*/  IABS R124, R13 ;  /* 0x0000000d007c7213 */ /* 0x000fe20000000000 */
[----:B------:R-:W-:Y:S02]  /*13d0*/  IMAD.MOV R5, RZ, RZ, -R5 ;  /* 0x000000ffff057224 */ /* 0x000fe400078e0a05 */
[----:B------:R-:W-:Y:S01]  /*13e0*/  @!P3 IMAD.IADD R96, R96, 0x1, -R4 ;  /* 0x000000016060b824 */ /* 0x000fe200078e0a04 */
[----:B------:R-:W-:Y:S01]  /*13f0*/  ISETP.GE.AND P3, PT, R9, RZ, PT ;  /* 0x000000ff0900720c */ /* 0x000fe20003f66270 */
[----:B------:R-:W-:Y:S02]  /*1400*/  IMAD R122, R4, R5, R122 ;  /* 0x00000005047a7224 */ /* 0x000fe400078e027a */
[--C-:B------:R-:W-:Y:S01]  /*1410*/  @!P1 IMAD.IADD R92, R92, 0x1, -R4.reuse ;  /* 0x000000015c5c9824 */ /* 0x100fe200078e0a04 */
[----:B------:R-:W-:Y:S01]  /*1420*/  ISETP.GE.AND P1, PT, R11, RZ, PT ;  /* 0x000000ff0b00720c */ /* 0x000fe20003f26270 */
[----:B------:R-:W-:Y:S02]  /*1430*/  VIADD R9, R0, 0x6e ;  /* 0x0000006e00097836 */ /* 0x000fe40000000000 */
[----:B------:R-:W-:Y:S01]  /*1440*/  @!P4 IMAD.IADD R98, R98, 0x1, -R4 ;  /* 0x000000016262c824 */ /* 0x000fe200078e0a04 */
[----:B------:R-:W-:Y:S01]  /*1450*/  ISETP.GE.AND P4, PT, R13, RZ, PT ;  /* 0x000000ff0d00720c */ /* 0x000fe20003f86270 */
[----:B------:R-:W-:Y:S01]  /*1460*/  IMAD.HI.U32 R5, R3, R124, RZ ;  /* 0x0000007c03057227 */ /* 0x000fe200078e00ff */
[----:B------:R-:W-:-:S03]  /*1470*/  IABS R128, R9 ;  /* 0x0000000900807213 */ /* 0x000fc60000000000 */
[----:B------:R-:W-:Y:S01]  /*1480*/  @!P6 IMAD.IADD R94, R94, 0x1, -R4 ;  /* 0x000000015e5ee824 */ /* 0x000fe200078e0a04 */
[C---:B------:R-:W-:Y:S01]  /*1490*/  ISETP.GT.U32.AND P6, PT, R4.reuse, R122, PT ;  /* 0x0000007a0400720c */ /* 0x040fe20003fc4070 */
[----:B------:R-:W-:Y:S01]  /*14a0*/  @!P5 IMAD.MOV R92, RZ, RZ, -R92 ;  /* 0x000000ffff5cd224 */ /* 0x000fe200078e0a5c */
[----:B------:R-:W-:Y:S01]  /*14b0*/  ISETP.GT.U32.AND P5, PT, R4, R98, PT ;  /* 0x000000620400720c */ /* 0x000fe20003fa4070 */
[----:B------:R-:W-:Y:S02]  /*14c0*/  IMAD.MOV R5, RZ, RZ, -R5 ;  /* 0x000000ffff057224 */ /* 0x000fe400078e0a05 */
[----:B------:R-:W-:Y:S02]  /*14d0*/  VIADD R15, R0, 0x6f ;  /* 0x0000006f000f7836 */ /* 0x000fe40000000000 */
[----:B------:R-:W-:Y:S02]  /*14e0*/  IMAD R124, R4, R5, R124 ;  /* 0x00000005047c7224 */ /* 0x000fe400078e027c */
[----:B------:R-:W-:Y:S01]  /*14f0*/  IMAD.HI.U32 R5, R3, R128, RZ ;  /* 0x0000008003057227 */ /* 0x000fe200078e00ff */
[----:B------:R-:W-:-:S03]  /*1500*/  IABS R126, R15 ;  /* 0x0000000f007e7213 */ /* 0x000fc60000000000 */
[----:B------:R-:W-:Y:S02]  /*1510*/  IMAD.MOV R5, RZ, RZ, -R5 ;  /* 0x000000ffff057224 */ /* 0x000fe400078e0a05 */
[--C-:B------:R-:W-:Y:S02]  /*1520*/  @!P6 IMAD.IADD R122, R122, 0x1, -R4.reuse ;  /* 0x000000017a7ae824 */ /* 0x100fe400078e0a04 */
[----:B------:R-:W-:Y:S02]  /*1530*/  @!P5 IMAD.IADD R98, R98, 0x1, -R4 ;  /* 0x000000016262d824 */ /* 0x000fe400078e0a04 */
[C---:B------:R-:W-:Y:S01]  /*1540*/  IMAD R128, R4.reuse, R5, R128 ;  /* 0x0000000504807224 */ /* 0x040fe200078e0280 */
[----:B------:R-:W-:Y:S01]  /*1550*/  ISETP.GT.U32.AND P6, PT, R4, R122, PT ;  /* 0x0000007a0400720c */ /* 0x000fe20003fc4070 */
[----:B------:R-:W-:-:S04]  /*1560*/  IMAD.HI.U32 R7, R3, R126, RZ ;  /* 0x0000007e03077227 */ /* 0x000fc800078e00ff */
[----:B------:R-:W-:Y:S01]  /*1570*/  @!P1 IMAD.MOV R98, RZ, RZ, -R98 ;  /* 0x000000ffff629224 */ /* 0x000fe200078e0a62 */
[C---:B------:R-:W-:Y:S01]  /*1580*/  ISETP.GT.U32.AND P1, PT, R4.reuse, R128, PT ;  /* 0x000000800400720c */ /* 0x040fe20003f24070 */
[----:B------:R-:W-:Y:S02]  /*1590*/  IMAD.MOV R7, RZ, RZ, -R7 ;  /* 0x000000ffff077224 */ /* 0x000fe400078e0a07 */
[----:B------:R-:W-:Y:S01]  /*15a0*/  @!P0 IMAD.MOV R94, RZ, RZ, -R94 ;  /* 0x000000ffff5e8224 */ /* 0x000fe200078e0a5e */
[C---:B------:R-:W-:Y:S01]  /*15b0*/  ISETP.GT.U32.AND P0, PT, R4.reuse, R124, PT ;  /* 0x0000007c0400720c */ /* 0x040fe20003f04070 */
[----:B------:R-:W-:Y:S02]  /*15c0*/  IMAD R126, R4, R7, R126 ;  /* 0x00000007047e7224 */ /* 0x000fe400078e027e */
[----:B------:R-:W-:Y:S02]  /*15d0*/  VIADD R11, R0, 0x6c ;  /* 0x0000006c000b7836 */ /* 0x000fe40000000000 */
[--C-:B------:R-:W-:Y:S01]  /*15e0*/  @!P6 IMAD.IADD R122, R122, 0x1, -R4.reuse ;  /* 0x000000017a7ae824 */ /* 0x100fe200078e0a04 */
[----:B------:R-:W-:Y:S01]  /*15f0*/  ISETP.GT.U32.AND P5, PT, R4, R126, PT ;  /* 0x0000007e0400720c */ /* 0x000fe20003fa4070 */
[----:B------:R-:W-:Y:S01]  /*1600*/  VIADD R7, R0, 0x6d ;  /* 0x0000006d00077836 */ /* 0x000fe20000000000 */
[----:B------:R-:W-:Y:S01]  /*1610*/  IABS R132, R11 ;  /* 0x0000000b00847213 */ /* 0x000fe20000000000 */
[----:B------:R-:W-:Y:S01]  /*1620*/  @!P1 IMAD.IADD R128, R128, 0x1, -R4 ;  /* 0x0000000180809824 */ /* 0x000fe200078e0a04 */
[----:B------:R-:W-:Y:S01]  /*1630*/  ISETP.GE.AND P6, PT, R9, RZ, PT ;  /* 0x000000ff0900720c */ /* 0x000fe20003fc6270 */
[----:B------:R-:W-:Y:S01]  /*1640*/  @!P3 IMAD.MOV R122, RZ, RZ, -R122 ;  /* 0x000000ffff7ab224 */ /* 0x000fe200078e0a7a */
[----:B------:R-:W-:Y:S01]  /*1650*/  IABS R130, R7 ;  /* 0x0000000700827213 */ /* 0x000fe20000000000 */
[----:B------:R-:W-:Y:S01]  /*1660*/  @!P0 IMAD.IADD R124, R124, 0x1, -R4 ;  /* 0x000000017c7c8824 */ /* 0x000fe200078e0a04 */
[----:B------:R-:W-:Y:S01]  /*1670*/  ISETP.GE.AND P3, PT, R7, RZ, PT ;  /* 0x000000ff0700720c */ /* 0x000fe20003f66270 */
[----:B------:R-:W-:Y:S01]  /*1680*/  IMAD.HI.U32 R7, R3, R132, RZ ;  /* 0x0000008403077227 */ /* 0x000fe200078e00ff */
[----:B------:R-:W-:-:S02]  /*1690*/  ISETP.GT.U32.AND P1, PT, R4, R128, PT ;  /* 0x000000800400720c */ /* 0x000fc40003f24070 */
[----:B------:R-:W-:Y:S01]  /*16a0*/  ISETP.GT.U32.AND P0, PT, R4, R124, PT ;  /* 0x0000007c0400720c */ /* 0x000fe20003f04070 */
[----:B------:R-:W-:Y:S02]  /*16b0*/  IMAD.MOV R7, RZ, RZ, -R7 ;  /* 0x000000ffff077224 */ /* 0x000fe400078e0a07 */
[----:B------:R-:W-:Y:S02]  /*16c0*/  @!P5 IMAD.IADD R126, R126, 0x1, -R4 ;  /* 0x000000017e7ed824 */ /* 0x000fe400078e0a04 */
[----:B------:R-:W-:Y:S02]  /*16d0*/  IMAD R132, R4, R7, R132 ;  /* 0x0000000704847224 */ /* 0x000fe400078e0284 */
[----:B------:R-:W-:Y:S01]  /*16e0*/  VIADD R13, R0, 0x6b ;  /* 0x0000006b000d7836 */ /* 0x000fe20000000000 */
[----:B------:R-:W-:Y:S01]  /*16f0*/  ISETP.GT.U32.AND P5, PT, R4, R126, PT ;  /* 0x0000007e0400720c */ /* 0x000fe20003fa4070 */
[----:B------:R-:W-:-:S03]  /*1700*/  IMAD.HI.U32 R5, R3, R130, RZ ;  /* 0x0000008203057227 */ /* 0x000fc600078e00ff */
[----:B------:R-:W-:Y:S01]  /*1710*/  IABS R134, R13 ;  /* 0x0000000d00867213 */ /* 0x000fe20000000000 */
[----:B------:R-:W-:Y:S01]  /*1720*/  @!P1 IMAD.IADD R128, R128, 0x1, -R4 ;  /* 0x0000000180809824 */ /* 0x000fe200078e0a04 */
[----:B------:R-:W-:Y:S01]  /*1730*/  ISETP.GT.U32.AND P1, PT, R4, R132, PT ;  /* 0x000000840400720c */ /* 0x000fe20003f24070 */
[----:B------:R-:W-:Y:S01]  /*1740*/  @!P2 IMAD.MOV R96, RZ, RZ, -R96 ;  /* 0x000000ffff60a224 */ /* 0x000fe200078e0a60 */
[----:B------:R-:W-:Y:S01]  /*1750*/  ISETP.GE.AND P2, PT, R15, RZ, PT ;  /* 0x000000ff0f00720c */ /* 0x000fe20003f46270 */
[----:B------:R-:W-:Y:S02]  /*1760*/  IMAD.MOV R5, RZ, RZ, -R5 ;  /* 0x000000ffff057224 */ /* 0x000fe400078e0a05 */
[----:B------:R-:W-:Y:S01]  /*1770*/  @!P0 IMAD.IADD R124, R124, 0x1, -R4 ;  /* 0x000000017c7c8824 */ /* 0x000fe200078e0a04 */
[----:B------:R-:W-:Y:S01]  /*1780*/  ISETP.GE.AND P0, PT, R11, RZ, PT ;  /* 0x000000ff0b00720c */ /* 0x000fe20003f06270 */
[----:B------:R-:W-:Y:S02]  /*1790*/  IMAD R130, R4, R5, R130 ;  /* 0x0000000504827224 */ /* 0x000fe400078e0282 */
[----:B------:R-:W-:-:S04]  /*17a0*/  IMAD.HI.U32 R9, R3, R134, RZ ;  /* 0x0000008603097227 */ /* 0x000fc800078e00ff */
[----:B------:R-:W-:Y:S02]  /*17b0*/  VIADD R5, R0, 0x6a ;  /* 0x0000006a00057836 */ /* 0x000fe40000000000 */
[----:B------:R-:W-:Y:S01]  /*17c0*/  @!P5 IMAD.IADD R126, R126, 0x1, -R4 ;  /* 0x000000017e7ed824 */ /* 0x000fe200078e0a04 */
[----:B------:R-:W-:Y:S01]  /*17d0*/  ISETP.GE.AND P5, PT, R13, RZ, PT ;  /* 0x000000ff0d00720c */ /* 0x000fe20003fa6270 */
[----:B------:R-:W-:Y:S01]  /*17e0*/  @!P4 IMAD.MOV R124, RZ, RZ, -R124 ;  /* 0x000000ffff7cc224 */ /* 0x000fe200078e0a7c */
[----:B------:R-:W-:Y:S01]  /*17f0*/  ISETP.GT.U32.AND P4, PT, R4, R130, PT ;  /* 0x000000820400720c */ /* 0x000fe20003f84070 */
[----:B------:R-:W-:Y:S01]  /*1800*/  IMAD.MOV R9, RZ, RZ, -R9 ;  /* 0x000000ffff097224 */ /* 0x000fe200078e0a09 */
[----:B------:R-:W-:Y:S01]  /*1810*/  IABS R136, R5 ;  /* 0x0000000500887213 */ /* 0x000fe20000000000 */
[----:B------:R-:W-:Y:S02]  /*1820*/  VIADD R13, R0, 0x69 ;  /* 0x00000069000d7836 */ /* 0x000fe40000000000 */
[----:B------:R-:W-:-:S02]  /*1830*/  @!P1 IMAD.IADD R132, R132, 0x1, -R4 ;  /* 0x0000000184849824 */ /* 0x000fc400078e0a04 */
[C---:B------:R-:W-:Y:S01]  /*1840*/  IMAD R134, R4.reuse, R9, R134 ;  /* 0x0000000904867224 */ /* 0x040fe200078e0286 */
[----:B------:R-:W-:Y:S01]  /*1850*/  IABS R138, R13 ;  /* 0x0000000d008a7213 */ /* 0x000fe20000000000 */
[----:B------:R-:W-:Y:S01]  /*1860*/  @!P2 IMAD.MOV R126, RZ, RZ, -R126 ;  /* 0x000000ffff7ea224 */ /* 0x000fe200078e0a7e */
[----:B------:R-:W-:Y:S01]  /*1870*/  ISETP.GE.AND P2, PT, R5, RZ, PT ;  /* 0x000000ff0500720c */ /* 0x000fe20003f46270 */
[----:B------:R-:W-:Y:S01]  /*1880*/  IMAD.HI.U32 R5, R3, R136, RZ ;  /* 0x0000008803057227 */ /* 0x000fe200078e00ff */
[----:B------:R-:W-:-:S03]  /*1890*/  ISETP.GT.U32.AND P1, PT, R4, R132, PT ;  /* 0x000000840400720c */ /* 0x000fc60003f24070 */
[----:B------:R-:W-:Y:S01]  /*18a0*/  @!P6 IMAD.MOV R128, RZ, RZ, -R128 ;  /* 0x000000ffff80e224 */ /* 0x000fe200078e0a80 */
[----:B------:R-:W-:Y:S01]  /*18b0*/  ISETP.GT.U32.AND P6, PT, R4, R134, PT ;  /* 0x000000860400720c */ /* 0x000fe20003fc4070 */
[----:B------:R-:W-:Y:S02]  /*18c0*/  VIADD R17, R0, 0x67 ;  /* 0x0000006700117836 */ /* 0x000fe40000000000 */
[----:B------:R-:W-:-:S03]  /*18d0*/  IMAD.HI.U32 R7, R3, R138, RZ ;  /* 0x0000008a03077227 */ /* 0x000fc600078e00ff */
[----:B------:R-:W-:Y:S01]  /*18e0*/  IABS R142, R17 ;  /* 0x00000011008e7213 */ /* 0x000fe20000000000 */
[----:B------:R-:W-:Y:S02]  /*18f0*/  IMAD.MOV R5, RZ, RZ, -R5 ;  /* 0x000000ffff057224 */ /* 0x000fe400078e0a05 */
[----:B------:R-:W-:Y:S02]  /*1900*/  @!P4 IMAD.IADD R130, R130, 0x1, -R4 ;  /* 0x000000018282c824 */ /* 0x000fe400078e0a04 */
[----:B------:R-:W-:Y:S02]  /*1910*/  IMAD.MOV R7, RZ, RZ, -R7 ;  /* 0x000000ffff077224 */ /* 0x000fe400078e0a07 */
[C---:B------:R-:W-:Y:S01]  /*1920*/  IMAD R136, R4.reuse, R5, R136 ;  /* 0x0000000504887224 */ /* 0x040fe200078e0288 */
[C---:B------:R-:W-:Y:S01]  /*1930*/  ISETP.GT.U32.AND P4, PT, R4.reuse, R130, PT ;  /* 0x000000820400720c */ /* 0x040fe20003f84070 */
[----:B------:R-:W-:Y:S02]  /*1940*/  IMAD R138, R4, R7, R138 ;  /* 0x00000007048a7224 */ /* 0x000fe400078e028a */
[----:B------:R-:W-:Y:S01]  /*1950*/  @!P1 IMAD.IADD R132, R132, 0x1, -R4 ;  /* 0x0000000184849824 */ /* 0x000fe200078e0a04 */
[----:B------:R-:W-:Y:S01]  /*1960*/  ISETP.GT.U32.AND P1, PT, R4, R136, PT ;  /* 0x000000880400720c */ /* 0x000fe20003f24070 */
[----:B------:R-:W-:-:S04]  /*1970*/  IMAD.HI.U32 R11, R3, R142, RZ ;  /* 0x0000008e030b7227 */ /* 0x000fc800078e00ff */
[----:B------:R-:W-:Y:S01]  /*1980*/  @!P6 IMAD.IADD R134, R134, 0x1, -R4 ;  /* 0x000000018686e824 */ /* 0x000fe200078e0a04 */
[----:B------:R-:W-:Y:S01]  /*1990*/  ISETP.GT.U32.AND P6, PT, R4, R138, PT ;  /* 0x0000008a0400720c */ /* 0x000fe20003fc4070 */
[----:B------:R-:W-:Y:S02]  /*19a0*/  IMAD.MOV R11, RZ, RZ, -R11 ;  /* 0x000000ffff0b7224 */ /* 0x000fe400078e0a0b */
[----:B------:R-:W-:Y:S02]  /*19b0*/  VIADD R15, R0, 0x68 ;  /* 0x00000068000f7836 */ /* 0x000fe40000000000 */
[----:B------:R-:W-:Y:S02]  /*19c0*/  IMAD R142, R4, R11, R142 ;  /* 0x0000000b048e7224 */ /* 0x000fe400078e028e */
[----:B------:R-:W-:Y:S01]  /*19d0*/  VIADD R11, R0, 0x66 ;  /* 0x00000066000b7836 */ /* 0x000fe20000000000 */
[----:B------:R-:W-:Y:S01]  /*19e0*/  IABS R140, R15 ;  /* 0x0000000f008c7213 */ /* 0x000fe20000000000 */
[--C-:B------:R-:W-:Y:S01]  /*19f0*/  @!P4 IMAD.IADD R130, R130, 0x1, -R4.reuse ;  /* 0x000000018282c824 */ /* 0x100fe200078e0a04 */
[----:B------:R-:W-:Y:S01]  /*1a00*/  ISETP.GE.AND P4, PT, R13, RZ, PT ;  /* 0x000000ff0d00720c */ /* 0x000fe20003f86270 */
[----:B------:R-:W-:Y:S01]  /*1a10*/  VIADD R13, R0, 0x65 ;  /* 0x00000065000d7836 */ /* 0x000fe20000000000 */
[----:B------:R-:W-:Y:S01]  /*1a20*/  IABS R144, R11 ;  /* 0x0000000b00907213 */ /* 0x000fe20000000000 */
[----:B------:R-:W-:Y:S01]  /*1a30*/  @!P1 IMAD.IADD R136, R136, 0x1, -R4 ;  /* 0x0000000188889824 */ /* 0x000fe200078e0a04 */
[----:B------:R-:W-:Y:S01]  /*1a40*/  ISETP.GT.U32.AND P1, PT, R4, R134, PT ;  /* 0x000000860400720c */ /* 0x000fe20003f24070 */
[----:B------:R-:W-:Y:S01]  /*1a50*/  IMAD.HI.U32 R9, R3, R140, RZ ;  /* 0x0000008c03097227 */ /* 0x000fe200078e00ff */
[----:B------:R-:W-:-:S03]  /*1a60*/  IABS R146, R13 ;  /* 0x0000000d00927213 */ /* 0x000fc60000000000 */
[----:B------:R-:W-:Y:S02]  /*1a70*/  @!P6 IMAD.IADD R138, R138, 0x1, -R4 ;  /* 0x000000018a8ae824 */ /* 0x000fe400078e0a04 */
[----:B------:R-:W-:Y:S01]  /*1a80*/  @!P3 IMAD.MOV R130, RZ, RZ, -R130 ;  /* 0x000000ffff82b224 */ /* 0x000fe200078e0a82 */
[C---:B------:R-:W-:Y:S01]  /*1a90*/  ISETP.GT.U32.AND P3, PT, R4.reuse, R136, PT ;  /* 0x000000880400720c */ /* 0x040fe20003f64070 */
[----:B------:R-:W-:Y:S01]  /*1aa0*/  IMAD.MOV R9, RZ, RZ, -R9 ;  /* 0x000000ffff097224 */ /* 0x000fe200078e0a09 */
[----:B------:R-:W-:Y:S01]  /*1ab0*/  ISETP.GT.U32.AND P6, PT, R4, R138, PT ;  /* 0x0000008a0400720c */ /* 0x000fe20003fc4070 */
[----:B------:R-:W-:-:S04]  /*1ac0*/  IMAD.HI.U32 R5, R3, R144, RZ ;  /* 0x0000009003057227 */ /* 0x000fc800078e00ff */
[----:B------:R-:W-:Y:S02]  /*1ad0*/  IMAD R140, R4, R9, R140 ;  /* 0x00000009048c7224 */ /* 0x000fe400078e028c */
[----:B------:R-:W-:-:S04]  /*1ae0*/  IMAD.HI.U32 R7, R3, R146, RZ ;  /* 0x0000009203077227 */ /* 0x000fc800078e00ff */
[----:B------:R-:W-:Y:S02]  /*1af0*/  IMAD.MOV R5, RZ, RZ, -R5 ;  /* 0x000000ffff057224 */ /* 0x000fe400078e0a05 */
[----:B------:R-:W-:Y:S02]  /*1b00*/  IMAD.MOV R9, RZ, RZ, -R7 ;  /* 0x000000ffff097224 */ /* 0x000fe400078e0a07 */
[----:B------:R-:W-:Y:S01]  /*1b10*/  @!P0 IMAD.MOV R132, RZ, RZ, -R132 ;  /* 0x000000ffff848224 */ /* 0x000fe200078e0a84 */
[----:B------:R-:W-:Y:S01]  /*1b20*/  ISETP.GT.U32.AND P0, PT, R4, R140, PT ;  /* 0x0000008c0400720c */ /* 0x000fe20003f04070 */
[----:B------:R-:W-:Y:S01]  /*1b30*/  @!P1 IMAD.IADD R134, R134, 0x1, -R4 ;  /* 0x0000000186869824 */ /* 0x000fe200078e0a04 */
[C---:B------:R-:W-:Y:S01]  /*1b40*/  ISETP.GT.U32.AND P1, PT, R4.reuse, R142, PT ;  /* 0x0000008e0400720c */ /* 0x040fe20003f24070 */
[C---:B------:R-:W-:Y:S02]  /*1b50*/  IMAD R144, R4.reuse, R5, R144 ;  /* 0x0000000504907224 */ /* 0x040fe400078e0290 */
[----:B------:R-:W-:-:S02]  /*1b60*/  IMAD R146, R4, R9, R146 ;  /* 0x0000000904927224 */ /* 0x000fc400078e0292 */
[--C-:B------:R-:W-:Y:S01]  /*1b70*/  @!P3 IMAD.IADD R136, R136, 0x1, -R4.reuse ;  /* 0x000000018888b824 */ /* 0x100fe200078e0a04 */
[----:B------:R-:W-:Y:S01]  /*1b80*/  ISETP.GT.U32.AND P3, PT, R4, R144, PT ;  /* 0x000000900400720c */ /* 0x000fe20003f64070 */
[--C-:B------:R-:W-:Y:S01]  /*1b90*/  @!P6 IMAD.IADD R138, R138, 0x1, -R4.reuse ;  /* 0x000000018a8ae824 */ /* 0x100fe200078e0a04 */
[----:B------:R-:W-:Y:S01]  /*1ba0*/  ISETP.GT.U32.AND P6, PT, R4, R146, PT ;  /* 0x000000920400720c */ /* 0x000fe20003fc4070 */
[----:B------:R-:W-:Y:S02]  /*1bb0*/  VIADD R19, R0, 0x64 ;  /* 0x0000006400137836 */ /* 0x000fe40000000000 */
[--C-:B------:R-:W-:Y:S01]  /*1bc0*/  @!P0 IMAD.IADD R140, R140, 0x1, -R4.reuse ;  /* 0x000000018c8c8824 */ /* 0x100fe200078e0a04 */
[----:B------:R-:W-:Y:S01]  /*1bd0*/  ISETP.GE.AND P0, PT, R15, RZ, PT ;  /* 0x000000ff0f00720c */ /* 0x000fe20003f06270 */
[----:B------:R-:W-:Y:S01]  /*1be0*/  @!P1 IMAD.IADD R142, R142, 0x1, -R4 ;  /* 0x000000018e8e9824 */ /* 0x000fe200078e0a04 */
[----:B------:R-:W-:Y:S01]  /*1bf0*/  IABS R148, R19 ;  /* 0x0000001300947213 */ /* 0x000fe20000000000 */
[----:B------:R-:W-:Y:S01]  /*1c00*/  @!P5 IMAD.MOV R134, RZ, RZ, -R134 ;  /* 0x000000ffff86d224 */ /* 0x000fe200078e0a86 */
[----:B------:R-:W-:Y:S01]  /*1c10*/  ISETP.GE.AND P1, PT, R17, RZ, PT ;  /* 0x000000ff1100720c */ /* 0x000fe20003f26270 */
[----:B------:R-:W-:Y:S01]  /*1c20*/  IMAD.HI.U32 R7, R3, R150, RZ ;  /* 0x0000009603077227 */ /* 0x000fe200078e00ff */
[----:B------:R-:W-:-:S03]  /*1c30*/  ISETP.GT.U32.AND P5, PT, R4, R142, PT ;  /* 0x0000008e0400720c */ /* 0x000fc60003fa4070 */
[--C-:B------:R-:W-:Y:S01]  /*1c40*/  @!P3 IMAD.IADD R144, R144, 0x1, -R4.reuse ;  /* 0x000000019090b824 */ /* 0x100fe200078e0a04 */
[----:B------:R-:W-:Y:S01]  /*1c50*/  ISETP.GT.U32.AND P3, PT, R4, R140, PT ;  /* 0x0000008c0400720c */ /* 0x000fe20003f64070 */
[----:B------:R-:W-:Y:S02]  /*1c60*/  @!P6 IMAD.IADD R146, R146, 0x1, -R4 ;  /* 0x000000019292e824 */ /* 0x000fe400078e0a04 */
[----:B------:R-:W-:Y:S01]  /*1c70*/  IMAD.MOV R7, RZ, RZ, -R7 ;  /* 0x000000ffff077224 */ /* 0x000fe200078e0a07 */
[----:B------:R-:W-:Y:S01]  /*1c80*/  ISETP.GT.U32.AND P6, PT, R4, R144, PT ;  /* 0x000000900400720c */ /* 0x000fe20003fc4070 */
[----:B------:R-:W-:Y:S02]  /*1c90*/  VIADD R9, R0, 0x62 ;  /* 0x0000006200097836 */ /* 0x000fe40000000000 */
[----:B------:R-:W-:-:S03]  /*1ca0*/  IMAD.HI.U32 R5, R3, R148, RZ ;  /* 0x0000009403057227 */ /* 0x000fc600078e00ff */
[----:B------:R-:W-:Y:S01]  /*1cb0*/  IABS R170, R9 ;  /* 0x0000000900aa7213 */ /* 0x000fe20000000000 */
[----:B------:R-:W-:Y:S02]  /*1cc0*/  IMAD R150, R4, R7, R150 ;  /* 0x0000000704967224 */ /* 0x000fe400078e0296 */
[----:B------:R-:W-:Y:S02]  /*1cd0*/  VIADD R15, R0, 0x61 ;  /* 0x00000061000f7836 */ /* 0x000fe40000000000 */
[----:B------:R-:W-:Y:S02]  /*1ce0*/  IMAD.MOV R5, RZ, RZ, -R5 ;  /* 0x000000ffff057224 */ /* 0x000fe400078e0a05 */
[----:B------:R-:W-:Y:S01]  /*1cf0*/  @!P2 IMAD.MOV R136, RZ, RZ, -R136 ;  /* 0x000000ffff88a224 */ /* 0x000fe200078e0a88 */
[----:B------:R-:W-:Y:S01]  /*1d00*/  ISETP.GT.U32.AND P2, PT, R4, R146, PT ;  /* 0x000000920400720c */ /* 0x000fe20003f44070 */
[--C-:B------:R-:W-:Y:S01]  /*1d10*/  @!P3 IMAD.IADD R140, R140, 0x1, -R4.reuse ;  /* 0x000000018c8cb824 */ /* 0x100fe200078e0a04 */
[----:B------:R-:W-:Y:S01]  /*1d20*/  IABS R172, R15 ;  /* 0x0000000f00ac7213 */ /* 0x000fe20000000000 */
[----:B------:R-:W-:Y:S01]  /*1d30*/  @!P5 IMAD.IADD R142, R142, 0x1, -R4 ;  /* 0x000000018e8ed824 */ /* 0x000fe200078e0a04 */
[----:B------:R-:W-:Y:S01]  /*1d40*/  ISETP.GE.AND P3, PT, R11, RZ, PT ;  /* 0x000000ff0b00720c */ /* 0x000fe20003f66270 */
[C---:B------:R-:W-:Y:S01]  /*1d50*/  IMAD R148, R4.reuse, R5, R148 ;  /* 0x0000000504947224 */ /* 0x040fe200078e0294 */
[----:B------:R-:W-:Y:S01]  /*1d60*/  ISETP.GT.U32.AND P5, PT, R4, R150, PT ;  /* 0x000000960400720c */ /* 0x000fe20003fa4070 */
[----:B------:R-:W-:-:S04]  /*1d70*/  IMAD.HI.U32 R5, R3, R170, RZ ;  /* 0x000000aa03057227 */ /* 0x000fc800078e00ff */
[----:B------:R-:W-:Y:S01]  /*1d80*/  @!P6 IMAD.IADD R144, R144, 0x1, -R4 ;  /* 0x000000019090e824 */ /* 0x000fe200078e0a04 */
[----:B------:R-:W-:Y:S01]  /*1d90*/  ISETP.GE.AND P6, PT, R13, RZ, PT ;  /* 0x000000ff0d00720c */ /* 0x000fe20003fc6270 */
[----:B------:R-:W-:-:S04]  /*1da0*/  IMAD.HI.U32 R7, R3, R172, RZ ;  /* 0x000000ac03077227 */ /* 0x000fc800078e00ff */
[----:B------:R-:W-:Y:S02]  /*1db0*/  IMAD.MOV R5, RZ, RZ, -R5 ;  /* 0x000000ffff057224 */ /* 0x000fe400078e0a05 */
[----:B------:R-:W-:Y:S01]  /*1dc0*/  @!P4 IMAD.MOV R138, RZ, RZ, -R138 ;  /* 0x000000ffff8ac224 */ /* 0x000fe200078e0a8a */
[C---:B------:R-:W-:Y:S01]  /*1dd0*/  ISETP.GT.U32.AND P4, PT, R4.reuse, R148, PT ;  /* 0x000000940400720c */ /* 0x040fe20003f84070 */
[----:B------:R-:W-:Y:S02]  /*1de0*/  IMAD.MOV R7, RZ, RZ, -R7 ;  /* 0x000000ffff077224 */ /* 0x000fe400078e0a07 */
[----:B------:R-:W-:Y:S02]  /*1df0*/  IMAD R170, R4, R5, R170 ;  /* 0x0000000504aa7224 */ /* 0x000fe400078e02aa */
[--C-:B------:R-:W-:Y:S01]  /*1e00*/  @!P2 IMAD.IADD R146, R146, 0x1, -R4.reuse ;  /* 0x000000019292a824 */ /* 0x100fe200078e0a04 */
[----:B------:R-:W-:Y:S01]  /*1e10*/  ISETP.GE.AND P2, PT, R19, RZ, PT ;  /* 0x000000ff1300720c */ /* 0x000fe20003f46270 */
[----:B------:R-:W-:Y:S01]  /*1e20*/  @!P5 IMAD.IADD R150, R150, 0x1, -R4 ;  /* 0x000000019696d824 */ /* 0x000fe200078e0a04 */
[----:B------:R-:W-:Y:S01]  /*1e30*/  ISETP.GE.AND P5, PT, R9, RZ, PT ;  /* 0x000000ff0900720c */ /* 0x000fe20003fa6270 */
[----:B------:R-:W-:-:S02]  /*1e40*/  IMAD R172, R4, R7, R172 ;  /* 0x0000000704ac7224 */ /* 0x000fc400078e02ac */
[----:B------:R-:W-:Y:S01]  /*1e50*/  @!P3 IMAD.MOV R144, RZ, RZ, -R144 ;  /* 0x000000ffff90b224 */ /* 0x000fe200078e0a90 */
[C---:B------:R-:W-:Y:S01]  /*1e60*/  ISETP.GT.U32.AND P3, PT, R4.reuse, R170, PT ;  /* 0x000000aa0400720c */ /* 0x040fe20003f64070 */
[----:B------:R-:W-:Y:S01]  /*1e70*/  @!P1 IMAD.MOV R142, RZ, RZ, -R142 ;  /* 0x000000ffff8e9224 */ /* 0x000fe200078e0a8e */
[C---:B------:R-:W-:Y:S01]  /*1e80*/  ISETP.GT.U32.AND P1, PT, R4.reuse, R150, PT ;  /* 0x000000960400720c */ /* 0x040fe20003f24070 */
[----:B------:R-:W-:Y:S01]  /*1e90*/  @!P6 IMAD.MOV R146, RZ, RZ, -R146 ;  /* 0x000000ffff92e224 */ /* 0x000fe200078e0a92 */
[----:B------:R-:W-:Y:S01]  /*1ea0*/  ISETP.GT.U32.AND P6, PT, R4, R172, PT ;  /* 0x000000ac0400720c */ /* 0x000fe20003fc4070 */
[----:B------:R-:W-:Y:S01]  /*1eb0*/  @!P4 IMAD.IADD R148, R148, 0x1, -R4 ;  /* 0x000000019494c824 */ /* 0x000fe200078e0a04 */
[----:B------:R-:W-:Y:S01]  /*1ec0*/  ISETP.GE.AND P4, PT, R21, RZ, PT ;  /* 0x000000ff1500720c */ /* 0x000fe20003f86270 */
[----:B------:R-:W-:Y:S02]  /*1ed0*/  VIADD R5, R0, 0x60 ;  /* 0x0000006000057836 */ /* 0x000fe40000000000 */
[----:B------:R-:W-:Y:S01]  /*1ee0*/  @!P0 IMAD.MOV R140, RZ, RZ, -R140 ;  /* 0x000000ffff8c8224 */ /* 0x000fe200078e0a8c */
[----:B------:R-:W-:Y:S01]  /*1ef0*/  ISETP.GT.U32.AND P0, PT, R4, R148, PT ;  /* 0x000000940400720c */ /* 0x000fe20003f04070 */
[----:B------:R-:W-:Y:S01]  /*1f00*/  VIADD R7, R0, 0x5f ;  /* 0x0000005f00077836 */ /* 0x000fe20000000000 */
[----:B------:R-:W-:Y:S01]  /*1f10*/  IABS R174, R5 ;  /* 0x0000000500ae7213 */ /* 0x000fe20000000000 */
[----:B------:R-:W-:-:S02]  /*1f20*/  @!P3 IMAD.IADD R170, R170, 0x1, -R4 ;  /* 0x00000001aaaab824 */ /* 0x000fc400078e0a04 */
[--C-:B------:R-:W-:Y:S01]  /*1f30*/  @!P1 IMAD.IADD R150, R150, 0x1, -R4.reuse ;  /* 0x0000000196969824 */ /* 0x100fe200078e0a04 */
[----:B------:R-:W-:Y:S01]  /*1f40*/  ISETP.GE.AND P1, PT, R5, RZ, PT ;  /* 0x000000ff0500720c */ /* 0x000fe20003f26270 */
[--C-:B------:R-:W-:Y:S01]  /*1f50*/  @!P6 IMAD.IADD R172, R172, 0x1, -R4.reuse ;  /* 0x00000001acace824 */ /* 0x100fe200078e0a04 */
[----:B------:R-:W-:Y:S01]  /*1f60*/  ISETP.GT.U32.AND P6, PT, R4, R170, PT ;  /* 0x000000aa0400720c */ /* 0x000fe20003fc4070 */
[----:B------:R-:W-:Y:S01]  /*1f70*/  IMAD.HI.U32 R5, R3, R174, RZ ;  /* 0x000000ae03057227 */ /* 0x000fe200078e00ff */
[----:B------:R-:W-:Y:S02]  /*1f80*/  IABS R176, R7 ;  /* 0x0000000700b07213 */ /* 0x000fe40000000000 */
[----:B------:R-:W-:Y:S01]  /*1f90*/  ISETP.GE.AND P3, PT, R7, RZ, PT ;  /* 0x000000ff0700720c */ /* 0x000fe20003f66270 */
[----:B------:R-:W-:Y:S02]  /*1fa0*/  IMAD.MOV R5, RZ, RZ, -R5 ;  /* 0x000000ffff057224 */ /* 0x000fe400078e0a05 */
[----:B------:R-:W-:Y:S01]  /*1fb0*/  @!P0 IMAD.IADD R148, R148, 0x1, -R4 ;  /* 0x0000000194948824 */ /* 0x000fe200078e0a04 */
[----:B------:R-:W-:Y:S01]  /*1fc0*/  ISETP.GE.AND P0, PT, R15, RZ, PT ;  /* 0x000000ff0f00720c */ /* 0x000fe20003f06270 */
[----:B------:R-:W-:-:S02]  /*1fd0*/  IMAD R174, R4, R5, R174 ;  /* 0x0000000504ae7224 */ /* 0x000fc400078e02ae */
[----:B------:R-:W-:-:S04]  /*1fe0*/  IMAD.HI.U32 R7, R3, R176, RZ ;  /* 0x000000b003077227 */ /* 0x000fc800078e00ff */
[----:B------:R-:W-:Y:S01]  /*1ff0*/  @!P2 IMAD.MOV R148, RZ, RZ, -R148 ;  /* 0x000000ffff94a224 */ /* 0x000fe200078e0a94 */
[----:B------:R-:W-:Y:S01]  /*2000*/  ISETP.GT.U32.AND P2, PT, R4, R172, PT ;  /* 0x000000ac0400720c */ /* 0x000fe20003f44070 */
[----:B------:R-:W-:Y:S01]  /*2010*/  @!P6 IMAD.IADD R170, R170, 0x1, -R4 ;  /* 0x00000001aaaae824 */ /* 0x000fe200078e0a04 */
[----:B------:R-:W-:Y:S01]  /*2020*/  ISETP.GT.U32.AND P6, PT, R4, R174, PT ;  /* 0x000000ae0400720c */ /* 0x000fe20003fc4070 */
[----:B------:R-:W-:Y:S02]  /*2030*/  IMAD.MOV R7, RZ, RZ, -R7 ;  /* 0x000000ffff077224 */ /* 0x000fe400078e0a07 */
[----:B------:R-:W-:Y:S02]  /*2040*/  VIADD R9, R0, 0x5e ;  /* 0x0000005e00097836 */ /* 0x000fe40000000000 */
[----:B------:R-:W-:Y:S02]  /*2050*/  IMAD R176, R4, R7, R176 ;  /* 0x0000000704b07224 */ /* 0x000fe400078e02b0 */
[----:B------:R-:W-:Y:S01]  /*2060*/  VIADD R5, R0, 0x5d ;  /* 0x0000005d00057836 */ /* 0x000fe20000000000 */
[----:B------:R-:W-:Y:S01]  /*2070*/  IABS R180, R9 ;  /* 0x0000000900b47213 */ /* 0x000fe20000000000 */
[----:B------:R-:W-:Y:S01]  /*2080*/  @!P5 IMAD.MOV R170, RZ, RZ, -R170 ;  /* 0x000000ffffaad224 */ /* 0x000fe200078e0aaa */
[----:B------:R-:W-:Y:S01]  /*2090*/  ISETP.GT.U32.AND P5, PT, R4, R176, PT ;  /* 0x000000b00400720c */ /* 0x000fe20003fa4070 */
[--C-:B------:R-:W-:Y:S01]  /*20a0*/  @!P2 IMAD.IADD R172, R172, 0x1, -R4.reuse ;  /* 0x00000001acaca824 */ /* 0x100fe200078e0a04 */
[----:B------:R-:W-:Y:S01]  /*20b0*/  ISETP.GE.AND P2, PT, R5, RZ, PT ;  /* 0x000000ff0500720c */ /* 0x000fe20003f46270 */
[----:B------:R-:W-:Y:S01]  /*20c0*/  @!P6 IMAD.IADD R174, R174, 0x1, -R4 ;  /* 0x00000001aeaee824 */ /* 0x000fe200078e0a04 */
[----:B------:R-:W-:Y:S01]  /*20d0*/  IABS R178, R5 ;  /* 0x0000000500b27213 */ /* 0x000fe20000000000 */
[----:B------:R-:W-:-:S03]  /*20e0*/  IMAD.HI.U32 R5, R3, R180, RZ ;  /* 0x000000b403057227 */ /* 0x000fc600078e00ff */
[----:B------:R-:W-:Y:S01]  /*20f0*/  ISETP.GT.U32.AND P6, PT, R4, R174, PT ;  /* 0x000000ae0400720c */ /* 0x000fe20003fc4070 */
[----:B------:R-:W-:Y:S01]  /*2100*/  @!P4 IMAD.MOV R150, RZ, RZ, -R150 ;  /* 0x000000ffff96c224 */ /* 0x000fe200078e0a96 */
[----:B------:R-:W-:Y:S01]  /*2110*/  ISETP.GE.AND P4, PT, R9, RZ, PT ;  /* 0x000000ff0900720c */ /* 0x000fe20003f86270 */
[----:B------:R-:W-:Y:S02]  /*2120*/  VIADD R7, R0, 0x5c ;  /* 0x0000005c00077836 */ /* 0x000fe40000000000 */
[----:B------:R-:W-:Y:S02]  /*2130*/  IMAD.MOV R9, RZ, RZ, -R5 ;  /* 0x000000ffff097224 */ /* 0x000fe400078e0a05 */
[----:B------:R-:W-:Y:S01]  /*2140*/  IMAD.HI.U32 R5, R3, R178, RZ ;  /* 0x000000b203057227 */ /* 0x000fe200078e00ff */
[----:B------:R-:W-:-:S03]  /*2150*/  IABS R184, R7 ;  /* 0x0000000700b87213 */ /* 0x000fc60000000000 */
[----:B------:R-:W-:Y:S02]  /*2160*/  VIADD R11, R0, 0x5b ;  /* 0x0000005b000b7836 */ /* 0x000fe40000000000 */
[----:B------:R-:W-:Y:S02]  /*2170*/  @!P5 IMAD.IADD R176, R176, 0x1, -R4 ;  /* 0x00000001b0b0d824 */ /* 0x000fe400078e0a04 */
[----:B------:R-:W-:Y:S01]  /*2180*/  IMAD.MOV R5, RZ, RZ, -R5 ;  /* 0x000000ffff057224 */ /* 0x000fe200078e0a05 */
[----:B------:R-:W-:Y:S01]  /*2190*/  IABS R182, R11 ;  /* 0x0000000b00b67213 */ /* 0x000fe20000000000 */
[C---:B------:R-:W-:Y:S01]  /*21a0*/  IMAD R180, R4.reuse, R9, R180 ;  /* 0x0000000904b47224 */ /* 0x040fe200078e02b4 */
[C---:B------:R-:W-:Y:S01]  /*21b0*/  ISETP.GT.U32.AND P5, PT, R4.reuse, R176, PT ;  /* 0x000000b00400720c */ /* 0x040fe20003fa4070 */
[----:B------:R-:W-:Y:S02]  /*21c0*/  IMAD R178, R4, R5, R178 ;  /* 0x0000000504b27224 */ /* 0x000fe400078e02b2 */
[----:B------:R-:W-:-:S04]  /*21d0*/  IMAD.HI.U32 R5, R3, R184, RZ ;  /* 0x000000b803057227 */ /* 0x000fc800078e00ff */
[----:B------:R-:W-:Y:S01]  /*21e0*/  @!P0 IMAD.MOV R172, RZ, RZ, -R172 ;  /* 0x000000ffffac8224 */ /* 0x000fe200078e0aac */
[----:B------:R-:W-:Y:S01]  /*21f0*/  ISETP.GE.AND P0, PT, R7, RZ, PT ;  /* 0x000000ff0700720c */ /* 0x000fe20003f06270 */
[----:B------:R-:W-:Y:S01]  /*2200*/  @!P6 IMAD.IADD R174, R174, 0x1, -R4 ;  /* 0x00000001aeaee824 */ /* 0x000fe200078e0a04 */
[----:B------:R-:W-:Y:S01]  /*2210*/  ISETP.GT.U32.AND P6, PT, R4, R180, PT ;  /* 0x000000b40400720c */ /* 0x000fe20003fc4070 */
[----:B------:R-:W-:-:S04]  /*2220*/  IMAD.HI.U32 R7, R3, R182, RZ ;  /* 0x000000b603077227 */ /* 0x000fc800078e00ff */
[----:B------:R-:W-:Y:S02]  /*2230*/  IMAD.MOV R5, RZ, RZ, -R5 ;  /* 0x000000ffff057224 */ /* 0x000fe400078e0a05 */
[----:B------:R-:W-:Y:S02]  /*2240*/  IMAD.MOV R7, RZ, RZ, -R7 ;  /* 0x000000ffff077224 */ /* 0x000fe400078e0a07 */
[C---:B------:R-:W-:Y:S02]  /*2250*/  IMAD R184, R4.reuse, R5, R184 ;  /* 0x0000000504b87224 */ /* 0x040fe400078e02b8 */
[----:B------:R-:W-:Y:S02]  /*2260*/  IMAD R182, R4, R7, R182 ;  /* 0x0000000704b67224 */ /* 0x000fe400078e02b6 */
[----:B------:R-:W-:Y:S01]  /*2270*/  @!P5 IMAD.IADD R176, R176, 0x1, -R4 ;  /* 0x00000001b0b0d824 */ /* 0x000fe200078e0a04 */
[----:B------:R-:W-:Y:S01]  /*2280*/  ISETP.GT.U32.AND P5, PT, R4, R184, PT ;  /* 0x000000b80400720c */ /* 0x000fe20003fa4070 */
[----:B------:R-:W-:-:S02]  /*2290*/  VIADD R9, R0, 0x5a ;  /* 0x0000005a00097836 */ /* 0x000fc40000000000 */
[----:B------:R-:W-:Y:S01]  /*22a0*/  @!P6 IMAD.IADD R180, R180, 0x1, -R4 ;  /* 0x00000001b4b4e824 */ /* 0x000fe200078e0a04 */
[----:B------:R-:W-:Y:S01]  /*22b0*/  ISETP.GT.U32.AND P6, PT, R4, R182, PT ;  /* 0x000000b60400720c */ /* 0x000fe20003fc4070 */
[----:B------:R-:W-:Y:S01]  /*22c0*/  @!P1 IMAD.MOV R174, RZ, RZ, -R174 ;  /* 0x000000ffffae9224 */ /* 0x000fe200078e0aae */
[----:B------:R-:W-:Y:S01]  /*22d0*/  IABS R186, R9 ;  /* 0x0000000900ba7213 */ /* 0x000fe20000000000 */
[----:B------:R-:W-:Y:S01]  /*22e0*/  VIADD R13, R0, 0x59 ;  /* 0x00000059000d7836 */ /* 0x000fe20000000000 */
[----:B------:R-:W-:Y:S01]  /*22f0*/  ISETP.GT.U32.AND P1, PT, R4, R178, PT ;  /* 0x000000b20400720c */ /* 0x000fe20003f24070 */
[----:B------:R-:W-:Y:S02]  /*2300*/  VIADD R15, R0, 0x58 ;  /* 0x00000058000f7836 */ /* 0x000fe40000000000 */
[----:B------:R-:W-:Y:S01]  /*2310*/  IMAD.HI.U32 R5, R3, R186, RZ ;  /* 0x000000ba03057227 */ /* 0x000fe200078e00ff */
[----:B------:R-:W-:Y:S02]  /*2320*/  IABS R190, R13 ;  /* 0x0000000d00be7213 */ /* 0x000fe40000000000 */
[----:B------:R-:W-:Y:S01]  /*2330*/  IABS R188, R15 ;  /* 0x0000000f00bc7213 */ /* 0x000fe20000000000 */
[----:B------:R-:W-:-:S02]  /*2340*/  @!P5 IMAD.IADD R184, R184, 0x1, -R4 ;  /* 0x00000001b8b8d824 */ /* 0x000fc400078e0a04 */
[----:B------:R-:W-:Y:S02]  /*2350*/  IMAD.MOV R5, RZ, RZ, -R5 ;  /* 0x000000ffff057224 */ /* 0x000fe400078e0a05 */
[----:B------:R-:W-:Y:S01]  /*2360*/  @!P6 IMAD.IADD R182, R182, 0x1, -R4 ;  /* 0x00000001b6b6e824 */ /* 0x000fe200078e0a04 */
[C---:B------:R-:W-:Y:S01]  /*2370*/  ISETP.GT.U32.AND P6, PT, R4.reuse, R184, PT ;  /* 0x000000b80400720c */ /* 0x040fe20003fc4070 */
[----:B------:R-:W-:Y:S02]  /*2380*/  IMAD R186, R4, R5, R186 ;  /* 0x0000000504ba7224 */ /* 0x000fe400078e02ba */
[----:B------:R-:W-:-:S04]  /*2390*/  IMAD.HI.U32 R5, R3, R190, RZ ;  /* 0x000000be03057227 */ /* 0x000fc800078e00ff */
[----:B------:R-:W-:Y:S01]  /*23a0*/  @!P1 IMAD.IADD R178, R178, 0x1, -R4 ;  /* 0x00000001b2b29824 */ /* 0x000fe200078e0a04 */
[----:B------:R-:W-:Y:S01]  /*23b0*/  ISETP.GT.U32.AND P1, PT, R4, R180, PT ;  /* 0x000000b40400720c */ /* 0x000fe20003f24070 */
[----:B------:R-:W-:Y:S02]  /*23c0*/  IMAD.MOV R5, RZ, RZ, -R5 ;  /* 0x000000ffff057224 */ /* 0x000fe400078e0a05 */
[----:B------:R-:W-:Y:S01]  /*23d0*/  VIADD R17, R0, 0x57 ;  /* 0x0000005700117836 */ /* 0x000fe20000000000 */
[C---:B------:R-:W-:Y:S01]  /*23e0*/  ISETP.GT.U32.AND P5, PT, R4.reuse, R178, PT ;  /* 0x000000b20400720c */ /* 0x040fe20003fa4070 */
[----:B------:R-:W-:Y:S02]  /*23f0*/  IMAD R190, R4, R5, R190 ;  /* 0x0000000504be7224 */ /* 0x000fe400078e02be */
[----:B------:R-:W-:Y:S01]  /*2400*/  @!P6 IMAD.IADD R184, R184, 0x1, -R4 ;  /* 0x00000001b8b8e824 */ /* 0x000fe200078e0a04 */
[----:B------:R-:W-:Y:S01]  /*2410*/  IABS R192, R17 ;  /* 0x0000001100c07213 */ /* 0x000fe20000000000 */
[----:B------:R-:W-:Y:S01]  /*2420*/  IMAD.HI.U32 R5, R3, R188, RZ ;  /* 0x000000bc03057227 */ /* 0x000fe200078e00ff */
[----:B------:R-:W-:-:S03]  /*2430*/  ISETP.GT.U32.AND P6, PT, R4, R190, PT ;  /* 0x000000be0400720c */ /* 0x000fc60003fc4070 */
[----:B------:R-:W-:Y:S02]  /*2440*/  IMAD.MOV R5, RZ, RZ, -R5 ;  /* 0x000000ffff057224 */ /* 0x000fe400078e0a05 */
[--C-:B------:R-:W-:Y:S01]  /*2450*/  @!P1 IMAD.IADD R180, R180, 0x1, -R4.reuse ;  /* 0x00000001b4b49824 */ /* 0x100fe200078e0a04 */
[----:B------:R-:W-:Y:S01]  /*2460*/  ISETP.GT.U32.AND P1, PT, R4, R186, PT ;  /* 0x000000ba0400720c */ /* 0x000fe20003f24070 */
[----:B------:R-:W-:Y:S01]  /*2470*/  @!P5 IMAD.IADD R178, R178, 0x1, -R4 ;  /* 0x00000001b2b2d824 */ /* 0x000fe200078e0a04 */
[----:B------:R-:W-:Y:S01]  /*2480*/  ISETP.GE.AND P5, PT, R11, RZ, PT ;  /* 0x000000ff0b00720c */ /* 0x000fe20003fa6270 */
[----:B------:R-:W-:Y:S02]  /*2490*/  VIADD R11, R0, 0x56 ;  /* 0x00000056000b7836 */ /* 0x000fe40000000000 */
[----:B------:R-:W-:Y:S02]  /*24a0*/  @!P2 IMAD.MOV R178, RZ, RZ, -R178 ;  /* 0x000000ffffb2a224 */ /* 0x000fe400078e0ab2 */
[----:B------:R-:W-:Y:S01]  /*24b0*/  @!P6 IMAD.IADD R190, R190, 0x1, -R4 ;  /* 0x00000001bebee824 */ /* 0x000fe200078e0a04 */
[----:B------:R-:W-:Y:S01]  /*24c0*/  IABS R194, R11 ;  /* 0x0000000b00c27213 */ /* 0x000fe20000000000 */
[----:B------:R-:W-:-:S02]  /*24d0*/  IMAD R188, R4, R5, R188 ;  /* 0x0000000504bc7224 */ /* 0x000fc400078e02bc */
[----:B------:R-:W-:Y:S01]  /*24e0*/  @!P3 IMAD.MOV R176, RZ, RZ, -R176 ;  /* 0x000000ffffb0b224 */ /* 0x000fe200078e0ab0 */
[C---:B------:R-:W-:Y:S01]  /*24f0*/  ISETP.GT.U32.AND P2, PT, R4.reuse, R190, PT ;  /* 0x000000be0400720c */ /* 0x040fe20003f44070 */
[C---:B------:R-:W-:Y:S01]  /*2500*/  IMAD.HI.U32 R5, R3.reuse, R194, RZ ;  /* 0x000000c203057227 */ /* 0x040fe200078e00ff */
[C---:B------:R-:W-:Y:S02]  /*2510*/  ISETP.GT.U32.AND P3, PT, R4.reuse, R182, PT ;  /* 0x000000b60400720c */ /* 0x040fe40003f64070 */
[----:B------:R-:W-:Y:S01]  /*2520*/  ISETP.GT.U32.AND P6, PT, R4, R188, PT ;  /* 0x000000bc0400720c */ /* 0x000fe20003fc4070 */
[----:B------:R-:W-:Y:S02]  /*2530*/  IMAD.MOV R5, RZ, RZ, -R5 ;  /* 0x000000ffff057224 */ /* 0x000fe400078e0a05 */
[----:B------:R-:W-:-:S04]  /*2540*/  IMAD.HI.U32 R7, R3, R192, RZ ;  /* 0x000000c003077227 */ /* 0x000fc800078e00ff */
[----:B------:R-:W-:Y:S02]  /*2550*/  IMAD R194, R4, R5, R194 ;  /* 0x0000000504c27224 */ /* 0x000fe400078e02c2 */
[----:B------:R-:W-:Y:S02]  /*2560*/  IMAD.MOV R7, RZ, RZ, -R7 ;  /* 0x000000ffff077224 */ /* 0x000fe400078e0a07 */
[--C-:B------:R-:W-:Y:S01]  /*2570*/  @!P2 IMAD.IADD R190, R190, 0x1, -R4.reuse ;  /* 0x00000001bebea824 */ /* 0x100fe200078e0a04 */
[----:B------:R-:W-:Y:S01]  /*2580*/  ISETP.GT.U32.AND P2, PT, R4, R194, PT ;  /* 0x000000c20400720c */ /* 0x000fe20003f44070 */
[--C-:B------:R-:W-:Y:S01]  /*2590*/  @!P1 IMAD.IADD R186, R186, 0x1, -R4.reuse ;  /* 0x00000001baba9824 */ /* 0x100fe200078e0a04 */
[----:B------:R-:W-:Y:S01]  /*25a0*/  ISETP.GE.AND P1, PT, R13, RZ, PT ;  /* 0x000000ff0d00720c */ /* 0x000fe20003f26270 */
[----:B------:R-:W-:Y:S01]  /*25b0*/  @!P3 IMAD.IADD R182, R182, 0x1, -R4 ;  /* 0x00000001b6b6b824 */ /* 0x000fe200078e0a04 */
[----:B------:R-:W-:Y:S01]  /*25c0*/  ISETP.GE.AND P3, PT, R9, RZ, PT ;  /* 0x000000ff0900720c */ /* 0x000fe20003f66270 */
[----:B------:R-:W-:-:S02]  /*25d0*/  IMAD R192, R4, R7, R192 ;  /* 0x0000000704c07224 */ /* 0x000fc400078e02c0 */
[----:B------:R-:W-:Y:S02]  /*25e0*/  VIADD R9, R0, 0x55 ;  /* 0x0000005500097836 */ /* 0x000fe40000000000 */
[----:B------:R-:W-:Y:S01]  /*25f0*/  @!P4 IMAD.MOV R180, RZ, RZ, -R180 ;  /* 0x000000ffffb4c224 */ /* 0x000fe200078e0ab4 */
[C---:B------:R-:W-:Y:S01]  /*2600*/  ISETP.GT.U32.AND P4, PT, R4.reuse, R186, PT ;  /* 0x000000ba0400720c */ /* 0x040fe20003f84070 */
[----:B------:R-:W-:Y:S01]  /*2610*/  @!P5 IMAD.MOV R182, RZ, RZ, -R182 ;  /* 0x000000ffffb6d224 */ /* 0x000fe200078e0ab6 */
[----:B------:R-:W-:Y:S01]  /*2620*/  ISETP.GT.U32.AND P5, PT, R4, R192, PT ;  /* 0x000000c00400720c */ /* 0x000fe20003fa4070 */
[----:B------:R-:W-:Y:S01]  /*2630*/  VIADD R13, R0, 0x54 ;  /* 0x00000054000d7836 */ /* 0x000fe20000000000 */
[----:B------:R-:W-:Y:S01]  /*2640*/  IABS R196, R9 ;  /* 0x0000000900c47213 */ /* 0x000fe20000000000 */
[--C-:B------:R-:W-:Y:S02]  /*2650*/  @!P2 IMAD.IADD R194, R194, 0x1, -R4.reuse ;  /* 0x00000001c2c2a824 */ /* 0x100fe400078e0a04 */
[----:B------:R-:W-:Y:S01]  /*2660*/  @!P6 IMAD.IADD R188, R188, 0x1, -R4 ;  /* 0x00000001bcbce824 */ /* 0x000fe200078e0a04 */
[----:B------:R-:W-:Y:S01]  /*2670*/  IABS R198, R13 ;  /* 0x0000000d00c67213 */ /* 0x000fe20000000000 */
[----:B------:R-:W-:Y:S01]  /*2680*/  IMAD.HI.U32 R5, R3, R196, RZ ;  /* 0x000000c403057227 */ /* 0x000fe200078e00ff */
[----:B------:R-:W-:-:S02]  /*2690*/  ISETP.GT.U32.AND P2, PT, R4, R194, PT ;  /* 0x000000c20400720c */ /* 0x000fc40003f44070 */
[----:B------:R-:W-:Y:S01]  /*26a0*/  ISETP.GE.AND P6, PT, R11, RZ, PT ;  /* 0x000000ff0b00720c */ /* 0x000fe20003fc6270 */
[----:B------:R-:W-:Y:S02]  /*26b0*/  IMAD.MOV R7, RZ, RZ, -R5 ;  /* 0x000000ffff077224 */ /* 0x000fe400078e0a05 */
[----:B------:R-:W-:Y:S01]  /*26c0*/  @!P4 IMAD.IADD R186, R186, 0x1, -R4 ;  /* 0x00000001babac824 */ /* 0x000fe200078e0a04 */
[----:B------:R-:W-:Y:S01]  /*26d0*/  ISETP.GE.AND P4, PT, R17, RZ, PT ;  /* 0x000000ff1100720c */ /* 0x000fe20003f86270 */
[----:B------:R-:W-:-:S04]  /*26e0*/  IMAD.HI.U32 R5, R3, R198, RZ ;  /* 0x000000c603057227 */ /* 0x000fc800078e00ff */
[----:B------:R-:W-:Y:S02]  /*26f0*/  @!P5 IMAD.IADD R192, R192, 0x1, -R4 ;  /* 0x00000001c0c0d824 */ /* 0x000fe400078e0a04 */
[----:B------:R-:W-:Y:S01]  /*2700*/  @!P3 IMAD.MOV R186, RZ, RZ, -R186 ;  /* 0x000000ffffbab224 */ /* 0x000fe200078e0aba */
[C---:B------:R-:W-:Y:S01]  /*2710*/  ISETP.GT.U32.AND P3, PT, R4.reuse, R188, PT ;  /* 0x000000bc0400720c */ /* 0x040fe20003f64070 */
[----:B------:R-:W-:Y:S01]  /*2720*/  IMAD.MOV R5, RZ, RZ, -R5 ;  /* 0x000000ffff057224 */ /* 0x000fe200078e0a05 */
[----:B------:R-:W-:Y:S01]  /*2730*/  ISETP.GT.U32.AND P5, PT, R4, R192, PT ;  /* 0x000000c00400720c */ /* 0x000fe20003fa4070 */
[----:B------:R-:W-:Y:S02]  /*2740*/  @!P2 IMAD.IADD R194, R194, 0x1, -R4 ;  /* 0x00000001c2c2a824 */ /* 0x000fe400078e0a04 */
[----:B------:R-:W-:Y:S02]  /*2750*/  IMAD R198, R4, R5, R198 ;  /* 0x0000000504c67224 */ /* 0x000fe400078e02c6 */
[----:B------:R-:W-:-:S02]  /*2760*/  VIADD R11, R0, 0x53 ;  /* 0x00000053000b7836 */ /* 0x000fc40000000000 */
[C---:B------:R-:W-:Y:S01]  /*2770*/  IMAD R196, R4.reuse, R7, R196 ;  /* 0x0000000704c47224 */ /* 0x040fe200078e02c4 */
[----:B------:R-:W-:Y:S01]  /*2780*/  ISETP.GT.U32.AND P2, PT, R4, R198, PT ;  /* 0x000000c60400720c */ /* 0x000fe20003f44070 */
[----:B------:R-:W-:Y:S01]  /*2790*/  @!P0 IMAD.MOV R184, RZ, RZ, -R184 ;  /* 0x000000ffffb88224 */ /* 0x000fe200078e0ab8 */
[----:B------:R-:W-:Y:S01]  /*27a0*/  IABS R200, R11 ;  /* 0x0000000b00c87213 */ /* 0x000fe20000000000 */
[--C-:B------:R-:W-:Y:S01]  /*27b0*/  @!P3 IMAD.IADD R188, R188, 0x1, -R4.reuse ;  /* 0x00000001bcbcb824 */ /* 0x100fe200078e0a04 */
[----:B------:R-:W-:Y:S01]  /*27c0*/  ISETP.GT.U32.AND P3, PT, R4, R196, PT ;  /* 0x000000c40400720c */ /* 0x000fe20003f64070 */
[----:B------:R-:W-:Y:S01]  /*27d0*/  @!P5 IMAD.IADD R192, R192, 0x1, -R4 ;  /* 0x00000001c0c0d824 */ /* 0x000fe200078e0a04 */
[----:B------:R-:W-:Y:S01]  /*27e0*/  ISETP.GE.AND P5, PT, R9, RZ, PT ;  /* 0x000000ff0900720c */ /* 0x000fe20003fa6270 */
[----:B------:R-:W-:Y:S01]  /*27f0*/  VIADD R9, R0, 0x51 ;  /* 0x0000005100097836 */ /* 0x000fe20000000000 */
[----:B------:R-:W-:Y:S01]  /*2800*/  ISETP.GE.AND P0, PT, R15, RZ, PT ;  /* 0x000000ff0f00720c */ /* 0x000fe20003f06270 */
[----:B------:R-:W-:-:S03]  /*2810*/  IMAD.HI.U32 R5, R3, R200, RZ ;  /* 0x000000c803057227 */ /* 0x000fc600078e00ff */
[----:B------:R-:W-:Y:S01]  /*2820*/  IABS R204, R9 ;  /* 0x0000000900cc7213 */ /* 0x000fe20000000000 */
[--C-:B------:R-:W-:Y:S02]  /*2830*/  @!P2 IMAD.IADD R198, R198, 0x1, -R4.reuse ;  /* 0x00000001c6c6a824 */ /* 0x100fe400078e0a04 */
[----:B------:R-:W-:Y:S02]  /*2840*/  IMAD.MOV R5, RZ, RZ, -R5 ;  /* 0x000000ffff057224 */ /* 0x000fe400078e0a05 */
[----:B------:R-:W-:Y:S01]  /*2850*/  @!P3 IMAD.IADD R196, R196, 0x1, -R4 ;  /* 0x00000001c4c4b824 */ /* 0x000fe200078e0a04 */
[C---:B------:R-:W-:Y:S01]  /*2860*/  ISETP.GT.U32.AND P2, PT, R4.reuse, R198, PT ;  /* 0x000000c60400720c */ /* 0x040fe20003f44070 */
[----:B------:R-:W-:Y:S01]  /*2870*/  IMAD R200, R4, R5, R200 ;  /* 0x0000000504c87224 */ /* 0x000fe200078e02c8 */
[----:B------:R-:W-:Y:S01]  /*2880*/  ISETP.GE.AND P3, PT, R13, RZ, PT ;  /* 0x000000ff0d00720c */ /* 0x000fe20003f66270 */
[----:B------:R-:W-:-:S04]  /*2890*/  IMAD.HI.U32 R5, R3, R204, RZ ;  /* 0x000000cc03057227 */ /* 0x000fc800078e00ff */
[----:B------:R-:W-:Y:S02]  /*28a0*/  VIADD R15, R0, 0x52 ;  /* 0x00000052000f7836 */ /* 0x000fe40000000000 */
[----:B------:R-:W-:Y:S01]  /*28b0*/  @!P1 IMAD.MOV R190, RZ, RZ, -R190 ;  /* 0x000000ffffbe9224 */ /* 0x000fe200078e0abe */
[C---:B------:R-:W-:Y:S01]  /*28c0*/  ISETP.GT.U32.AND P1, PT, R4.reuse, R196, PT ;  /* 0x000000c40400720c */ /* 0x040fe20003f24070 */
[----:B------:R-:W-:Y:S01]  /*28d0*/  IMAD.MOV R5, RZ, RZ, -R5 ;  /* 0x000000ffff057224 */ /* 0x000fe200078e0a05 */
[----:B------:R-:W-:Y:S01]  /*28e0*/  IABS R202, R15 ;  /* 0x0000000f00ca7213 */ /* 0x000fe20000000000 */
[----:B------:R-:W-:Y:S01]  /*28f0*/  @!P0 IMAD.MOV R188, RZ, RZ, -R188 ;  /* 0x000000ffffbc8224 */ /* 0x000fe200078e0abc */
[C---:B------:R-:W-:Y:S01]  /*2900*/  ISETP.GT.U32.AND P0, PT, R4.reuse, R200, PT ;  /* 0x000000c80400720c */ /* 0x040fe20003f04070 */
[----:B------:R-:W-:Y:S02]  /*2910*/  IMAD R204, R4, R5, R204 ;  /* 0x0000000504cc7224 */ /* 0x000fe400078e02cc */
[----:B------:R-:W-:-:S02]  /*2920*/  @!P2 IMAD.IADD R198, R198, 0x1, -R4 ;  /* 0x00000001c6c6a824 */ /* 0x000fc400078e0a04 */
[----:B------:R-:W-:Y:S01]  /*2930*/  IMAD.HI.U32 R7, R3, R202, RZ ;  /* 0x000000ca03077227 */ /* 0x000fe200078e00ff */
[----:B------:R-:W-:-:S03]  /*2940*/  ISETP.GT.U32.AND P2, PT, R4, R204, PT ;  /* 0x000000cc0400720c */ /* 0x000fc60003f44070 */
[----:B------:R-:W-:Y:S02]  /*2950*/  VIADD R13, R0, 0x50 ;  /* 0x00000050000d7836 */ /* 0x000fe40000000000 */
[----:B------:R-:W-:Y:S02]  /*2960*/  IMAD.MOV R7, RZ, RZ, -R7 ;  /* 0x000000ffff077224 */ /* 0x000fe400078e0a07 */
[--C-:B------:R-:W-:Y:S01]  /*2970*/  @!P1 IMAD.IADD R196, R196, 0x1, -R4.reuse ;  /* 0x00000001c4c49824 */ /* 0x100fe200078e0a04 */
[----:B------:R-:W-:Y:S01]  /*2980*/  IABS R208, R13 ;  /* 0x0000000d00d07213 */ /* 0x000fe20000000000 */
[----:B------:R-:W-:Y:S01]  /*2990*/  @!P0 IMAD.IADD R200, R200, 0x1, -R4 ;  /* 0x00000001c8c88824 */ /* 0x000fe200078e0a04 */
[----:B------:R-:W-:Y:S01]  /*29a0*/  ISETP.GE.AND P0, PT, R9, RZ, PT ;  /* 0x000000ff0900720c */ /* 0x000fe20003f06270 */
[----:B------:R-:W-:Y:S01]  /*29b0*/  IMAD R202, R4, R7, R202 ;  /* 0x0000000704ca7224 */ /* 0x000fe200078e02ca */
[----:B------:R-:W-:Y:S01]  /*29c0*/  ISETP.GE.AND P1, PT, R15, RZ, PT ;  /* 0x000000ff0f00720c */ /* 0x000fe20003f26270 */
[----:B------:R-:W-:-:S02]  /*29d0*/  VIADD R7, R0, 0x4f ;  /* 0x0000004f00077836 */ /* 0x000fc40000000000 */
[----:B------:R-:W-:Y:S01]  /*29e0*/  @!P5 IMAD.MOV R196, RZ, RZ, -R196 ;  /* 0x000000ffffc4d224 */ /* 0x000fe200078e0ac4 */
[----:B------:R-:W-:Y:S01]  /*29f0*/  ISETP.GT.U32.AND P5, PT, R4, R200, PT ;  /* 0x000000c80400720c */ /* 0x000fe20003fa4070 */
[----:B------:R-:W-:Y:S01]  /*2a00*/  IMAD.HI.U32 R5, R3, R208, RZ ;  /* 0x000000d003057227 */ /* 0x000fe200078e00ff */
[----:B------:R-:W-:-:S03]  /*2a10*/  IABS R206, R7 ;  /* 0x0000000700ce7213 */ /* 0x000fc60000000000 */
[----:B------:R-:W-:Y:S01]  /*2a20*/  @!P6 IMAD.MOV R194, RZ, RZ, -R194 ;  /* 0x000000ffffc2e224 */ /* 0x000fe200078e0ac2 */
[----:B------:R-:W-:Y:S01]  /*2a30*/  ISETP.GT.U32.AND P6, PT, R4, R202, PT ;  /* 0x000000ca0400720c */ /* 0x000fe20003fc4070 */
[----:B------:R-:W-:Y:S02]  /*2a40*/  @!P2 IMAD.IADD R204, R204, 0x1, -R4 ;  /* 0x00000001cccca824 */ /* 0x000fe400078e0a04 */
[----:B------:R-:W-:Y:S02]  /*2a50*/  IMAD.MOV R5, RZ, RZ, -R5 ;  /* 0x000000ffff057224 */ /* 0x000fe400078e0a05 */
[----:B------:R-:W-:Y:S01]  /*2a60*/  @!P4 IMAD.MOV R192, RZ, RZ, -R192 ;  /* 0x000000ffffc0c224 */ /* 0x000fe200078e0ac0 */
[C---:B------:R-:W-:Y:S01]  /*2a70*/  ISETP.GT.U32.AND P2, PT, R4.reuse, R204, PT ;  /* 0x000000cc0400720c */ /* 0x040fe20003f44070 */
[----:B------:R-:W-:Y:S01]  /*2a80*/  IMAD R208, R4, R5, R208 ;  /* 0x0000000504d07224 */ /* 0x000fe200078e02d0 */
[----:B------:R-:W-:Y:S01]  /*2a90*/  ISETP.GE.AND P4, PT, R11, RZ, PT ;  /* 0x000000ff0b00720c */ /* 0x000fe20003f86270 */
[----:B------:R-:W-:-:S04]  /*2aa0*/  IMAD.HI.U32 R5, R3, R206, RZ ;  /* 0x000000ce03057227 */ /* 0x000fc800078e00ff */
[----:B------:R-:W-:Y:S02]  /*2ab0*/  IMAD.MOV R5, RZ, RZ, -R5 ;  /* 0x000000ffff057224 */ /* 0x000fe400078e0a05 */
[--C-:B------:R-:W-:Y:S01]  /*2ac0*/  @!P5 IMAD.IADD R200, R200, 0x1, -R4.reuse ;  /* 0x00000001c8c8d824 */ /* 0x100fe200078e0a04 */
[----:B------:R-:W-:Y:S01]  /*2ad0*/  ISETP.GT.U32.AND P5, PT, R4, R208, PT ;  /* 0x000000d00400720c */ /* 0x000fe20003fa4070 */
[----:B------:R-:W-:Y:S02]  /*2ae0*/  VIADD R9, R0, 0x4e ;  /* 0x0000004e00097836 */ /* 0x000fe40000000000 */
[----:B------:R-:W-:Y:S02]  /*2af0*/  @!P6 IMAD.IADD R202, R202, 0x1, -R4 ;  /* 0x00000001cacae824 */ /* 0x000fe400078e0a04 */
[----:B------:R-:W-:Y:S01]  /*2b00*/  IMAD R206, R4, R5, R206 ;  /* 0x0000000504ce7224 */ /* 0x000fe200078e02ce */
[----:B------:R-:W-:Y:S01]  /*2b10*/  IABS R210, R9 ;  /* 0x0000000900d27213 */ /* 0x000fe20000000000 */
[----:B------:R-:W-:Y:S01]  /*2b20*/  @!P2 IMAD.IADD R204, R204, 0x1, -R4 ;  /* 0x00000001cccca824 */ /* 0x000fe200078e0a04 */
[C---:B------:R-:W-:Y:S01]  /*2b30*/  ISETP.GT.U32.AND P6, PT, R4.reuse, R202, PT ;  /* 0x000000ca0400720c */ /* 0x040fe20003fc4070 */
[----:B------:R-:W-:Y:S01]  /*2b40*/  @!P3 IMAD.MOV R198, RZ, RZ, -R198 ;  /* 0x000000ffffc6b224 */ /* 0x000fe200078e0ac6 */
[----:B------:R-:W-:Y:S01]  /*2b50*/  ISETP.GT.U32.AND P2, PT, R4, R206, PT ;  /* 0x000000ce0400720c */ /* 0x000fe20003f44070 */
[----:B------:R-:W-:Y:S01]  /*2b60*/  IMAD.HI.U32 R5, R3, R210, RZ ;  /* 0x000000d203057227 */ /* 0x000fe200078e00ff */
[----:B------:R-:W-:-:S03]  /*2b70*/  ISETP.GE.AND P3, PT, R13, RZ, PT ;  /* 0x000000ff0d00720c */ /* 0x000fc60003f66270 */
[----:B------:R-:W-:Y:S02]  /*2b80*/  VIADD R13, R0, 0x4c ;  /* 0x0000004c000d7836 */ /* 0x000fe40000000000 */
[----:B------:R-:W-:Y:S01]  /*2b90*/  @!P5 IMAD.IADD R208, R208, 0x1, -R4 ;  /* 0x00000001d0d0d824 */ /* 0x000fe200078e0a04 */
[----:B------:R-:W-:Y:S01]  /*2ba0*/  ISETP.GE.AND P5, PT, R9, RZ, PT ;  /* 0x000000ff0900720c */ /* 0x000fe20003fa6270 */
[----:B------:R-:W-:Y:S01]  /*2bb0*/  VIADD R11, R0, 0x4d ;  /* 0x0000004d000b7836 */ /* 0x000fe20000000000 */
[----:B------:R-:W-:Y:S01]  /*2bc0*/  IABS R214, R13 ;  /* 0x0000000d00d67213 */ /* 0x000fe20000000000 */
[----:B------:R-:W-:Y:S02]  /*2bd0*/  IMAD.MOV R5, RZ, RZ, -R5 ;  /* 0x000000ffff057224 */ /* 0x000fe400078e0a05 */
[----:B------:R-:W-:Y:S01]  /*2be0*/  @!P4 IMAD.MOV R200, RZ, RZ, -R200 ;  /* 0x000000ffffc8c224 */ /* 0x000fe200078e0ac8 */
[----:B------:R-:W-:Y:S01]  /*2bf0*/  ISETP.GT.U32.AND P4, PT, R4, R208, PT ;  /* 0x000000d00400720c */ /* 0x000fe20003f84070 */
[----:B------:R-:W-:Y:S01]  /*2c00*/  @!P6 IMAD.IADD R202, R202, 0x1, -R4 ;  /* 0x00000001cacae824 */ /* 0x000fe200078e0a04 */
[----:B------:R-:W-:Y:S01]  /*2c10*/  ISETP.GE.AND P6, PT, R7, RZ, PT ;  /* 0x000000ff0700720c */ /* 0x000fe20003fc6270 */
[----:B------:R-:W-:Y:S01]  /*2c20*/  IMAD R210, R4, R5, R210 ;  /* 0x0000000504d27224 */ /* 0x000fe200078e02d2 */
[----:B------:R-:W-:Y:S01]  /*2c30*/  IABS R212, R11 ;  /* 0x0000000b00d47213 */ /* 0x000fe20000000000 */
[----:B------:R-:W-:-:S02]  /*2c40*/  @!P2 IMAD.IADD R206, R206, 0x1, -R4 ;  /* 0x00000001cecea824 */ /* 0x000fc400078e0a04 */
[----:B------:R-:W-:-:S03]  /*2c50*/  IMAD.HI.U32 R7, R3, R214, RZ ;  /* 0x000000d603077227 */ /* 0x000fc600078e00ff */
[C---:B------:R-:W-:Y:S01]  /*2c60*/  ISETP.GT.U32.AND P2, PT, R4.reuse, R206, PT ;  /* 0x000000ce0400720c */ /* 0x040fe20003f44070 */
[----:B------:R-:W-:Y:S01]  /*2c70*/  @!P1 IMAD.MOV R202, RZ, RZ, -R202 ;  /* 0x000000ffffca9224 */ /* 0x000fe200078e0aca */
[----:B------:R-:W-:Y:S01]  /*2c80*/  ISETP.GT.U32.AND P1, PT, R4, R210, PT ;  /* 0x000000d20400720c */ /* 0x000fe20003f24070 */
[----:B------:R-:W-:-:S04]  /*2c90*/  IMAD.HI.U32 R5, R3, R212, RZ ;  /* 0x000000d403057227 */ /* 0x000fc800078e00ff */
        /* <DEDUP_REMOVED lines=8> */
[--C-:B------:R-:W-:Y:S01]  /*2d20*/  @!P2 IMAD.IADD R206, R206, 0x1, -R4.reuse ;  /* 0x00000001cecea824 */ /* 0x100fe200078e0a04 */
[----:B------:R-:W-:Y:S01]  /*2d30*/  ISETP.GT.U32.AND P2, PT, R4, R212, PT ;  /* 0x000000d40400720c */ /* 0x000fe20003f44070 */
[----:B------:R-:W-:-:S02]  /*2d40*/  @!P1 IMAD.IADD R210, R210, 0x1, -R4 ;  /* 0x00000001d2d29824 */ /* 0x000fc400078e0a04 */
[----:B------:R-:W-:Y:S01]  /*2d50*/  @!P0 IMAD.MOV R204, RZ, RZ, -R204 ;  /* 0x000000ffffcc8224 */ /* 0x000fe200078e0acc */
[----:B------:R-:W-:Y:S01]  /*2d60*/  ISETP.GE.AND P0, PT, R11, RZ, PT ;  /* 0x000000ff0b00720c */ /* 0x000fe20003f06270 */
[----:B------:R-:W-:Y:S01]  /*2d70*/  VIADD R9, R0, 0x4b ;  /* 0x0000004b00097836 */ /* 0x000fe20000000000 */
[----:B------:R-:W-:Y:S01]  /*2d80*/  ISETP.GT.U32.AND P1, PT, R4, R210, PT ;  /* 0x000000d20400720c */ /* 0x000fe20003f24070 */
[C---:B------:R-:W-:Y:S02]  /*2d90*/  VIADD R11, R0.reuse, 0x49 ;  /* 0x00000049000b7836 */ /* 0x040fe40000000000 */
[----:B------:R-:W-:Y:S01]  /*2da0*/  VIADD R7, R0, 0x4a ;  /* 0x0000004a00077836 */ /* 0x000fe20000000000 */
[----:B------:R-:W-:Y:S01]  /*2db0*/  IABS R216, R9 ;  /* 0x0000000900d87213 */ /* 0x000fe20000000000 */
[--C-:B------:R-:W-:Y:S01]  /*2dc0*/  @!P3 IMAD.IADD R214, R214, 0x1, -R4.reuse ;  /* 0x00000001d6d6b824 */ /* 0x100fe200078e0a04 */
[----:B------:R-:W-:Y:S01]  /*2dd0*/  IABS R218, R11 ;  /* 0x0000000b00da7213 */ /* 0x000fe20000000000 */
[----:B------:R-:W-:Y:S01]  /*2de0*/  @!P2 IMAD.IADD R212, R212, 0x1, -R4 ;  /* 0x00000001d4d4a824 */ /* 0x000fe200078e0a04 */
[----:B------:R-:W-:Y:S01]  /*2df0*/  IABS R220, R7 ;  /* 0x0000000700dc7213 */ /* 0x000fe20000000000 */
[----:B------:R-:W-:Y:S01]  /*2e00*/  IMAD.HI.U32 R5, R3, R216, RZ ;  /* 0x000000d803057227 */ /* 0x000fe200078e00ff */
[----:B------:R-:W-:-:S02]  /*2e10*/  ISETP.GT.U32.AND P3, PT, R4, R214, PT ;  /* 0x000000d60400720c */ /* 0x000fc40003f64070 */
[----:B------:R-:W-:Y:S01]  /*2e20*/  ISETP.GT.U32.AND P2, PT, R4, R212, PT ;  /* 0x000000d40400720c */ /* 0x000fe20003f44070 */
[----:B------:R-:W-:Y:S01]  /*2e30*/  @!P1 IMAD.IADD R210, R210, 0x1, -R4 ;  /* 0x00000001d2d29824 */ /* 0x000fe200078e0a04 */
[----:B------:R-:W-:Y:S01]  /*2e40*/  ISETP.GE.AND P1, PT, R7, RZ, PT ;  /* 0x000000ff0700720c */ /* 0x000fe20003f26270 */
[----:B------:R-:W-:-:S04]  /*2e50*/  IMAD.HI.U32 R7, R3, R218, RZ ;  /* 0x000000da03077227 */ /* 0x000fc800078e00ff */
[----:B------:R-:W-:Y:S01]  /*2e60*/  @!P6 IMAD.MOV R206, RZ, RZ, -R206 ;  /* 0x000000ffffcee224 */ /* 0x000fe200078e0ace */
[----:B------:R-:W-:Y:S01]  /*2e70*/  ISETP.GE.AND P6, PT, R9, RZ, PT ;  /* 0x000000ff0900720c */ /* 0x000fe20003fc6270 */
[----:B------:R-:W-:Y:S02]  /*2e80*/  IMAD.MOV R9, RZ, RZ, -R5 ;  /* 0x000000ffff097224 */ /* 0x000fe400078e0a05 */
[----:B------:R-:W-:Y:S02]  /*2e90*/  IMAD.MOV R7, RZ, RZ, -R7 ;  /* 0x000000ffff077224 */ /* 0x000fe400078e0a07 */
[C---:B------:R-:W-:Y:S02]  /*2ea0*/  IMAD R216, R4.reuse, R9, R216 ;  /* 0x0000000904d87224 */ /* 0x040fe400078e02d8 */
[----:B------:R-:W-:Y:S02]  /*2eb0*/  IMAD R218, R4, R7, R218 ;  /* 0x0000000704da7224 */ /* 0x000fe400078e02da */
[----:B------:R-:W-:-:S02]  /*2ec0*/  @!P3 IMAD.IADD R214, R214, 0x1, -R4 ;  /* 0x00000001d6d6b824 */ /* 0x000fc400078e0a04 */
[----:B------:R-:W-:-:S04]  /*2ed0*/  IMAD.HI.U32 R5, R3, R220, RZ ;  /* 0x000000dc03057227 */ /* 0x000fc800078e00ff */
[----:B------:R-:W-:Y:S01]  /*2ee0*/  @!P2 IMAD.IADD R212, R212, 0x1, -R4 ;  /* 0x00000001d4d4a824 */ /* 0x000fe200078e0a04 */
[C---:B------:R-:W-:Y:S01]  /*2ef0*/  ISETP.GT.U32.AND P2, PT, R4.reuse, R216, PT ;  /* 0x000000d80400720c */ /* 0x040fe20003f44070 */
[----:B------:R-:W-:Y:S01]  /*2f00*/  @!P4 IMAD.MOV R214, RZ, RZ, -R214 ;  /* 0x000000ffffd6c224 */ /* 0x000fe200078e0ad6 */
[----:B------:R-:W-:Y:S01]  /*2f10*/  ISETP.GT.U32.AND P4, PT, R4, R218, PT ;  /* 0x000000da0400720c */ /* 0x000fe20003f84070 */
[----:B------:R-:W-:Y:S01]  /*2f20*/  @!P5 IMAD.MOV R210, RZ, RZ, -R210 ;  /* 0x000000ffffd2d224 */ /* 0x000fe200078e0ad2 */
[----:B------:R-:W-:Y:S01]  /*2f30*/  ISETP.GE.AND P5, PT, R11, RZ, PT ;  /* 0x000000ff0b00720c */ /* 0x000fe20003fa6270 */
[----:B------:R-:W-:Y:S02]  /*2f40*/  IMAD.MOV R5, RZ, RZ, -R5 ;  /* 0x000000ffff057224 */ /* 0x000fe400078e0a05 */
[----:B------:R-:W-:Y:S02]  /*2f50*/  VIADD R11, R0, 0x47 ;  /* 0x00000047000b7836 */ /* 0x000fe40000000000 */
[----:B------:R-:W-:-:S02]  /*2f60*/  IMAD R220, R4, R5, R220 ;  /* 0x0000000504dc7224 */ /* 0x000fc400078e02dc */
[----:B------:R-:W-:Y:S01]  /*2f70*/  @!P0 IMAD.MOV R212, RZ, RZ, -R212 ;  /* 0x000000ffffd48224 */ /* 0x000fe200078e0ad4 */
[----:B------:R-:W-:Y:S01]  /*2f80*/  IABS R224, R11 ;  /* 0x0000000b00e07213 */ /* 0x000fe20000000000 */
[----:B------:R-:W-:Y:S01]  /*2f90*/  VIADD R15, R0, 0x45 ;  /* 0x00000045000f7836 */ /* 0x000fe20000000000 */
[----:B------:R-:W-:Y:S01]  /*2fa0*/  ISETP.GT.U32.AND P0, PT, R4, R220, PT ;  /* 0x000000dc0400720c */ /* 0x000fe20003f04070 */
[--C-:B------:R-:W-:Y:S02]  /*2fb0*/  @!P2 IMAD.IADD R216, R216, 0x1, -R4.reuse ;  /* 0x00000001d8d8a824 */ /* 0x100fe400078e0a04 */
[----:B------:R-:W-:Y:S01]  /*2fc0*/  @!P4 IMAD.IADD R218, R218, 0x1, -R4 ;  /* 0x00000001dadac824 */ /* 0x000fe200078e0a04 */
[----:B------:R-:W-:Y:S01]  /*2fd0*/  IABS R228, R15 ;  /* 0x0000000f00e47213 */ /* 0x000fe20000000000 */
[----:B------:R-:W-:Y:S01]  /*2fe0*/  IMAD.HI.U32 R7, R3, R224, RZ ;  /* 0x000000e003077227 */ /* 0x000fe200078e00ff */
[C---:B------:R-:W-:Y:S02]  /*2ff0*/  ISETP.GT.U32.AND P2, PT, R4.reuse, R216, PT ;  /* 0x000000d80400720c */ /* 0x040fe40003f44070 */
[----:B------:R-:W-:Y:S01]  /*3000*/  ISETP.GT.U32.AND P4, PT, R4, R218, PT ;  /* 0x000000da0400720c */ /* 0x000fe20003f84070 */
[----:B------:R-:W-:-:S02]  /*3010*/  VIADD R5, R0, 0x48 ;  /* 0x0000004800057836 */ /* 0x000fc40000000000 */
[----:B------:R-:W-:Y:S02]  /*3020*/  IMAD.MOV R7, RZ, RZ, -R7 ;  /* 0x000000ffff077224 */ /* 0x000fe400078e0a07 */
[----:B------:R-:W-:Y:S01]  /*3030*/  @!P0 IMAD.IADD R220, R220, 0x1, -R4 ;  /* 0x00000001dcdc8824 */ /* 0x000fe200078e0a04 */
[----:B------:R-:W-:Y:S01]  /*3040*/  IABS R222, R5 ;  /* 0x0000000500de7213 */ /* 0x000fe20000000000 */
[C---:B------:R-:W-:Y:S01]  /*3050*/  IMAD R224, R4.reuse, R7, R224 ;  /* 0x0000000704e07224 */ /* 0x040fe200078e02e0 */
[----:B------:R-:W-:Y:S01]  /*3060*/  ISETP.GE.AND P3, PT, R5, RZ, PT ;  /* 0x000000ff0500720c */ /* 0x000fe20003f66270 */
[----:B------:R-:W-:Y:S01]  /*3070*/  IMAD.HI.U32 R7, R3, R228, RZ ;  /* 0x000000e403077227 */ /* 0x000fe200078e00ff */
[----:B------:R-:W-:-:S03]  /*3080*/  ISETP.GT.U32.AND P0, PT, R4, R220, PT ;  /* 0x000000dc0400720c */ /* 0x000fc60003f04070 */
[----:B------:R-:W-:Y:S02]  /*3090*/  VIADD R13, R0, 0x46 ;  /* 0x00000046000d7836 */ /* 0x000fe40000000000 */
[----:B------:R-:W-:-:S03]  /*30a0*/  IMAD.HI.U32 R5, R3, R222, RZ ;  /* 0x000000de03057227 */ /* 0x000fc600078e00ff */
[----:B------:R-:W-:Y:S01]  /*30b0*/  IABS R226, R13 ;  /* 0x0000000d00e27213 */ /* 0x000fe20000000000 */
[----:B------:R-:W-:Y:S02]  /*30c0*/  IMAD.MOV R7, RZ, RZ, -R7 ;  /* 0x000000ffff077224 */ /* 0x000fe400078e0a07 */
[----:B------:R-:W-:Y:S02]  /*30d0*/  IMAD.MOV R9, RZ, RZ, -R5 ;  /* 0x000000ffff097224 */ /* 0x000fe400078e0a05 */
[----:B------:R-:W-:Y:S01]  /*30e0*/  @!P2 IMAD.IADD R216, R216, 0x1, -R4 ;  /* 0x00000001d8d8a824 */ /* 0x000fe200078e0a04 */
[----:B------:R-:W-:Y:S01]  /*30f0*/  ISETP.GE.AND P2, PT, R11, RZ, PT ;  /* 0x000000ff0b00720c */ /* 0x000fe20003f46270 */
[----:B------:R-:W-:Y:S02]  /*3100*/  IMAD R228, R4, R7, R228 ;  /* 0x0000000704e47224 */ /* 0x000fe400078e02e4 */
[----:B------:R-:W-:Y:S02]  /*3110*/  @!P4 IMAD.IADD R218, R218, 0x1, -R4 ;  /* 0x00000001dadac824 */ /* 0x000fe400078e0a04 */
[----:B------:R-:W-:-:S02]  /*3120*/  IMAD R222, R4, R9, R222 ;  /* 0x0000000904de7224 */ /* 0x000fc400078e02de */
[----:B------:R-:W-:Y:S01]  /*3130*/  @!P6 IMAD.MOV R216, RZ, RZ, -R216 ;  /* 0x000000ffffd8e224 */ /* 0x000fe200078e0ad8 */
[C---:B------:R-:W-:Y:S01]  /*3140*/  ISETP.GT.U32.AND P6, PT, R4.reuse, R224, PT ;  /* 0x000000e00400720c */ /* 0x040fe20003fc4070 */
[----:B------:R-:W-:Y:S01]  /*3150*/  @!P5 IMAD.MOV R218, RZ, RZ, -R218 ;  /* 0x000000ffffdad224 */ /* 0x000fe200078e0ada */
[----:B------:R-:W-:Y:S01]  /*3160*/  ISETP.GT.U32.AND P5, PT, R4, R228, PT ;  /* 0x000000e40400720c */ /* 0x000fe20003fa4070 */
[----:B------:R-:W-:Y:S02]  /*3170*/  VIADD R9, R0, 0x44 ;  /* 0x0000004400097836 */ /* 0x000fe40000000000 */
[----:B------:R-:W-:-:S03]  /*3180*/  IMAD.HI.U32 R5, R3, R226, RZ ;  /* 0x000000e203057227 */ /* 0x000fc600078e00ff */
[----:B------:R-:W-:Y:S01]  /*3190*/  IABS R230, R9 ;  /* 0x0000000900e67213 */ /* 0x000fe20000000000 */
[----:B------:R-:W-:Y:S02]  /*31a0*/  IMAD.MOV R5, RZ, RZ, -R5 ;  /* 0x000000ffff057224 */ /* 0x000fe400078e0a05 */
[----:B------:R-:W-:Y:S01]  /*31b0*/  @!P0 IMAD.IADD R220, R220, 0x1, -R4 ;  /* 0x00000001dcdc8824 */ /* 0x000fe200078e0a04 */
[C---:B------:R-:W-:Y:S01]  /*31c0*/  ISETP.GT.U32.AND P0, PT, R4.reuse, R222, PT ;  /* 0x000000de0400720c */ /* 0x040fe20003f04070 */
[----:B------:R-:W-:Y:S02]  /*31d0*/  IMAD R226, R4, R5, R226 ;  /* 0x0000000504e27224 */ /* 0x000fe400078e02e2 */
[----:B------:R-:W-:Y:S02]  /*31e0*/  VIADD R11, R0, 0x43 ;  /* 0x00000043000b7836 */ /* 0x000fe40000000000 */
[----:B------:R-:W-:Y:S01]  /*31f0*/  IMAD.HI.U32 R5, R3, R230, RZ ;  /* 0x000000e603057227 */ /* 0x000fe200078e00ff */
[----:B------:R-:W-:-:S02]  /*3200*/  ISETP.GT.U32.AND P4, PT, R4, R226, PT ;  /* 0x000000e20400720c */ /* 0x000fc40003f84070 */
[----:B------:R-:W-:Y:S01]  /*3210*/  IABS R232, R11 ;  /* 0x0000000b00e87213 */ /* 0x000fe20000000000 */
[--C-:B------:R-:W-:Y:S02]  /*3220*/  @!P6 IMAD.IADD R224, R224, 0x1, -R4.reuse ;  /* 0x00000001e0e0e824 */ /* 0x100fe400078e0a04 */
[--C-:B------:R-:W-:Y:S02]  /*3230*/  @!P5 IMAD.IADD R228, R228, 0x1, -R4.reuse ;  /* 0x00000001e4e4d824 */ /* 0x100fe400078e0a04 */
[----:B------:R-:W-:Y:S01]  /*3240*/  IMAD.MOV R5, RZ, RZ, -R5 ;  /* 0x000000ffff057224 */ /* 0x000fe200078e0a05 */
[----:B------:R-:W-:Y:S01]  /*3250*/  ISETP.GT.U32.AND P6, PT, R4, R224, PT ;  /* 0x000000e00400720c */ /* 0x000fe20003fc4070 */
[----:B------:R-:W-:Y:S01]  /*3260*/  @!P0 IMAD.IADD R222, R222, 0x1, -R4 ;  /* 0x00000001dede8824 */ /* 0x000fe200078e0a04 */
[C---:B------:R-:W-:Y:S01]  /*3270*/  ISETP.GT.U32.AND P5, PT, R4.reuse, R228, PT ;  /* 0x000000e40400720c */ /* 0x040fe20003fa4070 */
[C---:B------:R-:W-:Y:S02]  /*3280*/  IMAD R230, R4.reuse, R5, R230 ;  /* 0x0000000504e67224 */ /* 0x040fe400078e02e6 */
[----:B------:R-:W-:Y:S01]  /*3290*/  IMAD.HI.U32 R5, R3, R232, RZ ;  /* 0x000000e803057227 */ /* 0x000fe200078e00ff */
[----:B------:R-:W-:-:S03]  /*32a0*/  ISETP.GT.U32.AND P0, PT, R4, R222, PT ;  /* 0x000000de0400720c */ /* 0x000fc60003f04070 */
[----:B------:R-:W-:Y:S02]  /*32b0*/  IMAD.MOV R5, RZ, RZ, -R5 ;  /* 0x000000ffff057224 */ /* 0x000fe400078e0a05 */
[----:B------:R-:W-:Y:S01]  /*32c0*/  @!P1 IMAD.MOV R220, RZ, RZ, -R220 ;  /* 0x000000ffffdc9224 */ /* 0x000fe200078e0adc */
[----:B------:R-:W-:Y:S01]  /*32d0*/  ISETP.GE.AND P1, PT, R13, RZ, PT ;  /* 0x000000ff0d00720c */ /* 0x000fe20003f26270 */
[----:B------:R-:W-:Y:S02]  /*32e0*/  VIADD R13, R0, 0x42 ;  /* 0x00000042000d7836 */ /* 0x000fe40000000000 */
[----:B------:R-:W-:Y:S02]  /*32f0*/  @!P4 IMAD.IADD R226, R226, 0x1, -R4 ;  /* 0x00000001e2e2c824 */ /* 0x000fe400078e0a04 */
[----:B------:R-:W-:Y:S01]  /*3300*/  IMAD R232, R4, R5, R232 ;  /* 0x0000000504e87224 */ /* 0x000fe200078e02e8 */
[----:B------:R-:W-:Y:S01]  /*3310*/  IABS R234, R13 ;  /* 0x0000000d00ea7213 */ /* 0x000fe20000000000 */
[--C-:B------:R-:W-:Y:S01]  /*3320*/  @!P6 IMAD.IADD R224, R224, 0x1, -R4.reuse ;  /* 0x00000001e0e0e824 */ /* 0x100fe200078e0a04 */
[----:B------:R-:W-:Y:S01]  /*3330*/  ISETP.GT.U32.AND P4, PT, R4, R226, PT ;  /* 0x000000e20400720c */ /* 0x000fe20003f84070 */
[----:B------:R-:W-:Y:S01]  /*3340*/  @!P5 IMAD.IADD R228, R228, 0x1, -R4 ;  /* 0x00000001e4e4d824 */ /* 0x000fe200078e0a04 */
[C---:B------:R-:W-:Y:S01]  /*3350*/  ISETP.GT.U32.AND P6, PT, R4.reuse, R230, PT ;  /* 0x000000e60400720c */ /* 0x040fe20003fc4070 */
[----:B------:R-:W-:Y:S01]  /*3360*/  IMAD.HI.U32 R7, R3, R234, RZ ;  /* 0x000000ea03077227 */ /* 0x000fe200078e00ff */
[----:B------:R-:W-:-:S03]  /*3370*/  ISETP.GT.U32.AND P5, PT, R4, R232, PT ;  /* 0x000000e80400720c */ /* 0x000fc60003fa4070 */
[----:B------:R-:W-:Y:S01]  /*3380*/  @!P0 IMAD.IADD R222, R222, 0x1, -R4 ;  /* 0x00000001dede8824 */ /* 0x000fe200078e0a04 */
[----:B------:R-:W-:Y:S01]  /*3390*/  ISETP.GE.AND P0, PT, R15, RZ, PT ;  /* 0x000000ff0f00720c */ /* 0x000fe20003f06270 */
[----:B------:R-:W-:Y:S02]  /*33a0*/  IMAD.MOV R7, RZ, RZ, -R7 ;  /* 0x000000ffff077224 */ /* 0x000fe400078e0a07 */
[----:B------:R-:W-:Y:S02]  /*33b0*/  VIADD R5, R0, 0x41 ;  /* 0x0000004100057836 */ /* 0x000fe40000000000 */
[----:B------:R-:W-:Y:S02]  /*33c0*/  IMAD R234, R4, R7, R234 ;  /* 0x0000000704ea7224 */ /* 0x000fe400078e02ea */
[--C-:B------:R-:W-:Y:S01]  /*33d0*/  @!P4 IMAD.IADD R226, R226, 0x1, -R4.reuse ;  /* 0x00000001e2e2c824 */ /* 0x100fe200078e0a04 */
[----:B------:R-:W-:Y:S01]  /*33e0*/  IABS R236, R5 ;  /* 0x0000000500ec7213 */ /* 0x000fe20000000000 */
[----:B------:R-:W-:Y:S01]  /*33f0*/  @!P6 IMAD.IADD R230, R230, 0x1, -R4 ;  /* 0x00000001e6e6e824 */ /* 0x000fe200078e0a04 */
[----:B------:R-:W-:Y:S01]  /*3400*/  ISETP.GE.AND P4, PT, R13, RZ, PT ;  /* 0x000000ff0d00720c */ /* 0x000fe20003f86270 */
[----:B------:R-:W-:-:S02]  /*3410*/  VIADD R7, R0, 0x40 ;  /* 0x0000004000077836 */ /* 0x000fc40000000000 */
[----:B------:R-:W-:Y:S01]  /*3420*/  @!P5 IMAD.IADD R232, R232, 0x1, -R4 ;  /* 0x00000001e8e8d824 */ /* 0x000fe200078e0a04 */
[C---:B------:R-:W-:Y:S01]  /*3430*/  ISETP.GT.U32.AND P6, PT, R4.reuse, R230, PT ;  /* 0x000000e60400720c */ /* 0x040fe20003fc4070 */
[----:B------:R-:W-:Y:S01]  /*3440*/  @!P1 IMAD.MOV R226, RZ, RZ, -R226 ;  /* 0x000000ffffe29224 */ /* 0x000fe200078e0ae2 */
[----:B------:R-:W-:Y:S01]  /*3450*/  ISETP.GE.AND P1, PT, R5, RZ, PT ;  /* 0x000000ff0500720c */ /* 0x000fe20003f26270 */
[----:B------:R-:W-:Y:S01]  /*3460*/  IMAD.HI.U32 R5, R3, R236, RZ ;  /* 0x000000ec03057227 */ /* 0x000fe200078e00ff */
[----:B------:R-:W-:Y:S02]  /*3470*/  IABS R238, R7 ;  /* 0x0000000700ee7213 */ /* 0x000fe40000000000 */
[----:B------:R-:W-:Y:S01]  /*3480*/  ISETP.GT.U32.AND P5, PT, R4, R232, PT ;  /* 0x000000e80400720c */ /* 0x000fe20003fa4070 */
[----:B------:R-:W-:Y:S01]  /*3490*/  @!P3 IMAD.MOV R222, RZ, RZ, -R222 ;  /* 0x000000ffffdeb224 */ /* 0x000fe200078e0ade */
[----:B------:R-:W-:Y:S01]  /*34a0*/  ISETP.GE.AND P3, PT, R9, RZ, PT ;  /* 0x000000ff0900720c */ /* 0x000fe20003f66270 */
[----:B------:R-:W-:Y:S01]  /*34b0*/  @!P0 IMAD.MOV R228, RZ, RZ, -R228 ;  /* 0x000000ffffe48224 */ /* 0x000fe200078e0ae4 */
[----:B------:R-:W-:Y:S01]  /*34c0*/  ISETP.GE.AND P0, PT, R7, RZ, PT ;  /* 0x000000ff0700720c */ /* 0x000fe20003f06270 */
[----:B------:R-:W-:-:S04]  /*34d0*/  IMAD.HI.U32 R7, R3, R238, RZ ;  /* 0x000000ee03077227 */ /* 0x000fc800078e00ff */
[----:B------:R-:W-:Y:S02]  /*34e0*/  IMAD.MOV R5, RZ, RZ, -R5 ;  /* 0x000000ffff057224 */ /* 0x000fe400078e0a05 */
[----:B------:R-:W-:Y:S02]  /*34f0*/  IMAD.MOV R7, RZ, RZ, -R7 ;  /* 0x000000ffff077224 */ /* 0x000fe400078e0a07 */
[----:B------:R-:W-:Y:S02]  /*3500*/  IMAD R236, R4, R5, R236 ;  /* 0x0000000504ec7224 */ /* 0x000fe400078e02ec */
[----:B------:R-:W-:Y:S01]  /*3510*/  @!P6 IMAD.IADD R230, R230, 0x1, -R4 ;  /* 0x00000001e6e6e824 */ /* 0x000fe200078e0a04 */
[C---:B------:R-:W-:Y:S01]  /*3520*/  ISETP.GT.U32.AND P6, PT, R4.reuse, R234, PT ;  /* 0x000000ea0400720c */ /* 0x040fe20003fc4070 */
[----:B------:R-:W-:Y:S02]  /*3530*/  IMAD R238, R4, R7, R238 ;  /* 0x0000000704ee7224 */ /* 0x000fe400078e02ee */
[----:B------:R-:W-:Y:S01]  /*3540*/  @!P5 IMAD.IADD R232, R232, 0x1, -R4 ;  /* 0x00000001e8e8d824 */ /* 0x000fe200078e0a04 */
[C---:B------:R-:W-:Y:S01]  /*3550*/  ISETP.GT.U32.AND P5, PT, R4.reuse, R236, PT ;  /* 0x000000ec0400720c */ /* 0x040fe20003fa4070 */
[----:B------:R-:W-:Y:S01]  /*3560*/  @!P3 IMAD.MOV R230, RZ, RZ, -R230 ;  /* 0x000000ffffe6b224 */ /* 0x000fe200078e0ae6 */
[----:B------:R-:W-:Y:S01]  /*3570*/  ISETP.GT.U32.AND P3, PT, R4, R238, PT ;  /* 0x000000ee0400720c */ /* 0x000fe20003f64070 */
[----:B------:R-:W-:-:S02]  /*3580*/  VIADD R9, R0, 0x3f ;  /* 0x0000003f00097836 */ /* 0x000fc40000000000 */
[----:B------:R-:W-:Y:S01]  /*3590*/  @!P2 IMAD.MOV R224, RZ, RZ, -R224 ;  /* 0x000000ffffe0a224 */ /* 0x000fe200078e0ae0 */
[----:B------:R-:W-:Y:S01]  /*35a0*/  ISETP.GE.AND P2, PT, R11, RZ, PT ;  /* 0x000000ff0b00720c */ /* 0x000fe20003f46270 */
[----:B------:R-:W-:Y:S01]  /*35b0*/  VIADD R11, R0, 0x3e ;  /* 0x0000003e000b7836 */ /* 0x000fe20000000000 */
[----:B------:R-:W-:Y:S01]  /*35c0*/  IABS R240, R9 ;  /* 0x0000000900f07213 */ /* 0x000fe20000000000 */
[--C-:B------:R-:W-:Y:S02]  /*35d0*/  @!P6 IMAD.IADD R234, R234, 0x1, -R4.reuse ;  /* 0x00000001eaeae824 */ /* 0x100fe400078e0a04 */
[----:B------:R-:W-:Y:S01]  /*35e0*/  VIADD R13, R0, 0x3d ;  /* 0x0000003d000d7836 */ /* 0x000fe20000000000 */
[----:B------:R-:W-:Y:S01]  /*35f0*/  IABS R242, R11 ;  /* 0x0000000b00f27213 */ /* 0x000fe20000000000 */
[--C-:B------:R-:W-:Y:S01]  /*3600*/  @!P5 IMAD.IADD R236, R236, 0x1, -R4.reuse ;  /* 0x00000001ececd824 */ /* 0x100fe200078e0a04 */
[----:B------:R-:W-:Y:S01]  /*3610*/  ISETP.GT.U32.AND P6, PT, R4, R234, PT ;  /* 0x000000ea0400720c */ /* 0x000fe20003fc4070 */
[----:B------:R-:W-:Y:S01]  /*3620*/  @!P3 IMAD.IADD R238, R238, 0x1, -R4 ;  /* 0x00000001eeeeb824 */ /* 0x000fe200078e0a04 */
[----:B------:R-:W-:Y:S01]  /*3630*/  IABS R244, R13 ;  /* 0x0000000d00f47213 */ /* 0x000fe20000000000 */
[----:B------:R-:W-:Y:S01]  /*3640*/  IMAD.HI.U32 R5, R3, R240, RZ ;  /* 0x000000f003057227 */ /* 0x000fe200078e00ff */
[----:B------:R-:W-:-:S02]  /*3650*/  ISETP.GT.U32.AND P5, PT, R4, R236, PT ;  /* 0x000000ec0400720c */ /* 0x000fc40003fa4070 */
[----:B------:R-:W-:Y:S01]  /*3660*/  ISETP.GT.U32.AND P3, PT, R4, R238, PT ;  /* 0x000000ee0400720c */ /* 0x000fe20003f64070 */
[----:B------:R-:W-:-:S04]  /*3670*/  IMAD.HI.U32 R7, R3, R242, RZ ;  /* 0x000000f203077227 */ /* 0x000fc800078e00ff */
[----:B------:R-:W-:Y:S02]  /*3680*/  IMAD.MOV R5, RZ, RZ, -R5 ;  /* 0x000000ffff057224 */ /* 0x000fe400078e0a05 */
[----:B------:R-:W-:Y:S02]  /*3690*/  IMAD.MOV R7, RZ, RZ, -R7 ;  /* 0x000000ffff077224 */ /* 0x000fe400078e0a07 */
[----:B------:R-:W-:Y:S02]  /*36a0*/  IMAD R240, R4, R5, R240 ;  /* 0x0000000504f07224 */ /* 0x000fe400078e02f0 */
[----:B------:R-:W-:Y:S02]  /*36b0*/  VIADD R15, R0, 0x3c ;  /* 0x0000003c000f7836 */ /* 0x000fe40000000000 */
[----:B------:R-:W-:Y:S02]  /*36c0*/  IMAD R242, R4, R7, R242 ;  /* 0x0000000704f27224 */ /* 0x000fe400078e02f2 */
[----:B------:R-:W-:Y:S01]  /*36d0*/  @!P5 IMAD.IADD R236, R236, 0x1, -R4 ;  /* 0x00000001ececd824 */ /* 0x000fe200078e0a04 */
[----:B------:R-:W-:Y:S01]  /*36e0*/  IABS R246, R15 ;  /* 0x0000000f00f67213 */ /* 0x000fe20000000000 */
[----:B------:R-:W-:Y:S01]  /*36f0*/  IMAD.HI.U32 R5, R3, R244, RZ ;  /* 0x000000f403057227 */ /* 0x000fe200078e00ff */
[----:B------:R-:W-:-:S03]  /*3700*/  ISETP.GT.U32.AND P5, PT, R4, R240, PT ;  /* 0x000000f00400720c */ /* 0x000fc60003fa4070 */
[----:B------:R-:W-:Y:S01]  /*3710*/  @!P2 IMAD.MOV R232, RZ, RZ, -R232 ;  /* 0x000000ffffe8a224 */ /* 0x000fe200078e0ae8 */
[----:B------:R-:W-:Y:S01]  /*3720*/  ISETP.GE.AND P2, PT, R9, RZ, PT ;  /* 0x000000ff0900720c */ /* 0x000fe20003f46270 */
[----:B------:R-:W-:Y:S01]  /*3730*/  @!P3 IMAD.IADD R238, R238, 0x1, -R4 ;  /* 0x00000001eeeeb824 */ /* 0x000fe200078e0a04 */
[----:B------:R-:W-:Y:S01]  /*3740*/  ISETP.GT.U32.AND P3, PT, R4, R242, PT ;  /* 0x000000f20400720c */ /* 0x000fe20003f64070 */
[----:B------:R-:W-:Y:S02]  /*3750*/  IMAD.MOV R9, RZ, RZ, -R5 ;  /* 0x000000ffff097224 */ /* 0x000fe400078e0a05 */
[----:B------:R-:W-:-:S04]  /*3760*/  IMAD.HI.U32 R5, R3, R246, RZ ;  /* 0x000000f603057227 */ /* 0x000fc800078e00ff */
[----:B------:R-:W-:Y:S01]  /*3770*/  @!P6 IMAD.IADD R234, R234, 0x1, -R4 ;  /* 0x00000001eaeae824 */ /* 0x000fe200078e0a04 */
[----:B------:R-:W-:Y:S01]  /*3780*/  ISETP.GE.AND P6, PT, R11, RZ, PT ;  /* 0x000000ff0b00720c */ /* 0x000fe20003fc6270 */
[----:B------:R-:W-:Y:S02]  /*3790*/  IMAD R244, R4, R9, R244 ;  /* 0x0000000904f47224 */ /* 0x000fe400078e02f4 */
[----:B------:R-:W-:Y:S02]  /*37a0*/  IMAD.MOV R11, RZ, RZ, -R5 ;  /* 0x000000ffff0b7224 */ /* 0x000fe400078e0a05 */
[----:B------:R-:W-:Y:S01]  /*37b0*/  @!P5 IMAD.IADD R240, R240, 0x1, -R4 ;  /* 0x00000001f0f0d824 */ /* 0x000fe200078e0a04 */
[C---:B------:R-:W-:Y:S01]  /*37c0*/  ISETP.GT.U32.AND P5, PT, R4.reuse, R244, PT ;  /* 0x000000f40400720c */ /* 0x040fe20003fa4070 */
[----:B------:R-:W-:Y:S02]  /*37d0*/  IMAD R246, R4, R11, R246 ;  /* 0x0000000b04f67224 */ /* 0x000fe400078e02f6 */
[----:B------:R-:W-:-:S02]  /*37e0*/  @!P3 IMAD.IADD R242, R242, 0x1, -R4 ;  /* 0x00000001f2f2b824 */ /* 0x000fc400078e0a04 */
[----:B------:R-:W-:Y:S01]  /*37f0*/  VIADD R17, R0, 0x3b ;  /* 0x0000003b00117836 */ /* 0x000fe20000000000 */
[----:B------:R-:W-:Y:S01]  /*3800*/  ISETP.GT.U32.AND P3, PT, R4, R246, PT ;  /* 0x000000f60400720c */ /* 0x000fe20003f64070 */
[----:B------:R-:W-:Y:S02]  /*3810*/  VIADD R19, R0, 0x3a ;  /* 0x0000003a00137836 */ /* 0x000fe40000000000 */
[C---:B------:R-:W-:Y:S01]  /*3820*/  IMAD.HI.U32 R5, R3.reuse, R252, RZ ;  /* 0x000000fc03057227 */ /* 0x040fe200078e00ff */
[----:B------:R-:W-:Y:S02]  /*3830*/  IABS R248, R17 ;  /* 0x0000001100f87213 */ /* 0x000fe40000000000 */
[----:B------:R-:W-:Y:S01]  /*3840*/  IABS R250, R19 ;  /* 0x0000001300fa7213 */ /* 0x000fe20000000000 */
[----:B------:R-:W-:Y:S01]  /*3850*/  @!P5 IMAD.IADD R244, R244, 0x1, -R4 ;  /* 0x00000001f4f4d824 */ /* 0x000fe200078e0a04 */
[----:B------:R-:W-:Y:S01]  /*3860*/  ISETP.GT.U32.AND P5, PT, R4, R242, PT ;  /* 0x000000f20400720c */ /* 0x000fe20003fa4070 */
[----:B------:R-:W-:-:S04]  /*3870*/  IMAD.HI.U32 R7, R3, R248, RZ ;  /* 0x000000f803077227 */ /* 0x000fc800078e00ff */
[----:B------:R-:W-:Y:S01]  /*3880*/  @!P3 IMAD.IADD R246, R246, 0x1, -R4 ;  /* 0x00000001f6f6b824 */ /* 0x000fe200078e0a04 */
[----:B------:R-:W-:Y:S01]  /*3890*/  ISETP.GT.U32.AND P3, PT, R4, R244, PT ;  /* 0x000000f40400720c */ /* 0x000fe20003f64070 */
[----:B------:R-:W-:-:S04]  /*38a0*/  IMAD.HI.U32 R9, R3, R250, RZ ;  /* 0x000000fa03097227 */ /* 0x000fc800078e00ff */
[----:B------:R-:W-:Y:S02]  /*38b0*/  IMAD.MOV R7, RZ, RZ, -R7 ;  /* 0x000000ffff077224 */ /* 0x000fe400078e0a07 */
[----:B------:R-:W-:Y:S02]  /*38c0*/  IMAD.MOV R5, RZ, RZ, -R5 ;  /* 0x000000ffff057224 */ /* 0x000fe400078e0a05 */
[----:B------:R-:W-:Y:S01]  /*38d0*/  @!P1 IMAD.MOV R236, RZ, RZ, -R236 ;  /* 0x000000ffffec9224 */ /* 0x000fe200078e0aec */
[----:B------:R-:W-:Y:S01]  /*38e0*/  ISETP.GT.U32.AND P1, PT, R4, R246, PT ;  /* 0x000000f60400720c */ /* 0x000fe20003f24070 */
[----:B------:R-:W-:Y:S02]  /*38f0*/  IMAD.MOV R9, RZ, RZ, -R9 ;  /* 0x000000ffff097224 */ /* 0x000fe400078e0a09 */
[----:B------:R-:W-:Y:S02]  /*3900*/  VIADD R11, R0, 0x37 ;  /* 0x00000037000b7836 */ /* 0x000fe40000000000 */
[----:B------:R-:W-:-:S02]  /*3910*/  IMAD R248, R4, R7, R248 ;  /* 0x0000000704f87224 */ /* 0x000fc400078e02f8 */
[C---:B------:R-:W-:Y:S01]  /*3920*/  IMAD R252, R4.reuse, R5, R252 ;  /* 0x0000000504fc7224 */ /* 0x040fe200078e02fc */
[----:B------:R-:W-:Y:S01]  /*3930*/  IABS R21, R11 ;  /* 0x0000000b00157213 */ /* 0x000fe20000000000 */
[----:B------:R-:W-:Y:S02]  /*3940*/  IMAD R250, R4, R9, R250 ;  /* 0x0000000904fa7224 */ /* 0x000fe400078e02fa */
[----:B------:R-:W-:Y:S02]  /*3950*/  VIADD R9, R0, 0x38 ;  /* 0x0000003800097836 */ /* 0x000fe40000000000 */
[----:B------:R-:W-:Y:S01]  /*3960*/  @!P4 IMAD.MOV R234, RZ, RZ, -R234 ;  /* 0x000000ffffeac224 */ /* 0x000fe200078e0aea */
[C---:B------:R-:W-:Y:S01]  /*3970*/  ISETP.GT.U32.AND P4, PT, R4.reuse, R240, PT ;  /* 0x000000f00400720c */ /* 0x040fe20003f84070 */
[----:B------:R-:W-:Y:S01]  /*3980*/  @!P0 IMAD.MOV R238, RZ, RZ, -R238 ;  /* 0x000000ffffee8224 */ /* 0x000fe200078e0aee */
[----:B------:R-:W-:Y:S01]  /*3990*/  ISETP.GT.U32.AND P0, PT, R4, R248, PT ;  /* 0x000000f80400720c */ /* 0x000fe20003f04070 */
[----:B------:R-:W-:Y:S01]  /*39a0*/  @!P3 IMAD.IADD R244, R244, 0x1, -R4 ;  /* 0x00000001f4f4b824 */ /* 0x000fe200078e0a04 */
[----:B------:R-:W-:Y:S01]  /*39b0*/  ISETP.GT.U32.AND P3, PT, R4, R252, PT ;  /* 0x000000fc0400720c */ /* 0x000fe20003f64070 */
[----:B------:R-:W-:Y:S01]  /*39c0*/  IMAD.HI.U32 R7, R3, R21, RZ ;  /* 0x0000001503077227 */ /* 0x000fe200078e00ff */
[----:B------:R-:W-:-:S03]  /*39d0*/  IABS R135, R9 ;  /* 0x0000000900877213 */ /* 0x000fc60000000000 */
[--C-:B------:R-:W-:Y:S01]  /*39e0*/  @!P5 IMAD.IADD R242, R242, 0x1, -R4.reuse ;  /* 0x00000001f2f2d824 */ /* 0x100fe200078e0a04 */
[----:B------:R-:W-:Y:S01]  /*39f0*/  ISETP.GE.AND P5, PT, R13, RZ, PT ;  /* 0x000000ff0d00720c */ /* 0x000fe20003fa6270 */
[----:B------:R-:W-:Y:S01]  /*3a00*/  @!P1 IMAD.IADD R246, R246, 0x1, -R4 ;  /* 0x00000001f6f69824 */ /* 0x000fe200078e0a04 */
[----:B------:R-:W-:Y:S01]  /*3a10*/  ISETP.GE.AND P1, PT, R15, RZ, PT ;  /* 0x000000ff0f00720c */ /* 0x000fe20003f26270 */
[----:B------:R-:W-:Y:S02]  /*3a20*/  IMAD.MOV R7, RZ, RZ, -R7 ;  /* 0x000000ffff077224 */ /* 0x000fe400078e0a07 */
[----:B------:R-:W-:-:S04]  /*3a30*/  IMAD.HI.U32 R5, R3, R135, RZ ;  /* 0x0000008703057227 */ /* 0x000fc800078e00ff */
[----:B------:R-:W-:Y:S02]  /*3a40*/  IMAD R21, R4, R7, R21 ;  /* 0x0000000704157224 */ /* 0x000fe400078e0215 */
[--C-:B------:R-:W-:Y:S01]  /*3a50*/  @!P4 IMAD.IADD R240, R240, 0x1, -R4.reuse ;  /* 0x00000001f0f0c824 */ /* 0x100fe200078e0a04 */
[----:B------:R-:W-:Y:S01]  /*3a60*/  ISETP.GT.U32.AND P4, PT, R4, R250, PT ;  /* 0x000000fa0400720c */ /* 0x000fe20003f84070 */
[----:B------:R-:W-:Y:S02]  /*3a70*/  IMAD.MOV R5, RZ, RZ, -R5 ;  /* 0x000000ffff057224 */ /* 0x000fe400078e0a05 */
[--C-:B------:R-:W-:Y:S01]  /*3a80*/  @!P0 IMAD.IADD R248, R248, 0x1, -R4.reuse ;  /* 0x00000001f8f88824 */ /* 0x100fe200078e0a04 */
[----:B------:R-:W-:Y:S01]  /*3a90*/  ISETP.GE.AND P0, PT, R17, RZ, PT ;  /* 0x000000ff1100720c */ /* 0x000fe20003f06270 */
[----:B------:R-:W-:Y:S02]  /*3aa0*/  VIADD R7, R0, 0x36 ;  /* 0x0000003600077836 */ /* 0x000fe40000000000 */
[----:B------:R-:W-:-:S02]  /*3ab0*/  @!P3 IMAD.IADD R252, R252, 0x1, -R4 ;  /* 0x00000001fcfcb824 */ /* 0x000fc400078e0a04 */
[C---:B------:R-:W-:Y:S01]  /*3ac0*/  IMAD R135, R4.reuse, R5, R135 ;  /* 0x0000000504877224 */ /* 0x040fe200078e0287 */
[----:B------:R-:W-:Y:S01]  /*3ad0*/  IABS R133, R7 ;  /* 0x0000000700857213 */ /* 0x000fe20000000000 */
[----:B------:R-:W-:Y:S01]  /*3ae0*/  @!P2 IMAD.MOV R240, RZ, RZ, -R240 ;  /* 0x000000fffff0a224 */ /* 0x000fe200078e0af0 */
[C---:B------:R-:W-:Y:S01]  /*3af0*/  ISETP.GT.U32.AND P2, PT, R4.reuse, R248, PT ;  /* 0x000000f80400720c */ /* 0x040fe20003f44070 */
[----:B------:R-:W-:Y:S01]  /*3b00*/  @!P5 IMAD.MOV R244, RZ, RZ, -R244 ;  /* 0x000000fffff4d224 */ /* 0x000fe200078e0af4 */
[C---:B------:R-:W-:Y:S01]  /*3b10*/  ISETP.GT.U32.AND P3, PT, R4.reuse, R252, PT ;  /* 0x000000fc0400720c */ /* 0x040fe20003f64070 */
[----:B------:R-:W-:Y:S01]  /*3b20*/  @!P1 IMAD.MOV R246, RZ, RZ, -R246 ;  /* 0x000000fffff69224 */ /* 0x000fe200078e0af6 */
[----:B------:R-:W-:Y:S01]  /*3b30*/  ISETP.GT.U32.AND P5, PT, R4, R135, PT ;  /* 0x000000870400720c */ /* 0x000fe20003fa4070 */
[----:B------:R-:W-:Y:S01]  /*3b40*/  IMAD.HI.U32 R5, R3, R133, RZ ;  /* 0x0000008503057227 */ /* 0x000fe200078e00ff */
[----:B------:R-:W-:-:S03]  /*3b50*/  ISETP.GE.AND P1, PT, R23, RZ, PT ;  /* 0x000000ff1700720c */ /* 0x000fc60003f26270 */
[----:B------:R-:W-:Y:S01]  /*3b60*/  @!P4 IMAD.IADD R250, R250, 0x1, -R4 ;  /* 0x00000001fafac824 */ /* 0x000fe200078e0a04 */
[----:B------:R-:W-:Y:S01]  /*3b70*/  ISETP.GE.AND P4, PT, R19, RZ, PT ;  /* 0x000000ff1300720c */ /* 0x000fe20003f86270 */
[----:B------:R-:W-:Y:S02]  /*3b80*/  IMAD.MOV R5, RZ, RZ, -R5 ;  /* 0x000000ffff057224 */ /* 0x000fe400078e0a05 */
[----:B------:R-:W-:Y:S01]  /*3b90*/  @!P6 IMAD.MOV R242, RZ, RZ, -R242 ;  /* 0x000000fffff2e224 */ /* 0x000fe200078e0af2 */
[----:B------:R-:W-:Y:S01]  /*3ba0*/  ISETP.GT.U32.AND P6, PT, R4, R250, PT ;  /* 0x000000fa0400720c */ /* 0x000fe20003fc4070 */
[--C-:B------:R-:W-:Y:S01]  /*3bb0*/  @!P2 IMAD.IADD R248, R248, 0x1, -R4.reuse ;  /* 0x00000001f8f8a824 */ /* 0x100fe200078e0a04 */
[----:B------:R-:W-:Y:S01]  /*3bc0*/  ISETP.GT.U32.AND P2, PT, R4, R21, PT ;  /* 0x000000150400720c */ /* 0x000fe20003f44070 */
[----:B------:R-:W-:Y:S01]  /*3bd0*/  @!P3 IMAD.IADD R252, R252, 0x1, -R4 ;  /* 0x00000001fcfcb824 */ /* 0x000fe200078e0a04 */
[----:B------:R-:W-:Y:S01]  /*3be0*/  ISETP.GE.AND P3, PT, R11, RZ, PT ;  /* 0x000000ff0b00720c */ /* 0x000fe20003f66270 */
[----:B------:R-:W-:-:S02]  /*3bf0*/  IMAD R133, R4, R5, R133 ;  /* 0x0000000504857224 */ /* 0x000fc400078e0285 */
[----:B------:R-:W-:Y:S01]  /*3c00*/  @!P5 IMAD.IADD R135, R135, 0x1, -R4 ;  /* 0x000000018787d824 */ /* 0x000fe200078e0a04 */
[----:B------:R-:W-:Y:S01]  /*3c10*/  ISETP.GE.AND P5, PT, R7, RZ, PT ;  /* 0x000000ff0700720c */ /* 0x000fe20003fa6270 */
[----:B------:R-:W-:Y:S01]  /*3c20*/  @!P1 IMAD.MOV R252, RZ, RZ, -R252 ;  /* 0x000000fffffc9224 */ /* 0x000fe200078e0afc */
[C---:B------:R-:W-:Y:S01]  /*3c30*/  ISETP.GT.U32.AND P1, PT, R4.reuse, R133, PT ;  /* 0x000000850400720c */ /* 0x040fe20003f24070 */
[----:B------:R-:W-:Y:S01]  /*3c40*/  @!P0 IMAD.MOV R248, RZ, RZ, -R248 ;  /* 0x000000fffff88224 */ /* 0x000fe200078e0af8 */
[----:B------:R-:W-:Y:S01]  /*3c50*/  ISETP.GT.U32.AND P0, PT, R4, R135, PT ;  /* 0x000000870400720c */ /* 0x000fe20003f04070 */
[----:B------:R-:W-:Y:S02]  /*3c60*/  VIADD R13, R0, 0x35 ;  /* 0x00000035000d7836 */ /* 0x000fe40000000000 */
[--C-:B------:R-:W-:Y:S01]  /*3c70*/  @!P6 IMAD.IADD R250, R250, 0x1, -R4.reuse ;  /* 0x00000001fafae824 */ /* 0x100fe200078e0a04 */
[----:B------:R-:W-:Y:S01]  /*3c80*/  ISETP.GE.AND P6, PT, R9, RZ, PT ;  /* 0x000000ff0900720c */ /* 0x000fe20003fc6270 */
[----:B------:R-:W-:Y:S01]  /*3c90*/  @!P2 IMAD.IADD R21, R21, 0x1, -R4 ;  /* 0x000000011515a824 */ /* 0x000fe200078e0a04 */
[----:B------:R-:W-:Y:S01]  /*3ca0*/  IABS R23, R13 ;  /* 0x0000000d00177213 */ /* 0x000fe20000000000 */
[----:B------:R-:W-:Y:S01]  /*3cb0*/  VIADD R5, R0, 0x34 ;  /* 0x0000003400057836 */ /* 0x000fe20000000000 */
[----:B------:R-:W-:Y:S01]  /*3cc0*/  ISETP.GE.AND P2, PT, R13, RZ, PT ;  /* 0x000000ff0d00720c */ /* 0x000fe20003f46270 */
[----:B------:R-:W-:Y:S01]  /*3cd0*/  @!P4 IMAD.MOV R250, RZ, RZ, -R250 ;  /* 0x000000fffffac224 */ /* 0x000fe200078e0afa */
[----:B------:R-:W-:Y:S01]  /*3ce0*/  ISETP.GT.U32.AND P4, PT, R4, R21, PT ;  /* 0x000000150400720c */ /* 0x000fe20003f84070 */
[----:B------:R-:W-:Y:S01]  /*3cf0*/  @!P1 IMAD.IADD R133, R133, 0x1, -R4 ;  /* 0x0000000185859824 */ /* 0x000fe200078e0a04 */
[----:B------:R-:W-:Y:S01]  /*3d00*/  IABS R131, R5 ;  /* 0x0000000500837213 */ /* 0x000fe20000000000 */
[----:B------:R-:W-:-:S03]  /*3d10*/  IMAD.HI.U32 R7, R3, R23, RZ ;  /* 0x0000001703077227 */ /* 0x000fc600078e00ff */
[----:B------:R-:W-:Y:S01]  /*3d20*/  ISETP.GT.U32.AND P1, PT, R4, R133, PT ;  /* 0x000000850400720c */ /* 0x000fe20003f24070 */
[----:B------:R-:W-:Y:S01]  /*3d30*/  @!P0 IMAD.IADD R135, R135, 0x1, -R4 ;  /* 0x0000000187878824 */ /* 0x000fe200078e0a04 */
[----:B------:R-:W-:Y:S01]  /*3d40*/  ISETP.GE.AND P0, PT, R5, RZ, PT ;  /* 0x000000ff0500720c */ /* 0x000fe20003f06270 */
[----:B------:R-:W-:Y:S02]  /*3d50*/  IMAD.MOV R7, RZ, RZ, -R7 ;  /* 0x000000ffff077224 */ /* 0x000fe400078e0a07 */
[----:B------:R-:W-:-:S04]  /*3d60*/  IMAD.HI.U32 R5, R3, R131, RZ ;  /* 0x0000008303057227 */ /* 0x000fc800078e00ff */
[----:B------:R-:W-:Y:S02]  /*3d70*/  IMAD R23, R4, R7, R23 ;  /* 0x0000000704177224 */ /* 0x000fe400078e0217 */
[----:B------:R-:W-:Y:S02]  /*3d80*/  VIADD R11, R0, 0x32 ;  /* 0x00000032000b7836 */ /* 0x000fe40000000000 */
[----:B------:R-:W-:Y:S02]  /*3d90*/  IMAD.MOV R5, RZ, RZ, -R5 ;  /* 0x000000ffff057224 */ /* 0x000fe400078e0a05 */
[--C-:B------:R-:W-:Y:S01]  /*3da0*/  @!P4 IMAD.IADD R21, R21, 0x1, -R4.reuse ;  /* 0x000000011515c824 */ /* 0x100fe200078e0a04 */
[C---:B------:R-:W-:Y:S01]  /*3db0*/  ISETP.GT.U32.AND P4, PT, R4.reuse, R23, PT ;  /* 0x000000170400720c */ /* 0x040fe20003f84070 */
[----:B------:R-:W-:Y:S01]  /*3dc0*/  IMAD R131, R4, R5, R131 ;  /* 0x0000000504837224 */ /* 0x000fe200078e0283 */
[----:B------:R-:W-:Y:S01]  /*3dd0*/  IABS R129, R11 ;  /* 0x0000000b00817213 */ /* 0x000fe20000000000 */
[----:B------:R-:W-:-:S02]  /*3de0*/  @!P1 IMAD.IADD R133, R133, 0x1, -R4 ;  /* 0x0000000185859824 */ /* 0x000fc400078e0a04 */
[----:B------:R-:W-:Y:S01]  /*3df0*/  VIADD R7, R0, 0x33 ;  /* 0x0000003300077836 */ /* 0x000fe20000000000 */
[----:B------:R-:W-:Y:S01]  /*3e00*/  ISETP.GT.U32.AND P1, PT, R4, R131, PT ;  /* 0x000000830400720c */ /* 0x000fe20003f24070 */
[----:B------:R-:W-:-:S03]  /*3e10*/  IMAD.HI.U32 R9, R3, R129, RZ ;  /* 0x0000008103097227 */ /* 0x000fc600078e00ff */
[----:B------:R-:W-:Y:S01]  /*3e20*/  IABS R43, R7 ;  /* 0x00000007002b7213 */ /* 0x000fe20000000000 */
[----:B------:R-:W-:Y:S02]  /*3e30*/  IMAD.MOV R9, RZ, RZ, -R9 ;  /* 0x000000ffff097224 */ /* 0x000fe400078e0a09 */
[----:B------:R-:W-:Y:S02]  /*3e40*/  @!P4 IMAD.IADD R23, R23, 0x1, -R4 ;  /* 0x000000011717c824 */ /* 0x000fe400078e0a04 */
[C---:B------:R-:W-:Y:S02]  /*3e50*/  IMAD R129, R4.reuse, R9, R129 ;  /* 0x0000000904817224 */ /* 0x040fe400078e0281 */
[----:B------:R-:W-:Y:S01]  /*3e60*/  @!P6 IMAD.MOV R135, RZ, RZ, -R135 ;  /* 0x000000ffff87e224 */ /* 0x000fe200078e0a87 */
[----:B------:R-:W-:Y:S01]  /*3e70*/  ISETP.GE.AND P6, PT, R7, RZ, PT ;  /* 0x000000ff0700720c */ /* 0x000fe20003fc6270 */
[----:B------:R-:W-:Y:S01]  /*3e80*/  IMAD.HI.U32 R7, R3, R43, RZ ;  /* 0x0000002b03077227 */ /* 0x000fe200078e00ff */
[----:B------:R-:W-:-:S03]  /*3e90*/  ISETP.GT.U32.AND P4, PT, R4, R23, PT ;  /* 0x000000170400720c */ /* 0x000fc60003f84070 */
[--C-:B------:R-:W-:Y:S01]  /*3ea0*/  @!P1 IMAD.IADD R131, R131, 0x1, -R4.reuse ;  /* 0x0000000183839824 */ /* 0x100fe200078e0a04 */
[----:B------:R-:W-:Y:S01]  /*3eb0*/  ISETP.GT.U32.AND P1, PT, R4, R129, PT ;  /* 0x000000810400720c */ /* 0x000fe20003f24070 */
[----:B------:R-:W-:Y:S02]  /*3ec0*/  IMAD.MOV R7, RZ, RZ, -R7 ;  /* 0x000000ffff077224 */ /* 0x000fe400078e0a07 */
[----:B------:R-:W-:Y:S02]  /*3ed0*/  VIADD R13, R0, 0x2f ;  /* 0x0000002f000d7836 */ /* 0x000fe40000000000 */
[----:B------:R-:W-:Y:S02]  /*3ee0*/  IMAD R43, R4, R7, R43 ;  /* 0x00000007042b7224 */ /* 0x000fe400078e022b */
[----:B------:R-:W-:Y:S01]  /*3ef0*/  VIADD R7, R0, 0x31 ;  /* 0x0000003100077836 */ /* 0x000fe20000000000 */
[----:B------:R-:W-:Y:S01]  /*3f00*/  IABS R49, R13 ;  /* 0x0000000d00317213 */ /* 0x000fe20000000000 */
[--C-:B------:R-:W-:Y:S01]  /*3f10*/  @!P4 IMAD.IADD R23, R23, 0x1, -R4.reuse ;  /* 0x000000011717c824 */ /* 0x100fe200078e0a04 */
[----:B------:R-:W-:Y:S01]  /*3f20*/  ISETP.GT.U32.AND P4, PT, R4, R43, PT ;  /* 0x0000002b0400720c */ /* 0x000fe20003f84070 */
[----:B------:R-:W-:Y:S01]  /*3f30*/  VIADD R15, R0, 0x2e ;  /* 0x0000002e000f7836 */ /* 0x000fe20000000000 */
[----:B------:R-:W-:Y:S01]  /*3f40*/  IABS R45, R7 ;  /* 0x00000007002d7213 */ /* 0x000fe20000000000 */
[----:B------:R-:W-:-:S02]  /*3f50*/  @!P1 IMAD.IADD R129, R129, 0x1, -R4 ;  /* 0x0000000181819824 */ /* 0x000fc400078e0a04 */
[----:B------:R-:W-:Y:S01]  /*3f60*/  @!P5 IMAD.MOV R133, RZ, RZ, -R133 ;  /* 0x000000ffff85d224 */ /* 0x000fe200078e0a85 */
[C---:B------:R-:W-:Y:S01]  /*3f70*/  ISETP.GT.U32.AND P5, PT, R4.reuse, R131, PT ;  /* 0x000000830400720c */ /* 0x040fe20003fa4070 */
[----:B------:R-:W-:Y:S01]  /*3f80*/  @!P2 IMAD.MOV R23, RZ, RZ, -R23 ;  /* 0x000000ffff17a224 */ /* 0x000fe200078e0a17 */
[----:B------:R-:W-:Y:S01]  /*3f90*/  IABS R125, R15 ;  /* 0x0000000f007d7213 */ /* 0x000fe20000000000 */
[----:B------:R-:W-:Y:S01]  /*3fa0*/  IMAD.HI.U32 R5, R3, R45, RZ ;  /* 0x0000002d03057227 */ /* 0x000fe200078e00ff */
[----:B------:R-:W-:Y:S02]  /*3fb0*/  ISETP.GE.AND P2, PT, R7, RZ, PT ;  /* 0x000000ff0700720c */ /* 0x000fe40003f46270 */
[----:B------:R-:W-:Y:S01]  /*3fc0*/  ISETP.GT.U32.AND P1, PT, R4, R129, PT ;  /* 0x000000810400720c */ /* 0x000fe20003f24070 */
[----:B------:R-:W-:-:S04]  /*3fd0*/  IMAD.HI.U32 R7, R3, R49, RZ ;  /* 0x0000003103077227 */ /* 0x000fc800078e00ff */
[----:B------:R-:W-:Y:S01]  /*3fe0*/  @!P3 IMAD.MOV R21, RZ, RZ, -R21 ;  /* 0x000000ffff15b224 */ /* 0x000fe200078e0a15 */
[----:B------:R-:W-:Y:S01]  /*3ff0*/  ISETP.GE.AND P3, PT, R11, RZ, PT ;  /* 0x000000ff0b00720c */ /* 0x000fe20003f66270 */
[----:B------:R-:W-:Y:S02]  /*4000*/  IMAD.MOV R5, RZ, RZ, -R5 ;  /* 0x000000ffff057224 */ /* 0x000fe400078e0a05 */
[----:B------:R-:W-:Y:S02]  /*4010*/  VIADD R11, R0, 0x30 ;  /* 0x00000030000b7836 */ /* 0x000fe40000000000 */
[----:B------:R-:W-:-:S03]  /*4020*/  IMAD.HI.U32 R9, R3, R125, RZ ;  /* 0x0000007d03097227 */ /* 0x000fc600078e00ff */
[----:B------:R-:W-:Y:S01]  /*4030*/  IABS R127, R11 ;  /* 0x0000000b007f7213 */ /* 0x000fe20000000000 */
[----:B------:R-:W-:Y:S02]  /*4040*/  IMAD.MOV R7, RZ, RZ, -R7 ;  /* 0x000000ffff077224 */ /* 0x000fe400078e0a07 */
[C---:B------:R-:W-:Y:S02]  /*4050*/  IMAD R45, R4.reuse, R5, R45 ;  /* 0x00000005042d7224 */ /* 0x040fe400078e022d */
[----:B------:R-:W-:Y:S02]  /*4060*/  IMAD.MOV R9, RZ, RZ, -R9 ;  /* 0x000000ffff097224 */ /* 0x000fe400078e0a09 */
[C---:B------:R-:W-:Y:S02]  /*4070*/  IMAD R49, R4.reuse, R7, R49 ;  /* 0x0000000704317224 */ /* 0x040fe400078e0231 */
[----:B------:R-:W-:Y:S01]  /*4080*/  @!P5 IMAD.IADD R131, R131, 0x1, -R4 ;  /* 0x000000018383d824 */ /* 0x000fe200078e0a04 */
[C---:B------:R-:W-:Y:S01]  /*4090*/  ISETP.GT.U32.AND P5, PT, R4.reuse, R45, PT ;  /* 0x0000002d0400720c */ /* 0x040fe20003fa4070 */
[----:B------:R-:W-:-:S02]  /*40a0*/  IMAD R125, R4, R9, R125 ;  /* 0x00000009047d7224 */ /* 0x000fc400078e027d */
[----:B------:R-:W-:Y:S01]  /*40b0*/  @!P1 IMAD.IADD R129, R129, 0x1, -R4 ;  /* 0x0000000181819824 */ /* 0x000fe200078e0a04 */
[----:B------:R-:W-:Y:S01]  /*40c0*/  ISETP.GT.U32.AND P1, PT, R4, R49, PT ;  /* 0x000000310400720c */ /* 0x000fe20003f24070 */
[----:B------:R-:W-:Y:S02]  /*40d0*/  VIADD R7, R0, 0x2d ;  /* 0x0000002d00077836 */ /* 0x000fe40000000000 */
[----:B------:R-:W-:-:S03]  /*40e0*/  IMAD.HI.U32 R5, R3, R127, RZ ;  /* 0x0000007f03057227 */ /* 0x000fc600078e00ff */
[----:B------:R-:W-:Y:S01]  /*40f0*/  IABS R51, R7 ;  /* 0x0000000700337213 */ /* 0x000fe20000000000 */
[----:B------:R-:W-:Y:S01]  /*4100*/  @!P3 IMAD.MOV R129, RZ, RZ, -R129 ;  /* 0x000000ffff81b224 */ /* 0x000fe200078e0a81 */
[C---:B------:R-:W-:Y:S01]  /*4110*/  ISETP.GT.U32.AND P3, PT, R4.reuse, R125, PT ;  /* 0x0000007d0400720c */ /* 0x040fe20003f64070 */
[----:B------:R-:W-:Y:S02]  /*4120*/  IMAD.MOV R5, RZ, RZ, -R5 ;  /* 0x000000ffff057224 */ /* 0x000fe400078e0a05 */
[----:B------:R-:W-:Y:S02]  /*4130*/  @!P4 IMAD.IADD R43, R43, 0x1, -R4 ;  /* 0x000000012b2bc824 */ /* 0x000fe400078e0a04 */
[----:B------:R-:W-:Y:S02]  /*4140*/  IMAD R127, R4, R5, R127 ;  /* 0x00000005047f7224 */ /* 0x000fe400078e027f */
[----:B------:R-:W-:Y:S01]  /*4150*/  VIADD R9, R0, 0x2c ;  /* 0x0000002c00097836 */ /* 0x000fe20000000000 */
[----:B------:R-:W-:Y:S01]  /*4160*/  ISETP.GT.U32.AND P4, PT, R4, R43, PT ;  /* 0x0000002b0400720c */ /* 0x000fe20003f84070 */
[----:B------:R-:W-:-:S03]  /*4170*/  IMAD.HI.U32 R5, R3, R51, RZ ;  /* 0x0000003303057227 */ /* 0x000fc600078e00ff */
[----:B------:R-:W-:Y:S01]  /*4180*/  IABS R123, R9 ;  /* 0x00000009007b7213 */ /* 0x000fe20000000000 */
[--C-:B------:R-:W-:Y:S02]  /*4190*/  @!P5 IMAD.IADD R45, R45, 0x1, -R4.reuse ;  /* 0x000000012d2dd824 */ /* 0x100fe400078e0a04 */
[--C-:B------:R-:W-:Y:S02]  /*41a0*/  @!P1 IMAD.IADD R49, R49, 0x1, -R4.reuse ;  /* 0x0000000131319824 */ /* 0x100fe400078e0a04 */
[----:B------:R-:W-:Y:S01]  /*41b0*/  IMAD.MOV R5, RZ, RZ, -R5 ;  /* 0x000000ffff057224 */ /* 0x000fe200078e0a05 */
[C---:B------:R-:W-:Y:S01]  /*41c0*/  ISETP.GT.U32.AND P5, PT, R4.reuse, R45, PT ;  /* 0x0000002d0400720c */ /* 0x040fe20003fa4070 */
[----:B------:R-:W-:Y:S01]  /*41d0*/  @!P3 IMAD.IADD R125, R125, 0x1, -R4 ;  /* 0x000000017d7db824 */ /* 0x000fe200078e0a04 */
[C---:B------:R-:W-:Y:S01]  /*41e0*/  ISETP.GT.U32.AND P3, PT, R4.reuse, R49, PT ;  /* 0x000000310400720c */ /* 0x040fe20003f64070 */
[----:B------:R-:W-:Y:S02]  /*41f0*/  IMAD R51, R4, R5, R51 ;  /* 0x0000000504337224 */ /* 0x000fe400078e0233 */
[----:B------:R-:W-:-:S04]  /*4200*/  IMAD.HI.U32 R5, R3, R123, RZ ;  /* 0x0000007b03057227 */ /* 0x000fc800078e00ff */
[----:B------:R-:W-:Y:S01]  /*4210*/  @!P0 IMAD.MOV R131, RZ, RZ, -R131 ;  /* 0x000000ffff838224 */ /* 0x000fe200078e0a83 */
[----:B------:R-:W-:Y:S01]  /*4220*/  ISETP.GT.U32.AND P0, PT, R4, R127, PT ;  /* 0x0000007f0400720c */ /* 0x000fe20003f04070 */
[----:B------:R-:W-:Y:S02]  /*4230*/  IMAD.MOV R5, RZ, RZ, -R5 ;  /* 0x000000ffff057224 */ /* 0x000fe400078e0a05 */
[--C-:B------:R-:W-:Y:S01]  /*4240*/  @!P4 IMAD.IADD R43, R43, 0x1, -R4.reuse ;  /* 0x000000012b2bc824 */ /* 0x100fe200078e0a04 */
[----:B------:R-:W-:Y:S01]  /*4250*/  ISETP.GE.AND P4, PT, R11, RZ, PT ;  /* 0x000000ff0b00720c */ /* 0x000fe20003f86270 */
[----:B------:R-:W-:Y:S02]  /*4260*/  VIADD R11, R0, 0x2b ;  /* 0x0000002b000b7836 */ /* 0x000fe40000000000 */
[----:B------:R-:W-:Y:S02]  /*4270*/  IMAD R123, R4, R5, R123 ;  /* 0x00000005047b7224 */ /* 0x000fe400078e027b */
[----:B------:R-:W-:Y:S01]  /*4280*/  @!P6 IMAD.MOV R43, RZ, RZ, -R43 ;  /* 0x000000ffff2be224 */ /* 0x000fe200078e0a2b */
[----:B------:R-:W-:Y:S01]  /*4290*/  ISETP.GE.AND P6, PT, R13, RZ, PT ;  /* 0x000000ff0d00720c */ /* 0x000fe20003fc6270 */
[--C-:B------:R-:W-:Y:S01]  /*42a0*/  @!P5 IMAD.IADD R45, R45, 0x1, -R4.reuse ;  /* 0x000000012d2dd824 */ /* 0x100fe200078e0a04 */
[----:B------:R-:W-:Y:S01]  /*42b0*/  IABS R53, R11 ;  /* 0x0000000b00357213 */ /* 0x000fe20000000000 */
[----:B------:R-:W-:Y:S01]  /*42c0*/  VIADD R13, R0, 0x2a ;  /* 0x0000002a000d7836 */ /* 0x000fe20000000000 */
[----:B------:R-:W-:Y:S01]  /*42d0*/  ISETP.GE.AND P5, PT, R15, RZ, PT ;  /* 0x000000ff0f00720c */ /* 0x000fe20003fa6270 */
[--C-:B------:R-:W-:Y:S01]  /*42e0*/  @!P3 IMAD.IADD R49, R49, 0x1, -R4.reuse ;  /* 0x000000013131b824 */ /* 0x100fe200078e0a04 */
[C---:B------:R-:W-:Y:S01]  /*42f0*/  ISETP.GT.U32.AND P3, PT, R4.reuse, R123, PT ;  /* 0x0000007b0400720c */ /* 0x040fe20003f64070 */
[----:B------:R-:W-:Y:S01]  /*4300*/  @!P0 IMAD.IADD R127, R127, 0x1, -R4 ;  /* 0x000000017f7f8824 */ /* 0x000fe200078e0a04 */
[----:B------:R-:W-:Y:S01]  /*4310*/  IABS R121, R13 ;  /* 0x0000000d00797213 */ /* 0x000fe20000000000 */
[----:B------:R-:W-:Y:S01]  /*4320*/  @!P2 IMAD.MOV R45, RZ, RZ, -R45 ;  /* 0x000000ffff2da224 */ /* 0x000fe200078e0a2d */
[C---:B------:R-:W-:Y:S01]  /*4330*/  ISETP.GT.U32.AND P2, PT, R4.reuse, R125, PT ;  /* 0x0000007d0400720c */ /* 0x040fe20003f44070 */
[----:B------:R-:W-:Y:S01]  /*4340*/  IMAD.HI.U32 R5, R3, R53, RZ ;  /* 0x0000003503057227 */ /* 0x000fe200078e00ff */
[----:B------:R-:W-:-:S02]  /*4350*/  ISETP.GT.U32.AND P1, PT, R4, R127, PT ;  /* 0x0000007f0400720c */ /* 0x000fc40003f24070 */
[----:B------:R-:W-:Y:S01]  /*4360*/  ISETP.GE.AND P0, PT, R7, RZ, PT ;  /* 0x000000ff0700720c */ /* 0x000fe20003f06270 */
[----:B------:R-:W-:Y:S02]  /*4370*/  VIADD R15, R0, 0x29 ;  /* 0x00000029000f7836 */ /* 0x000fe40000000000 */
[----:B------:R-:W-:-:S03]  /*4380*/  IMAD.HI.U32 R7, R3, R121, RZ ;  /* 0x0000007903077227 */ /* 0x000fc600078e00ff */
[----:B------:R-:W-:Y:S01]  /*4390*/  IABS R119, R15 ;  /* 0x0000000f00777213 */ /* 0x000fe20000000000 */
[----:B------:R-:W-:Y:S02]  /*43a0*/  IMAD.MOV R5, RZ, RZ, -R5 ;  /* 0x000000ffff057224 */ /* 0x000fe400078e0a05 */
[----:B------:R-:W-:Y:S02]  /*43b0*/  IMAD.MOV R7, RZ, RZ, -R7 ;  /* 0x000000ffff077224 */ /* 0x000fe400078e0a07 */
[--C-:B------:R-:W-:Y:S02]  /*43c0*/  @!P3 IMAD.IADD R123, R123, 0x1, -R4.reuse ;  /* 0x000000017b7bb824 */ /* 0x100fe400078e0a04 */
[C---:B------:R-:W-:Y:S02]  /*43d0*/  IMAD R53, R4.reuse, R5, R53 ;  /* 0x0000000504357224 */ /* 0x040fe400078e0235 */
[----:B------:R-:W-:Y:S01]  /*43e0*/  @!P2 IMAD.IADD R125, R125, 0x1, -R4 ;  /* 0x000000017d7da824 */ /* 0x000fe200078e0a04 */
[----:B------:R-:W-:Y:S01]  /*43f0*/  ISETP.GE.AND P2, PT, R9, RZ, PT ;  /* 0x000000ff0900720c */ /* 0x000fe20003f46270 */
[C---:B------:R-:W-:Y:S01]  /*4400*/  IMAD R121, R4.reuse, R7, R121 ;  /* 0x0000000704797224 */ /* 0x040fe200078e0279 */
[C---:B------:R-:W-:Y:S01]  /*4410*/  ISETP.GT.U32.AND P3, PT, R4.reuse, R123, PT ;  /* 0x0000007b0400720c */ /* 0x040fe20003f64070 */
[----:B------:R-:W-:Y:S01]  /*4420*/  @!P6 IMAD.MOV R49, RZ, RZ, -R49 ;  /* 0x000000ffff31e224 */ /* 0x000fe200078e0a31 */
[----:B------:R-:W-:Y:S01]  /*4430*/  ISETP.GT.U32.AND P6, PT, R4, R53, PT ;  /* 0x000000350400720c */ /* 0x000fe20003fc4070 */
[----:B------:R-:W-:-:S04]  /*4440*/  IMAD.HI.U32 R9, R3, R119, RZ ;  /* 0x0000007703097227 */ /* 0x000fc800078e00ff */
[--C-:B------:R-:W-:Y:S01]  /*4450*/  @!P1 IMAD.IADD R127, R127, 0x1, -R4.reuse ;  /* 0x000000017f7f9824 */ /* 0x100fe200078e0a04 */
[C---:B------:R-:W-:Y:S01]  /*4460*/  ISETP.GT.U32.AND P1, PT, R4.reuse, R51, PT ;  /* 0x000000330400720c */ /* 0x040fe20003f24070 */
[----:B------:R-:W-:Y:S01]  /*4470*/  @!P5 IMAD.MOV R125, RZ, RZ, -R125 ;  /* 0x000000ffff7dd224 */ /* 0x000fe200078e0a7d */
[C---:B------:R-:W-:Y:S01]  /*4480*/  ISETP.GT.U32.AND P5, PT, R4.reuse, R121, PT ;  /* 0x000000790400720c */ /* 0x040fe20003fa4070 */
[----:B------:R-:W-:Y:S02]  /*4490*/  IMAD.MOV R9, RZ, RZ, -R9 ;  /* 0x000000ffff097224 */ /* 0x000fe400078e0a09 */
[----:B------:R-:W-:Y:S02]  /*44a0*/  @!P3 IMAD.IADD R123, R123, 0x1, -R4 ;  /* 0x000000017b7bb824 */ /* 0x000fe400078e0a04 */
[----:B------:R-:W-:Y:S02]  /*44b0*/  IMAD R119, R4, R9, R119 ;  /* 0x0000000904777224 */ /* 0x000fe400078e0277 */
[----:B------:R-:W-:-:S02]  /*44c0*/  VIADD R9, R0, 0x28 ;  /* 0x0000002800097836 */ /* 0x000fc40000000000 */
[--C-:B------:R-:W-:Y:S01]  /*44d0*/  @!P6 IMAD.IADD R53, R53, 0x1, -R4.reuse ;  /* 0x000000013535e824 */ /* 0x100fe200078e0a04 */
[----:B------:R-:W-:Y:S01]  /*44e0*/  ISETP.GT.U32.AND P3, PT, R4, R119, PT ;  /* 0x000000770400720c */ /* 0x000fe20003f64070 */
[--C-:B------:R-:W-:Y:S01]  /*44f0*/  @!P1 IMAD.IADD R51, R51, 0x1, -R4.reuse ;  /* 0x0000000133339824 */ /* 0x100fe200078e0a04 */
[----:B------:R-:W-:Y:S01]  /*4500*/  IABS R118, R9 ;  /* 0x0000000900767213 */ /* 0x000fe20000000000 */
[----:B------:R-:W-:Y:S01]  /*4510*/  @!P5 IMAD.IADD R121, R121, 0x1, -R4 ;  /* 0x000000017979d824 */ /* 0x000fe200078e0a04 */
[----:B------:R-:W-:Y:S01]  /*4520*/  ISETP.GE.AND P1, PT, R11, RZ, PT ;  /* 0x000000ff0b00720c */ /* 0x000fe20003f26270 */
[----:B------:R-:W-:Y:S01]  /*4530*/  VIADD R11, R0, 0x27 ;  /* 0x00000027000b7836 */ /* 0x000fe20000000000 */
[C---:B------:R-:W-:Y:S01]  /*4540*/  ISETP.GT.U32.AND P5, PT, R4.reuse, R53, PT ;  /* 0x000000350400720c */ /* 0x040fe20003fa4070 */
[----:B------:R-:W-:Y:S01]  /*4550*/  IMAD.HI.U32 R5, R3, R118, RZ ;  /* 0x0000007603057227 */ /* 0x000fe200078e00ff */
[----:B------:R-:W-:Y:S02]  /*4560*/  ISETP.GE.AND P6, PT, R15, RZ, PT ;  /* 0x000000ff0f00720c */ /* 0x000fe40003fc6270 */
[----:B------:R-:W-:Y:S01]  /*4570*/  IABS R86, R11 ;  /* 0x0000000b00567213 */ /* 0x000fe20000000000 */
[----:B------:R-:W-:Y:S01]  /*4580*/  @!P4 IMAD.MOV R127, RZ, RZ, -R127 ;  /* 0x000000ffff7fc224 */ /* 0x000fe200078e0a7f */
[----:B------:R-:W-:Y:S01]  /*4590*/  ISETP.GT.U32.AND P4, PT, R4, R51, PT ;  /* 0x000000330400720c */ /* 0x000fe20003f84070 */
[----:B------:R-:W-:-:S02]  /*45a0*/  IMAD.MOV R7, RZ, RZ, -R5 ;  /* 0x000000ffff077224 */ /* 0x000fc400078e0a05 */
[----:B------:R-:W-:Y:S01]  /*45b0*/  @!P3 IMAD.IADD R119, R119, 0x1, -R4 ;  /* 0x000000017777b824 */ /* 0x000fe200078e0a04 */
[C---:B------:R-:W-:Y:S01]  /*45c0*/  ISETP.GT.U32.AND P3, PT, R4.reuse, R121, PT ;  /* 0x000000790400720c */ /* 0x040fe20003f64070 */
[----:B------:R-:W-:Y:S02]  /*45d0*/  IMAD R118, R4, R7, R118 ;  /* 0x0000000704767224 */ /* 0x000fe400078e0276 */
[----:B------:R-:W-:-:S04]  /*45e0*/  IMAD.HI.U32 R5, R3, R86, RZ ;  /* 0x0000005603057227 */ /* 0x000fc800078e00ff */
[--C-:B------:R-:W-:Y:S01]  /*45f0*/  @!P5 IMAD.IADD R53, R53, 0x1, -R4.reuse ;  /* 0x000000013535d824 */ /* 0x100fe200078e0a04 */
[----:B------:R-:W-:Y:S01]  /*4600*/  ISETP.GT.U32.AND P5, PT, R4, R118, PT ;  /* 0x000000760400720c */ /* 0x000fe20003fa4070 */
[----:B------:R-:W-:Y:S02]  /*4610*/  IMAD.MOV R5, RZ, RZ, -R5 ;  /* 0x000000ffff057224 */ /* 0x000fe400078e0a05 */
[----:B------:R-:W-:Y:S01]  /*4620*/  @!P4 IMAD.IADD R51, R51, 0x1, -R4 ;  /* 0x000000013333c824 */ /* 0x000fe200078e0a04 */
[----:B------:R-:W-:Y:S01]  /*4630*/  ISETP.GE.AND P4, PT, R13, RZ, PT ;  /* 0x000000ff0d00720c */ /* 0x000fe20003f86270 */
[----:B------:R-:W-:Y:S02]  /*4640*/  VIADD R13, R0, 0x26 ;  /* 0x00000026000d7836 */ /* 0x000fe40000000000 */
[----:B------:R-:W-:Y:S02]  /*4650*/  IMAD R86, R4, R5, R86 ;  /* 0x0000000504567224 */ /* 0x000fe400078e0256 */
[----:B------:R-:W-:Y:S01]  /*4660*/  VIADD R15, R0, 0x25 ;  /* 0x00000025000f7836 */ /* 0x000fe20000000000 */
[----:B------:R-:W-:Y:S01]  /*4670*/  IABS R84, R13 ;  /* 0x0000000d00547213 */ /* 0x000fe20000000000 */
[--C-:B------:R-:W-:Y:S01]  /*4680*/  @!P3 IMAD.IADD R121, R121, 0x1, -R4.reuse ;  /* 0x000000017979b824 */ /* 0x100fe200078e0a04 */
[----:B------:R-:W-:Y:S01]  /*4690*/  ISETP.GT.U32.AND P3, PT, R4, R86, PT ;  /* 0x000000560400720c */ /* 0x000fe20003f64070 */
[----:B------:R-:W-:Y:S01]  /*46a0*/  @!P5 IMAD.IADD R118, R118, 0x1, -R4 ;  /* 0x000000017676d824 */ /* 0x000fe200078e0a04 */
[----:B------:R-:W-:Y:S01]  /*46b0*/  IABS R82, R15 ;  /* 0x0000000f00527213 */ /* 0x000fe20000000000 */
[----:B------:R-:W-:Y:S01]  /*46c0*/  IMAD.HI.U32 R5, R3, R84, RZ ;  /* 0x0000005403057227 */ /* 0x000fe200078e00ff */
[----:B------:R-:W-:-:S03]  /*46d0*/  ISETP.GE.AND P5, PT, R11, RZ, PT ;  /* 0x000000ff0b00720c */ /* 0x000fc60003fa6270 */
[----:B------:R-:W-:Y:S01]  /*46e0*/  @!P2 IMAD.MOV R123, RZ, RZ, -R123 ;  /* 0x000000ffff7ba224 */ /* 0x000fe200078e0a7b */
[----:B------:R-:W-:Y:S01]  /*46f0*/  ISETP.GT.U32.AND P2, PT, R4, R118, PT ;  /* 0x000000760400720c */ /* 0x000fe20003f44070 */
[----:B------:R-:W-:Y:S02]  /*4700*/  IMAD.MOV R7, RZ, RZ, -R5 ;  /* 0x000000ffff077224 */ /* 0x000fe400078e0a05 */
[----:B------:R-:W-:-:S04]  /*4710*/  IMAD.HI.U32 R5, R3, R82, RZ ;  /* 0x0000005203057227 */ /* 0x000fc800078e00ff */
[----:B------:R-:W-:Y:S02]  /*4720*/  IMAD R84, R4, R7, R84 ;  /* 0x0000000704547224 */ /* 0x000fe400078e0254 */
[----:B------:R-:W-:Y:S02]  /*4730*/  VIADD R17, R0, 0x24 ;  /* 0x0000002400117836 */ /* 0x000fe40000000000 */
[----:B------:R-:W-:Y:S02]  /*4740*/  IMAD.MOV R7, RZ, RZ, -R5 ;  /* 0x000000ffff077224 */ /* 0x000fe400078e0a05 */
[----:B------:R-:W-:Y:S01]  /*4750*/  @!P3 IMAD.IADD R86, R86, 0x1, -R4 ;  /* 0x000000015656b824 */ /* 0x000fe200078e0a04 */
[----:B------:R-:W-:Y:S01]  /*4760*/  IABS R80, R17 ;  /* 0x0000001100507213 */ /* 0x000fe20000000000 */
[----:B------:R-:W-:Y:S01]  /*4770*/  @!P1 IMAD.MOV R53, RZ, RZ, -R53 ;  /* 0x000000ffff359224 */ /* 0x000fe200078e0a35 */
[C---:B------:R-:W-:Y:S01]  /*4780*/  ISETP.GT.U32.AND P1, PT, R4.reuse, R84, PT ;  /* 0x000000540400720c */ /* 0x040fe20003f24070 */
[C---:B------:R-:W-:Y:S01]  /*4790*/  IMAD R82, R4.reuse, R7, R82 ;  /* 0x0000000704527224 */ /* 0x040fe200078e0252 */
[----:B------:R-:W-:Y:S01]  /*47a0*/  ISETP.GT.U32.AND P3, PT, R4, R86, PT ;  /* 0x000000560400720c */ /* 0x000fe20003f64070 */
[----:B------:R-:W-:-:S02]  /*47b0*/  @!P2 IMAD.IADD R118, R118, 0x1, -R4 ;  /* 0x000000017676a824 */ /* 0x000fc400078e0a04 */
[----:B------:R-:W-:Y:S01]  /*47c0*/  IMAD.HI.U32 R5, R3, R80, RZ ;  /* 0x0000005003057227 */ /* 0x000fe200078e00ff */
[----:B------:R-:W-:-:S03]  /*47d0*/  ISETP.GT.U32.AND P2, PT, R4, R82, PT ;  /* 0x000000520400720c */ /* 0x000fc60003f44070 */
[----:B------:R-:W-:Y:S02]  /*47e0*/  IMAD.MOV R5, RZ, RZ, -R5 ;  /* 0x000000ffff057224 */ /* 0x000fe400078e0a05 */
[----:B------:R-:W-:Y:S01]  /*47f0*/  @!P0 IMAD.MOV R51, RZ, RZ, -R51 ;  /* 0x000000ffff338224 */ /* 0x000fe200078e0a33 */
[----:B------:R-:W-:Y:S01]  /*4800*/  ISETP.GT.U32.AND P0, PT, R4, R119, PT ;  /* 0x000000770400720c */ /* 0x000fe20003f04070 */
[--C-:B------:R-:W-:Y:S02]  /*4810*/  @!P1 IMAD.IADD R84, R84, 0x1, -R4.reuse ;  /* 0x0000000154549824 */ /* 0x100fe400078e0a04 */
[----:B------:R-:W-:Y:S01]  /*4820*/  @!P3 IMAD.IADD R86, R86, 0x1, -R4 ;  /* 0x000000015656b824 */ /* 0x000fe200078e0a04 */
[----:B------:R-:W-:Y:S01]  /*4830*/  ISETP.GE.AND P3, PT, R17, RZ, PT ;  /* 0x000000ff1100720c */ /* 0x000fe20003f66270 */
[----:B------:R-:W-:Y:S02]  /*4840*/  IMAD R80, R4, R5, R80 ;  /* 0x0000000504507224 */ /* 0x000fe400078e0250 */
[----:B------:R-:W-:Y:S01]  /*4850*/  @!P2 IMAD.IADD R82, R82, 0x1, -R4 ;  /* 0x000000015252a824 */ /* 0x000fe200078e0a04 */
[C---:B------:R-:W-:Y:S01]  /*4860*/  ISETP.GT.U32.AND P2, PT, R4.reuse, R84, PT ;  /* 0x000000540400720c */ /* 0x040fe20003f44070 */
[----:B------:R-:W-:Y:S01]  /*4870*/  @!P5 IMAD.MOV R86, RZ, RZ, -R86 ;  /* 0x000000ffff56d224 */ /* 0x000fe200078e0a56 */
[----:B------:R-:W-:Y:S01]  /*4880*/  ISETP.GT.U32.AND P5, PT, R4, R80, PT ;  /* 0x000000500400720c */ /* 0x000fe20003fa4070 */
[----:B------:R-:W-:Y:S01]  /*4890*/  @!P4 IMAD.MOV R121, RZ, RZ, -R121 ;  /* 0x000000ffff79c224 */ /* 0x000fe200078e0a79 */
[----:B------:R-:W-:Y:S01]  /*48a0*/  ISETP.GE.AND P4, PT, R13, RZ, PT ;  /* 0x000000ff0d00720c */ /* 0x000fe20003f86270 */
[----:B------:R-:W-:Y:S01]  /*48b0*/  @!P0 IMAD.IADD R119, R119, 0x1, -R4 ;  /* 0x0000000177778824 */ /* 0x000fe200078e0a04 */
[----:B------:R-:W-:Y:S01]  /*48c0*/  ISETP.GE.AND P0, PT, R9, RZ, PT ;  /* 0x000000ff0900720c */ /* 0x000fe20003f06270 */
[----:B------:R-:W-:-:S02]  /*48d0*/  VIADD R11, R0, 0x21 ;  /* 0x00000021000b7836 */ /* 0x000fc40000000000 */
[C---:B------:R-:W-:Y:S02]  /*48e0*/  VIADD R7, R0.reuse, 0x23 ;  /* 0x0000002300077836 */ /* 0x040fe40000000000 */
[----:B------:R-:W-:Y:S01]  /*48f0*/  VIADD R9, R0, 0x22 ;  /* 0x0000002200097836 */ /* 0x000fe20000000000 */
[----:B------:R-:W-:Y:S01]  /*4900*/  IABS R74, R11 ;  /* 0x0000000b004a7213 */ /* 0x000fe20000000000 */
[--C-:B------:R-:W-:Y:S01]  /*4910*/  @!P2 IMAD.IADD R84, R84, 0x1, -R4.reuse ;  /* 0x000000015454a824 */ /* 0x100fe200078e0a04 */
[----:B------:R-:W-:Y:S01]  /*4920*/  IABS R78, R7 ;  /* 0x00000007004e7213 */ /* 0x000fe20000000000 */
[----:B------:R-:W-:Y:S01]  /*4930*/  @!P5 IMAD.IADD R80, R80, 0x1, -R4 ;  /* 0x000000015050d824 */ /* 0x000fe200078e0a04 */
[----:B------:R-:W-:Y:S01]  /*4940*/  ISETP.GE.AND P1, PT, R7, RZ, PT ;  /* 0x000000ff0700720c */ /* 0x000fe20003f26270 */
[----:B------:R-:W-:Y:S01]  /*4950*/  @!P4 IMAD.MOV R84, RZ, RZ, -R84 ;  /* 0x000000ffff54c224 */ /* 0x000fe200078e0a54 */
[----:B------:R-:W-:Y:S01]  /*4960*/  IABS R76, R9 ;  /* 0x00000009004c7213 */ /* 0x000fe20000000000 */
[----:B------:R-:W-:Y:S01]  /*4970*/  IMAD.HI.U32 R7, R3, R74, RZ ;  /* 0x0000004a03077227 */ /* 0x000fe200078e00ff */
[----:B------:R-:W-:-:S02]  /*4980*/  ISETP.GT.U32.AND P4, PT, R4, R80, PT ;  /* 0x000000500400720c */ /* 0x000fc40003f84070 */
[----:B------:R-:W-:Y:S01]  /*4990*/  ISETP.GE.AND P5, PT, R11, RZ, PT ;  /* 0x000000ff0b00720c */ /* 0x000fe20003fa6270 */
[----:B------:R-:W-:Y:S01]  /*49a0*/  @!P0 IMAD.MOV R118, RZ, RZ, -R118 ;  /* 0x000000ffff768224 */ /* 0x000fe200078e0a76 */
[----:B------:R-:W-:Y:S01]  /*49b0*/  ISETP.GT.U32.AND P0, PT, R4, R82, PT ;  /* 0x000000520400720c */ /* 0x000fe20003f04070 */
[----:B------:R-:W-:-:S04]  /*49c0*/  IMAD.HI.U32 R5, R3, R78, RZ ;  /* 0x0000004e03057227 */ /* 0x000fc800078e00ff */
[----:B------:R-:W-:Y:S02]  /*49d0*/  IMAD.MOV R7, RZ, RZ, -R7 ;  /* 0x000000ffff077224 */ /* 0x000fe400078e0a07 */
[----:B------:R-:W-:Y:S02]  /*49e0*/  IMAD.MOV R5, RZ, RZ, -R5 ;  /* 0x000000ffff057224 */ /* 0x000fe400078e0a05 */
[C---:B------:R-:W-:Y:S02]  /*49f0*/  IMAD R74, R4.reuse, R7, R74 ;  /* 0x00000007044a7224 */ /* 0x040fe400078e024a */
[----:B------:R-:W-:Y:S01]  /*4a00*/  @!P6 IMAD.MOV R119, RZ, RZ, -R119 ;  /* 0x000000ffff77e224 */ /* 0x000fe200078e0a77 */
[----:B------:R-:W-:Y:S01]  /*4a10*/  ISETP.GE.AND P6, PT, R15, RZ, PT ;  /* 0x000000ff0f00720c */ /* 0x000fe20003fc6270 */
[----:B------:R-:W-:Y:S02]  /*4a20*/  IMAD R78, R4, R5, R78 ;  /* 0x00000005044e7224 */ /* 0x000fe400078e024e */
        /* <DEDUP_REMOVED lines=14> */
[----:B------:R-:W-:Y:S01]  /*4b10*/  IABS R72, R13 ;  /* 0x0000000d00487213 */ /* 0x000fe20000000000 */
[----:B------:R-:W-:-:S02]  /*4b20*/  @!P2 IMAD.IADD R78, R78, 0x1, -R4 ;  /* 0x000000014e4ea824 */ /* 0x000fc400078e0a04 */
[----:B------:R-:W-:Y:S01]  /*4b30*/  @!P3 IMAD.MOV R80, RZ, RZ, -R80 ;  /* 0x000000ffff50b224 */ /* 0x000fe200078e0a50 */
[C---:B------:R-:W-:Y:S01]  /*4b40*/  ISETP.GT.U32.AND P3, PT, R4.reuse, R74, PT ;  /* 0x0000004a0400720c */ /* 0x040fe20003f64070 */
[----:B------:R-:W-:Y:S01]  /*4b50*/  IMAD.HI.U32 R7, R3, R68, RZ ;  /* 0x0000004403077227 */ /* 0x000fe200078e00ff */
[----:B------:R-:W-:-:S03]  /*4b60*/  ISETP.GT.U32.AND P2, PT, R4, R78, PT ;  /* 0x0000004e0400720c */ /* 0x000fc60003f44070 */
[----:B------:R-:W-:-:S04]  /*4b70*/  IMAD.HI.U32 R5, R3, R72, RZ ;  /* 0x0000004803057227 */ /* 0x000fc800078e00ff */
[----:B------:R-:W-:Y:S02]  /*4b80*/  VIADD R9, R0, 0x1f ;  /* 0x0000001f00097836 */ /* 0x000fe40000000000 */
[----:B------:R-:W-:Y:S02]  /*4b90*/  IMAD.MOV R7, RZ, RZ, -R7 ;  /* 0x000000ffff077224 */ /* 0x000fe400078e0a07 */
[----:B------:R-:W-:Y:S01]  /*4ba0*/  IMAD.MOV R5, RZ, RZ, -R5 ;  /* 0x000000ffff057224 */ /* 0x000fe200078e0a05 */
[----:B------:R-:W-:Y:S01]  /*4bb0*/  IABS R70, R9 ;  /* 0x0000000900467213 */ /* 0x000fe20000000000 */
[----:B------:R-:W-:Y:S01]  /*4bc0*/  @!P6 IMAD.IADD R76, R76, 0x1, -R4 ;  /* 0x000000014c4ce824 */ /* 0x000fe200078e0a04 */
[----:B------:R-:W-:Y:S01]  /*4bd0*/  ISETP.GE.AND P6, PT, R13, RZ, PT ;  /* 0x000000ff0d00720c */ /* 0x000fe20003fc6270 */
[C---:B------:R-:W-:Y:S02]  /*4be0*/  IMAD R68, R4.reuse, R7, R68 ;  /* 0x0000000704447224 */ /* 0x040fe400078e0244 */
[C---:B------:R-:W-:Y:S01]  /*4bf0*/  IMAD R72, R4.reuse, R5, R72 ;  /* 0x0000000504487224 */ /* 0x040fe200078e0248 */
[----:B------:R-:W-:Y:S01]  /*4c00*/  ISETP.GT.U32.AND P4, PT, R4, R76, PT ;  /* 0x0000004c0400720c */ /* 0x000fe20003f84070 */
[----:B------:R-:W-:Y:S01]  /*4c10*/  @!P3 IMAD.IADD R74, R74, 0x1, -R4 ;  /* 0x000000014a4ab824 */ /* 0x000fe200078e0a04 */
[----:B------:R-:W-:Y:S01]  /*4c20*/  ISETP.GT.U32.AND P3, PT, R4, R68, PT ;  /* 0x000000440400720c */ /* 0x000fe20003f64070 */
[----:B------:R-:W-:-:S02]  /*4c30*/  VIADD R15, R0, 0x1d ;  /* 0x0000001d000f7836 */ /* 0x000fc40000000000 */
[----:B------:R-:W-:-:S03]  /*4c40*/  IMAD.HI.U32 R5, R3, R70, RZ ;  /* 0x0000004603057227 */ /* 0x000fc600078e00ff */
[----:B------:R-:W-:Y:S01]  /*4c50*/  IABS R66, R15 ;  /* 0x0000000f00427213 */ /* 0x000fe20000000000 */
[----:B------:R-:W-:Y:S01]  /*4c60*/  @!P2 IMAD.IADD R78, R78, 0x1, -R4 ;  /* 0x000000014e4ea824 */ /* 0x000fe200078e0a04 */
[C---:B------:R-:W-:Y:S01]  /*4c70*/  ISETP.GT.U32.AND P2, PT, R4.reuse, R72, PT ;  /* 0x000000480400720c */ /* 0x040fe20003f44070 */
[----:B------:R-:W-:Y:S02]  /*4c80*/  IMAD.MOV R5, RZ, RZ, -R5 ;  /* 0x000000ffff057224 */ /* 0x000fe400078e0a05 */
[----:B------:R-:W-:Y:S01]  /*4c90*/  @!P1 IMAD.MOV R78, RZ, RZ, -R78 ;  /* 0x000000ffff4e9224 */ /* 0x000fe200078e0a4e */
[----:B------:R-:W-:Y:S01]  /*4ca0*/  ISETP.GE.AND P1, PT, R9, RZ, PT ;  /* 0x000000ff0900720c */ /* 0x000fe20003f26270 */
[----:B------:R-:W-:Y:S02]  /*4cb0*/  IMAD R70, R4, R5, R70 ;  /* 0x0000000504467224 */ /* 0x000fe400078e0246 */
[----:B------:R-:W-:Y:S02]  /*4cc0*/  VIADD R9, R0, 0x1b ;  /* 0x0000001b00097836 */ /* 0x000fe40000000000 */
[----:B------:R-:W-:-:S03]  /*4cd0*/  IMAD.HI.U32 R5, R3, R66, RZ ;  /* 0x0000004203057227 */ /* 0x000fc600078e00ff */
[----:B------:R-:W-:Y:S01]  /*4ce0*/  IABS R62, R9 ;  /* 0x00000009003e7213 */ /* 0x000fe20000000000 */
[----:B------:R-:W-:Y:S02]  /*4cf0*/  VIADD R17, R0, 0x1c ;  /* 0x0000001c00117836 */ /* 0x000fe40000000000 */
[--C-:B------:R-:W-:Y:S01]  /*4d00*/  @!P4 IMAD.IADD R76, R76, 0x1, -R4.reuse ;  /* 0x000000014c4cc824 */ /* 0x100fe200078e0a04 */
[----:B------:R-:W-:Y:S01]  /*4d10*/  ISETP.GT.U32.AND P4, PT, R4, R70, PT ;  /* 0x000000460400720c */ /* 0x000fe20003f84070 */
[--C-:B------:R-:W-:Y:S01]  /*4d20*/  @!P3 IMAD.IADD R68, R68, 0x1, -R4.reuse ;  /* 0x000000014444b824 */ /* 0x100fe200078e0a04 */
[----:B------:R-:W-:Y:S01]  /*4d30*/  IABS R64, R17 ;  /* 0x0000001100407213 */ /* 0x000fe20000000000 */
[----:B------:R-:W-:Y:S02]  /*4d40*/  IMAD.MOV R5, RZ, RZ, -R5 ;  /* 0x000000ffff057224 */ /* 0x000fe400078e0a05 */
[----:B------:R-:W-:Y:S02]  /*4d50*/  @!P2 IMAD.IADD R72, R72, 0x1, -R4 ;  /* 0x000000014848a824 */ /* 0x000fe400078e0a04 */
[----:B------:R-:W-:Y:S01]  /*4d60*/  @!P0 IMAD.MOV R76, RZ, RZ, -R76 ;  /* 0x000000ffff4c8224 */ /* 0x000fe200078e0a4c */
[C---:B------:R-:W-:Y:S01]  /*4d70*/  ISETP.GT.U32.AND P0, PT, R4.reuse, R68, PT ;  /* 0x000000440400720c */ /* 0x040fe20003f04070 */
[C---:B------:R-:W-:Y:S01]  /*4d80*/  IMAD R66, R4.reuse, R5, R66 ;  /* 0x0000000504427224 */ /* 0x040fe200078e0242 */
[----:B------:R-:W-:Y:S01]  /*4d90*/  ISETP.GT.U32.AND P2, PT, R4, R72, PT ;  /* 0x000000480400720c */ /* 0x000fe20003f44070 */
[----:B------:R-:W-:-:S04]  /*4da0*/  IMAD.HI.U32 R5, R3, R62, RZ ;  /* 0x0000003e03057227 */ /* 0x000fc800078e00ff */
        /* <DEDUP_REMOVED lines=8> */
[--C-:B------:R-:W-:Y:S01]  /*4e30*/  @!P2 IMAD.IADD R72, R72, 0x1, -R4.reuse ;  /* 0x000000014848a824 */ /* 0x100fe200078e0a04 */
[----:B------:R-:W-:Y:S01]  /*4e40*/  ISETP.GE.AND P2, PT, R11, RZ, PT ;  /* 0x000000ff0b00720c */ /* 0x000fe20003f46270 */
[----:B------:R-:W-:Y:S01]  /*4e50*/  @!P4 IMAD.IADD R70, R70, 0x1, -R4 ;  /* 0x000000014646c824 */ /* 0x000fe200078e0a04 */
[C---:B------:R-:W-:Y:S01]  /*4e60*/  ISETP.GT.U32.AND P4, PT, R4.reuse, R66, PT ;  /* 0x000000420400720c */ /* 0x040fe20003f84070 */
[----:B------:R-:W-:Y:S01]  /*4e70*/  @!P5 IMAD.MOV R74, RZ, RZ, -R74 ;  /* 0x000000ffff4ad224 */ /* 0x000fe200078e0a4a */
[----:B------:R-:W-:Y:S01]  /*4e80*/  IABS R60, R7 ;  /* 0x00000007003c7213 */ /* 0x000fe20000000000 */
[----:B------:R-:W-:Y:S01]  /*4e90*/  @!P6 IMAD.MOV R72, RZ, RZ, -R72 ;  /* 0x000000ffff48e224 */ /* 0x000fe200078e0a48 */
[----:B------:R-:W-:Y:S01]  /*4ea0*/  ISETP.GT.U32.AND P3, PT, R4, R70, PT ;  /* 0x000000460400720c */ /* 0x000fe20003f64070 */
[----:B------:R-:W-:Y:S01]  /*4eb0*/  VIADD R11, R0, 0x16 ;  /* 0x00000016000b7836 */ /* 0x000fe20000000000 */
[----:B------:R-:W-:Y:S01]  /*4ec0*/  ISETP.GT.U32.AND P5, PT, R4, R64, PT ;  /* 0x000000400400720c */ /* 0x000fe20003fa4070 */
[----:B------:R-:W-:-:S03]  /*4ed0*/  IMAD.HI.U32 R5, R3, R60, RZ ;  /* 0x0000003c03057227 */ /* 0x000fc600078e00ff */
[----:B------:R-:W-:Y:S01]  /*4ee0*/  IABS R168, R11 ;  /* 0x0000000b00a87213 */ /* 0x000fe20000000000 */
[--C-:B------:R-:W-:Y:S02]  /*4ef0*/  @!P0 IMAD.IADD R62, R62, 0x1, -R4.reuse ;  /* 0x000000013e3e8824 */ /* 0x100fe400078e0a04 */
[----:B------:R-:W-:Y:S02]  /*4f00*/  IMAD.MOV R5, RZ, RZ, -R5 ;  /* 0x000000ffff057224 */ /* 0x000fe400078e0a05 */
[----:B------:R-:W-:Y:S01]  /*4f10*/  @!P4 IMAD.IADD R66, R66, 0x1, -R4 ;  /* 0x000000014242c824 */ /* 0x000fe200078e0a04 */
[----:B------:R-:W-:Y:S01]  /*4f20*/  ISETP.GE.AND P4, PT, R15, RZ, PT ;  /* 0x000000ff0f00720c */ /* 0x000fe20003f86270 */
[----:B------:R-:W-:Y:S01]  /*4f30*/  @!P2 IMAD.MOV R68, RZ, RZ, -R68 ;  /* 0x000000ffff44a224 */ /* 0x000fe200078e0a44 */
[C---:B------:R-:W-:Y:S01]  /*4f40*/  ISETP.GT.U32.AND P2, PT, R4.reuse, R62, PT ;  /* 0x0000003e0400720c */ /* 0x040fe20003f44070 */
[C---:B------:R-:W-:Y:S01]  /*4f50*/  IMAD R60, R4.reuse, R5, R60 ;  /* 0x00000005043c7224 */ /* 0x040fe200078e023c */
[----:B------:R-:W-:Y:S01]  /*4f60*/  ISETP.GT.U32.AND P6, PT, R4, R66, PT ;  /* 0x000000420400720c */ /* 0x000fe20003fc4070 */
[----:B------:R-:W-:-:S02]  /*4f70*/  VIADD R5, R0, 0x19 ;  /* 0x0000001900057836 */ /* 0x000fc40000000000 */
[--C-:B------:R-:W-:Y:S01]  /*4f80*/  @!P3 IMAD.IADD R70, R70, 0x1, -R4.reuse ;  /* 0x000000014646b824 */ /* 0x100fe200078e0a04 */
[----:B------:R-:W-:Y:S01]  /*4f90*/  ISETP.GE.AND P3, PT, R17, RZ, PT ;  /* 0x000000ff1100720c */ /* 0x000fe20003f66270 */
[----:B------:R-:W-:Y:S01]  /*4fa0*/  @!P5 IMAD.IADD R64, R64, 0x1, -R4 ;  /* 0x000000014040d824 */ /* 0x000fe200078e0a04 */
[----:B------:R-:W-:Y:S01]  /*4fb0*/  IABS R58, R5 ;  /* 0x00000005003a7213 */ /* 0x000fe20000000000 */
[----:B------:R-:W-:Y:S01]  /*4fc0*/  @!P1 IMAD.MOV R70, RZ, RZ, -R70 ;  /* 0x000000ffff469224 */ /* 0x000fe200078e0a46 */
[----:B------:R-:W-:Y:S01]  /*4fd0*/  ISETP.GE.AND P1, PT, R9, RZ, PT ;  /* 0x000000ff0900720c */ /* 0x000fe20003f26270 */
[----:B------:R-:W-:Y:S01]  /*4fe0*/  VIADD R9, R0, 0x17 ;  /* 0x0000001700097836 */ /* 0x000fe20000000000 */
[----:B------:R-:W-:Y:S01]  /*4ff0*/  ISETP.GT.U32.AND P5, PT, R4, R64, PT ;  /* 0x000000400400720c */ /* 0x000fe20003fa4070 */
[----:B------:R-:W-:Y:S01]  /*5000*/  @!P2 IMAD.IADD R62, R62, 0x1, -R4 ;  /* 0x000000013e3ea824 */ /* 0x000fe200078e0a04 */
[----:B------:R-:W-:Y:S01]  /*5010*/  ISETP.GE.AND P0, PT, R5, RZ, PT ;  /* 0x000000ff0500720c */ /* 0x000fe20003f06270 */
[----:B------:R-:W-:Y:S01]  /*5020*/  IMAD.HI.U32 R5, R3, R58, RZ ;  /* 0x0000003a03057227 */ /* 0x000fe200078e00ff */
[----:B------:R-:W-:-:S02]  /*5030*/  ISETP.GE.AND P2, PT, R11, RZ, PT ;  /* 0x000000ff0b00720c */ /* 0x000fc40003f46270 */
[----:B------:R-:W-:Y:S01]  /*5040*/  IABS R54, R9 ;  /* 0x0000000900367213 */ /* 0x000fe20000000000 */
[----:B------:R-:W-:Y:S02]  /*5050*/  IMAD.MOV R11, RZ, RZ, -R5 ;  /* 0x000000ffff0b7224 */ /* 0x000fe400078e0a05 */
[----:B------:R-:W-:Y:S01]  /*5060*/  @!P6 IMAD.IADD R66, R66, 0x1, -R4 ;  /* 0x000000014242e824 */ /* 0x000fe200078e0a04 */
[----:B------:R-:W-:Y:S01]  /*5070*/  ISETP.GE.AND P6, PT, R7, RZ, PT ;  /* 0x000000ff0700720c */ /* 0x000fe20003fc6270 */
[----:B------:R-:W-:Y:S02]  /*5080*/  VIADD R7, R0, 0x18 ;  /* 0x0000001800077836 */ /* 0x000fe40000000000 */
[C---:B------:R-:W-:Y:S02]  /*5090*/  IMAD R58, R4.reuse, R11, R58 ;  /* 0x0000000b043a7224 */ /* 0x040fe400078e023a */
[----:B------:R-:W-:Y:S01]  /*50a0*/  @!P4 IMAD.MOV R66, RZ, RZ, -R66 ;  /* 0x000000ffff42c224 */ /* 0x000fe200078e0a42 */
[----:B------:R-:W-:Y:S01]  /*50b0*/  ISETP.GT.U32.AND P4, PT, R4, R60, PT ;  /* 0x0000003c0400720c */ /* 0x000fe20003f84070 */
[----:B------:R-:W-:Y:S01]  /*50c0*/  @!P5 IMAD.IADD R64, R64, 0x1, -R4 ;  /* 0x000000014040d824 */ /* 0x000fe200078e0a04 */
[----:B------:R-:W-:Y:S01]  /*50d0*/  ISETP.GE.AND P5, PT, R7, RZ, PT ;  /* 0x000000ff0700720c */ /* 0x000fe20003fa6270 */
[----:B------:R-:W-:Y:S01]  /*50e0*/  @!P1 IMAD.MOV R62, RZ, RZ, -R62 ;  /* 0x000000ffff3e9224 */ /* 0x000fe200078e0a3e */
[----:B------:R-:W-:Y:S01]  /*50f0*/  IABS R56, R7 ;  /* 0x0000000700387213 */ /* 0x000fe20000000000 */
[----:B------:R-:W-:Y:S01]  /*5100*/  IMAD.HI.U32 R7, R3, R54, RZ ;  /* 0x0000003603077227 */ /* 0x000fe200078e00ff */
[----:B------:R-:W-:-:S03]  /*5110*/  ISETP.GT.U32.AND P1, PT, R4, R58, PT ;  /* 0x0000003a0400720c */ /* 0x000fc60003f24070 */
[----:B------:R-:W-:Y:S02]  /*5120*/  IMAD.MOV R7, RZ, RZ, -R7 ;  /* 0x000000ffff077224 */ /* 0x000fe400078e0a07 */
[----:B------:R-:W-:-:S04]  /*5130*/  IMAD.HI.U32 R5, R3, R56, RZ ;  /* 0x0000003803057227 */ /* 0x000fc800078e00ff */
[----:B------:R-:W-:Y:S02]  /*5140*/  IMAD R54, R4, R7, R54 ;  /* 0x0000000704367224 */ /* 0x000fe400078e0236 */
[--C-:B------:R-:W-:Y:S02]  /*5150*/  @!P4 IMAD.IADD R60, R60, 0x1, -R4.reuse ;  /* 0x000000013c3cc824 */ /* 0x100fe400078e0a04 */
[----:B------:R-:W-:Y:S01]  /*5160*/  @!P1 IMAD.IADD R58, R58, 0x1, -R4 ;  /* 0x000000013a3a9824 */ /* 0x000fe200078e0a04 */
[----:B------:R-:W-:Y:S01]  /*5170*/  ISETP.GT.U32.AND P1, PT, R4, R54, PT ;  /* 0x000000360400720c */ /* 0x000fe20003f24070 */
[----:B------:R-:W-:Y:S01]  /*5180*/  VIADD R13, R0, 0x15 ;  /* 0x00000015000d7836 */ /* 0x000fe20000000000 */
[C---:B------:R-:W-:Y:S01]  /*5190*/  ISETP.GT.U32.AND P4, PT, R4.reuse, R60, PT ;  /* 0x0000003c0400720c */ /* 0x040fe20003f84070 */
[----:B------:R-:W-:Y:S02]  /*51a0*/  IMAD.MOV R5, RZ, RZ, -R5 ;  /* 0x000000ffff057224 */ /* 0x000fe400078e0a05 */
[----:B------:R-:W-:Y:S01]  /*51b0*/  @!P3 IMAD.MOV R64, RZ, RZ, -R64 ;  /* 0x000000ffff40b224 */ /* 0x000fe200078e0a40 */
[----:B------:R-:W-:Y:S01]  /*51c0*/  IABS R48, R13 ;  /* 0x0000000d00307213 */ /* 0x000fe20000000000 */
[----:B------:R-:W-:Y:S01]  /*51d0*/  IMAD R56, R4, R5, R56 ;  /* 0x0000000504387224 */ /* 0x000fe200078e0238 */
[----:B------:R-:W-:Y:S01]  /*51e0*/  ISETP.GE.AND P3, PT, R9, RZ, PT ;  /* 0x000000ff0900720c */ /* 0x000fe20003f66270 */
[----:B------:R-:W-:-:S04]  /*51f0*/  IMAD.HI.U32 R9, R3, R168, RZ ;  /* 0x000000a803097227 */ /* 0x000fc800078e00ff */
[--C-:B------:R-:W-:Y:S02]  /*5200*/  @!P1 IMAD.IADD R54, R54, 0x1, -R4.reuse ;  /* 0x0000000136369824 */ /* 0x100fe400078e0a04 */
[----:B------:R-:W-:Y:S01]  /*5210*/  @!P4 IMAD.IADD R60, R60, 0x1, -R4 ;  /* 0x000000013c3cc824 */ /* 0x000fe200078e0a04 */
[C---:B------:R-:W-:Y:S01]  /*5220*/  ISETP.GT.U32.AND P4, PT, R4.reuse, R56, PT ;  /* 0x000000380400720c */ /* 0x040fe20003f84070 */
[----:B------:R-:W-:Y:S01]  /*5230*/  IMAD.HI.U32 R5, R3, R48, RZ ;  /* 0x0000003003057227 */ /* 0x000fe200078e00ff */
[----:B------:R-:W-:-:S03]  /*5240*/  ISETP.GT.U32.AND P1, PT, R4, R54, PT ;  /* 0x000000360400720c */ /* 0x000fc60003f24070 */
[----:B------:R-:W-:Y:S01]  /*5250*/  @!P6 IMAD.MOV R60, RZ, RZ, -R60 ;  /* 0x000000ffff3ce224 */ /* 0x000fe200078e0a3c */
[----:B------:R-:W-:Y:S01]  /*5260*/  ISETP.GT.U32.AND P6, PT, R4, R58, PT ;  /* 0x0000003a0400720c */ /* 0x000fe20003fc4070 */
[C---:B------:R-:W-:Y:S02]  /*5270*/  VIADD R17, R0.reuse, 0x13 ;  /* 0x0000001300117836 */ /* 0x040fe40000000000 */
[----:B------:R-:W-:Y:S02]  /*5280*/  IMAD.MOV R5, RZ, RZ, -R5 ;  /* 0x000000ffff057224 */ /* 0x000fe400078e0a05 */
[----:B------:R-:W-:Y:S01]  /*5290*/  IMAD.MOV R9, RZ, RZ, -R9 ;  /* 0x000000ffff097224 */ /* 0x000fe200078e0a09 */
[----:B------:R-:W-:Y:S01]  /*52a0*/  IABS R46, R17 ;  /* 0x00000011002e7213 */ /* 0x000fe20000000000 */
[----:B------:R-:W-:Y:S02]  /*52b0*/  VIADD R15, R0, 0x14 ;  /* 0x00000014000f7836 */ /* 0x000fe40000000000 */
[----:B------:R-:W-:-:S02]  /*52c0*/  IMAD R48, R4, R5, R48 ;  /* 0x0000000504307224 */ /* 0x000fc400078e0230 */
[----:B------:R-:W-:Y:S01]  /*52d0*/  IMAD R168, R4, R9, R168 ;  /* 0x0000000904a87224 */ /* 0x000fe200078e02a8 */
[----:B------:R-:W-:Y:S01]  /*52e0*/  IABS R44, R15 ;  /* 0x0000000f002c7213 */ /* 0x000fe20000000000 */
[--C-:B------:R-:W-:Y:S01]  /*52f0*/  @!P1 IMAD.IADD R54, R54, 0x1, -R4.reuse ;  /* 0x0000000136369824 */ /* 0x100fe200078e0a04 */
[----:B------:R-:W-:Y:S01]  /*5300*/  ISETP.GT.U32.AND P1, PT, R4, R48, PT ;  /* 0x000000300400720c */ /* 0x000fe20003f24070 */
[----:B------:R-:W-:Y:S02]  /*5310*/  @!P4 IMAD.IADD R56, R56, 0x1, -R4 ;  /* 0x000000013838c824 */ /* 0x000fe400078e0a04 */
[----:B------:R-:W-:-:S03]  /*5320*/  IMAD.HI.U32 R9, R3, R46, RZ ;  /* 0x0000002e03097227 */ /* 0x000fc600078e00ff */
[----:B------:R-:W-:Y:S01]  /*5330*/  ISETP.GT.U32.AND P4, PT, R4, R56, PT ;  /* 0x000000380400720c */ /* 0x000fe20003f84070 */
[----:B------:R-:W-:Y:S01]  /*5340*/  @!P6 IMAD.IADD R58, R58, 0x1, -R4 ;  /* 0x000000013a3ae824 */ /* 0x000fe200078e0a04 */
[----:B------:R-:W-:Y:S01]  /*5350*/  ISETP.GT.U32.AND P6, PT, R4, R168, PT ;  /* 0x000000a80400720c */ /* 0x000fe20003fc4070 */
[----:B------:R-:W-:-:S04]  /*5360*/  IMAD.HI.U32 R7, R3, R44, RZ ;  /* 0x0000002c03077227 */ /* 0x000fc800078e00ff */
[----:B------:R-:W-:Y:S02]  /*5370*/  IMAD.MOV R9, RZ, RZ, -R9 ;  /* 0x000000ffff097224 */ /* 0x000fe400078e0a09 */
[----:B------:R-:W-:Y:S02]  /*5380*/  IMAD.MOV R7, RZ, RZ, -R7 ;  /* 0x000000ffff077224 */ /* 0x000fe400078e0a07 */
[----:B------:R-:W-:Y:S02]  /*5390*/  IMAD R46, R4, R9, R46 ;  /* 0x00000009042e7224 */ /* 0x000fe400078e022e */
[----:B------:R-:W-:Y:S02]  /*53a0*/  VIADD R19, R0, 0x12 ;  /* 0x0000001200137836 */ /* 0x000fe40000000000 */
[----:B------:R-:W-:Y:S02]  /*53b0*/  IMAD R44, R4, R7, R44 ;  /* 0x00000007042c7224 */ /* 0x000fe400078e022c */
[--C-:B------:R-:W-:Y:S01]  /*53c0*/  @!P1 IMAD.IADD R48, R48, 0x1, -R4.reuse ;  /* 0x0000000130309824 */ /* 0x100fe200078e0a04 */
[----:B------:R-:W-:Y:S01]  /*53d0*/  ISETP.GT.U32.AND P1, PT, R4, R46, PT ;  /* 0x0000002e0400720c */ /* 0x000fe20003f24070 */
[--C-:B------:R-:W-:Y:S01]  /*53e0*/  @!P6 IMAD.IADD R168, R168, 0x1, -R4.reuse ;  /* 0x00000001a8a8e824 */ /* 0x100fe200078e0a04 */
[----:B------:R-:W-:Y:S01]  /*53f0*/  IABS R166, R19 ;  /* 0x0000001300a67213 */ /* 0x000fe20000000000 */
[----:B------:R-:W-:Y:S01]  /*5400*/  @!P4 IMAD.IADD R56, R56, 0x1, -R4 ;  /* 0x000000013838c824 */ /* 0x000fe200078e0a04 */
[----:B------:R-:W-:Y:S01]  /*5410*/  ISETP.GT.U32.AND P6, PT, R4, R44, PT ;  /* 0x0000002c0400720c */ /* 0x000fe20003fc4070 */
[----:B------:R-:W-:Y:S01]  /*5420*/  IMAD.HI.U32 R7, R3, R162, RZ ;  /* 0x000000a203077227 */ /* 0x000fe200078e00ff */
[----:B------:R-:W-:-:S03]  /*5430*/  ISETP.GE.AND P4, PT, R13, RZ, PT ;  /* 0x000000ff0d00720c */ /* 0x000fc60003f86270 */
[----:B------:R-:W-:-:S04]  /*5440*/  IMAD.HI.U32 R11, R3, R166, RZ ;  /* 0x000000a6030b7227 */ /* 0x000fc800078e00ff */
[----:B------:R-:W-:Y:S02]  /*5450*/  VIADD R13, R0, 0x11 ;  /* 0x00000011000d7836 */ /* 0x000fe40000000000 */
[----:B------:R-:W-:Y:S02]  /*5460*/  IMAD.MOV R11, RZ, RZ, -R11 ;  /* 0x000000ffff0b7224 */ /* 0x000fe400078e0a0b */
[----:B------:R-:W-:Y:S01]  /*5470*/  @!P1 IMAD.IADD R46, R46, 0x1, -R4 ;  /* 0x000000012e2e9824 */ /* 0x000fe200078e0a04 */
[----:B------:R-:W-:Y:S01]  /*5480*/  IABS R164, R13 ;  /* 0x0000000d00a47213 */ /* 0x000fe20000000000 */
[C---:B------:R-:W-:Y:S01]  /*5490*/  IMAD R166, R4.reuse, R11, R166 ;  /* 0x0000000b04a67224 */ /* 0x040fe200078e02a6 */
[----:B------:R-:W-:Y:S01]  /*54a0*/  ISETP.GT.U32.AND P1, PT, R4, R48, PT ;  /* 0x000000300400720c */ /* 0x000fe20003f24070 */
[----:B------:R-:W-:Y:S02]  /*54b0*/  @!P6 IMAD.IADD R44, R44, 0x1, -R4 ;  /* 0x000000012c2ce824 */ /* 0x000fe400078e0a04 */
[----:B------:R-:W-:Y:S01]  /*54c0*/  @!P0 IMAD.MOV R58, RZ, RZ, -R58 ;  /* 0x000000ffff3a8224 */ /* 0x000fe200078e0a3a */
[C---:B------:R-:W-:Y:S01]  /*54d0*/  ISETP.GT.U32.AND P0, PT, R4.reuse, R168, PT ;  /* 0x000000a80400720c */ /* 0x040fe20003f04070 */
[----:B------:R-:W-:Y:S01]  /*54e0*/  IMAD.HI.U32 R5, R3, R164, RZ ;  /* 0x000000a403057227 */ /* 0x000fe200078e00ff */
[----:B------:R-:W-:-:S03]  /*54f0*/  ISETP.GT.U32.AND P6, PT, R4, R166, PT ;  /* 0x000000a60400720c */ /* 0x000fc60003fc4070 */
[----:B------:R-:W-:Y:S02]  /*5500*/  IMAD.MOV R7, RZ, RZ, -R7 ;  /* 0x000000ffff077224 */ /* 0x000fe400078e0a07 */
[----:B------:R-:W-:Y:S01]  /*5510*/  @!P5 IMAD.MOV R56, RZ, RZ, -R56 ;  /* 0x000000ffff38d224 */ /* 0x000fe200078e0a38 */
[----:B------:R-:W-:Y:S01]  /*5520*/  ISETP.GT.U32.AND P5, PT, R4, R44, PT ;  /* 0x0000002c0400720c */ /* 0x000fe20003fa4070 */
[----:B------:R-:W-:-:S04]  /*5530*/  IMAD.HI.U32 R9, R3, R160, RZ ;  /* 0x000000a003097227 */ /* 0x000fc800078e00ff */
[----:B------:R-:W-:Y:S02]  /*5540*/  IMAD.MOV R5, RZ, RZ, -R5 ;  /* 0x000000ffff057224 */ /* 0x000fe400078e0a05 */
[C---:B------:R-:W-:Y:S02]  /*5550*/  IMAD R162, R4.reuse, R7, R162 ;  /* 0x0000000704a27224 */ /* 0x040fe400078e02a2 */
[----:B------:R-:W-:Y:S02]  /*5560*/  IMAD.MOV R9, RZ, RZ, -R9 ;  /* 0x000000ffff097224 */ /* 0x000fe400078e0a09 */
[----:B------:R-:W-:Y:S02]  /*5570*/  IMAD R164, R4, R5, R164 ;  /* 0x0000000504a47224 */ /* 0x000fe400078e02a4 */
[----:B------:R-:W-:Y:S01]  /*5580*/  @!P1 IMAD.IADD R48, R48, 0x1, -R4 ;  /* 0x0000000130309824 */ /* 0x000fe200078e0a04 */
[C---:B------:R-:W-:Y:S01]  /*5590*/  ISETP.GT.U32.AND P1, PT, R4.reuse, R162, PT ;  /* 0x000000a20400720c */ /* 0x040fe20003f24070 */
[----:B------:R-:W-:-:S02]  /*55a0*/  IMAD R160, R4, R9, R160 ;  /* 0x0000000904a07224 */ /* 0x000fc400078e02a0 */
[--C-:B------:R-:W-:Y:S01]  /*55b0*/  @!P0 IMAD.IADD R168, R168, 0x1, -R4.reuse ;  /* 0x00000001a8a88824 */ /* 0x100fe200078e0a04 */
[----:B------:R-:W-:Y:S01]  /*55c0*/  ISETP.GT.U32.AND P0, PT, R4, R164, PT ;  /* 0x000000a40400720c */ /* 0x000fe20003f04070 */
[--C-:B------:R-:W-:Y:S01]  /*55d0*/  @!P6 IMAD.IADD R166, R166, 0x1, -R4.reuse ;  /* 0x00000001a6a6e824 */ /* 0x100fe200078e0a04 */
[----:B------:R-:W-:Y:S01]  /*55e0*/  ISETP.GT.U32.AND P6, PT, R4, R46, PT ;  /* 0x0000002e0400720c */ /* 0x000fe20003fc4070 */
[----:B------:R-:W-:Y:S01]  /*55f0*/  @!P5 IMAD.IADD R44, R44, 0x1, -R4 ;  /* 0x000000012c2cd824 */ /* 0x000fe200078e0a04 */
[C---:B------:R-:W-:Y:S01]  /*5600*/  ISETP.GT.U32.AND P5, PT, R4.reuse, R160, PT ;  /* 0x000000a00400720c */ /* 0x040fe20003fa4070 */
[----:B------:R-:W-:Y:S01]  /*5610*/  @!P3 IMAD.MOV R54, RZ, RZ, -R54 ;  /* 0x000000ffff36b224 */ /* 0x000fe200078e0a36 */
[----:B------:R-:W-:Y:S01]  /*5620*/  ISETP.GT.U32.AND P3, PT, R4, R166, PT ;  /* 0x000000a60400720c */ /* 0x000fe20003f64070 */
[----:B------:R-:W-:Y:S02]  /*5630*/  VIADD R7, R0, 0xd ;  /* 0x0000000d00077836 */ /* 0x000fe40000000000 */
[----:B------:R-:W-:Y:S01]  /*5640*/  @!P1 IMAD.IADD R162, R162, 0x1, -R4 ;  /* 0x00000001a2a29824 */ /* 0x000fe200078e0a04 */
[----:B------:R-:W-:Y:S01]  /*5650*/  ISETP.GE.AND P1, PT, R19, RZ, PT ;  /* 0x000000ff1300720c */ /* 0x000fe20003f26270 */
[----:B------:R-:W-:Y:S01]  /*5660*/  IMAD.HI.U32 R11, R3, R158, RZ ;  /* 0x0000009e030b7227 */ /* 0x000fe200078e00ff */
[----:B------:R-:W-:-:S03]  /*5670*/  IABS R156, R7 ;  /* 0x00000007009c7213 */ /* 0x000fc60000000000 */
[--C-:B------:R-:W-:Y:S01]  /*5680*/  @!P0 IMAD.IADD R164, R164, 0x1, -R4.reuse ;  /* 0x00000001a4a48824 */ /* 0x100fe200078e0a04 */
[----:B------:R-:W-:Y:S01]  /*5690*/  ISETP.GE.AND P0, PT, R17, RZ, PT ;  /* 0x000000ff1100720c */ /* 0x000fe20003f06270 */
[----:B------:R-:W-:Y:S02]  /*56a0*/  IMAD.MOV R11, RZ, RZ, -R11 ;  /* 0x000000ffff0b7224 */ /* 0x000fe400078e0a0b */
[----:B------:R-:W-:Y:S02]  /*56b0*/  VIADD R9, R0, 0xc ;  /* 0x0000000c00097836 */ /* 0x000fe40000000000 */
[----:B------:R-:W-:Y:S01]  /*56c0*/  @!P5 IMAD.IADD R160, R160, 0x1, -R4 ;  /* 0x00000001a0a0d824 */ /* 0x000fe200078e0a04 */
[----:B------:R-:W-:Y:S01]  /*56d0*/  ISETP.GE.AND P5, PT, R13, RZ, PT ;  /* 0x000000ff0d00720c */ /* 0x000fe20003fa6270 */
[----:B------:R-:W-:Y:S01]  /*56e0*/  @!P2 IMAD.MOV R168, RZ, RZ, -R168 ;  /* 0x000000ffffa8a224 */ /* 0x000fe200078e0aa8 */
[----:B------:R-:W-:Y:S01]  /*56f0*/  ISETP.GT.U32.AND P2, PT, R4, R164, PT ;  /* 0x000000a40400720c */ /* 0x000fe20003f44070 */
[----:B------:R-:W-:Y:S01]  /*5700*/  IMAD.HI.U32 R5, R3, R156, RZ ;  /* 0x0000009c03057227 */ /* 0x000fe200078e00ff */
[----:B------:R-:W-:-:S03]  /*5710*/  IABS R152, R9 ;  /* 0x0000000900987213 */ /* 0x000fc60000000000 */
[----:B------:R-:W-:Y:S02]  /*5720*/  IMAD R158, R4, R11, R158 ;  /* 0x0000000b049e7224 */ /* 0x000fe400078e029e */
[----:B------:R-:W-:Y:S02]  /*5730*/  @!P3 IMAD.IADD R166, R166, 0x1, -R4 ;  /* 0x00000001a6a6b824 */ /* 0x000fe400078e0a04 */
[----:B------:R-:W-:Y:S01]  /*5740*/  @!P4 IMAD.MOV R48, RZ, RZ, -R48 ;  /* 0x000000ffff30c224 */ /* 0x000fe200078e0a30 */
[C---:B------:R-:W-:Y:S01]  /*5750*/  ISETP.GT.U32.AND P4, PT, R4.reuse, R160, PT ;  /* 0x000000a00400720c */ /* 0x040fe20003f84070 */
[----:B------:R-:W-:Y:S01]  /*5760*/  IMAD.MOV R5, RZ, RZ, -R5 ;  /* 0x000000ffff057224 */ /* 0x000fe200078e0a05 */
[C---:B------:R-:W-:Y:S01]  /*5770*/  ISETP.GT.U32.AND P3, PT, R4.reuse, R158, PT ;  /* 0x0000009e0400720c */ /* 0x040fe20003f64070 */
[----:B------:R-:W-:Y:S01]  /*5780*/  @!P1 IMAD.MOV R166, RZ, RZ, -R166 ;  /* 0x000000ffffa69224 */ /* 0x000fe200078e0aa6 */
[----:B------:R-:W-:Y:S01]  /*5790*/  ISETP.GE.AND P1, PT, R25, RZ, PT ;  /* 0x000000ff1900720c */ /* 0x000fe20003f26270 */
[----:B------:R-:W-:-:S02]  /*57a0*/  IMAD R156, R4, R5, R156 ;  /* 0x00000005049c7224 */ /* 0x000fc400078e029c */
[----:B------:R-:W-:-:S04]  /*57b0*/  IMAD.HI.U32 R5, R3, R152, RZ ;  /* 0x0000009803057227 */ /* 0x000fc800078e00ff */
[--C-:B------:R-:W-:Y:S01]  /*57c0*/  @!P2 IMAD.IADD R164, R164, 0x1, -R4.reuse ;  /* 0x00000001a4a4a824 */ /* 0x100fe200078e0a04 */
[----:B------:R-:W-:Y:S01]  /*57d0*/  ISETP.GT.U32.AND P2, PT, R4, R156, PT ;  /* 0x0000009c0400720c */ /* 0x000fe20003f44070 */
[----:B------:R-:W-:Y:S02]  /*57e0*/  IMAD.MOV R5, RZ, RZ, -R5 ;  /* 0x000000ffff057224 */ /* 0x000fe400078e0a05 */
[----:B------:R-:W-:Y:S01]  /*57f0*/  @!P4 IMAD.IADD R160, R160, 0x1, -R4 ;  /* 0x00000001a0a0c824 */ /* 0x000fe200078e0a04 */
[----:B------:R-:W-:Y:S01]  /*5800*/  ISETP.GE.AND P4, PT, R7, RZ, PT ;  /* 0x000000ff0700720c */ /* 0x000fe20003f86270 */
[----:B------:R-:W-:Y:S02]  /*5810*/  IMAD R152, R4, R5, R152 ;  /* 0x0000000504987224 */ /* 0x000fe400078e0298 */
[--C-:B------:R-:W-:Y:S01]  /*5820*/  @!P6 IMAD.IADD R46, R46, 0x1, -R4.reuse ;  /* 0x000000012e2ee824 */ /* 0x100fe200078e0a04 */
[----:B------:R-:W-:Y:S01]  /*5830*/  ISETP.GE.AND P6, PT, R15, RZ, PT ;  /* 0x000000ff0f00720c */ /* 0x000fe20003fc6270 */
[----:B------:R-:W-:Y:S01]  /*5840*/  @!P3 IMAD.IADD R158, R158, 0x1, -R4 ;  /* 0x000000019e9eb824 */ /* 0x000fe200078e0a04 */
[C---:B------:R-:W-:Y:S01]  /*5850*/  ISETP.GT.U32.AND P3, PT, R4.reuse, R162, PT ;  /* 0x000000a20400720c */ /* 0x040fe20003f64070 */
[----:B------:R-:W-:Y:S01]  /*5860*/  @!P1 IMAD.MOV R160, RZ, RZ, -R160 ;  /* 0x000000ffffa09224 */ /* 0x000fe200078e0aa0 */
[----:B------:R-:W-:Y:S01]  /*5870*/  ISETP.GT.U32.AND P1, PT, R4, R152, PT ;  /* 0x000000980400720c */ /* 0x000fe20003f24070 */
[----:B------:R-:W-:Y:S01]  /*5880*/  @!P0 IMAD.MOV R46, RZ, RZ, -R46 ;  /* 0x000000ffff2e8224 */ /* 0x000fe200078e0a2e */
[----:B------:R-:W-:Y:S01]  /*5890*/  ISETP.GE.AND P0, PT, R24, RZ, PT ;  /* 0x000000ff1800720c */ /* 0x000fe20003f06270 */
[----:B------:R-:W-:-:S02]  /*58a0*/  VIADD R5, R0, 0xb ;  /* 0x0000000b00057836 */ /* 0x000fc40000000000 */
[----:B------:R-:W-:Y:S02]  /*58b0*/  @!P2 IMAD.IADD R156, R156, 0x1, -R4 ;  /* 0x000000019c9ca824 */ /* 0x000fe400078e0a04 */
        /* <DEDUP_REMOVED lines=8> */
[----:B------:R-:W-:Y:S01]  /*5940*/  IMAD.HI.U32 R5, R3, R154, RZ ;  /* 0x0000009a03057227 */ /* 0x000fe200078e00ff */
[----:B------:R-:W-:-:S02]  /*5950*/  ISETP.GE.AND P3, PT, R26, RZ, PT ;  /* 0x000000ff1a00720c */ /* 0x000fc40003f66270 */
[C---:B------:R-:W-:Y:S01]  /*5960*/  ISETP.GT.U32.AND P1, PT, R4.reuse, R152, PT ;  /* 0x000000980400720c */ /* 0x040fe20003f24070 */
[----:B------:R-:W-:Y:S01]  /*5970*/  @!P6 IMAD.MOV R44, RZ, RZ, -R44 ;  /* 0x000000ffff2ce224 */ /* 0x000fe200078e0a2c */
[----:B------:R-:W-:Y:S01]  /*5980*/  ISETP.GT.U32.AND P6, PT, R4, R158, PT ;  /* 0x0000009e0400720c */ /* 0x000fe20003fc4070 */
[----:B------:R-:W-:Y:S01]  /*5990*/  @!P0 IMAD.MOV R162, RZ, RZ, -R162 ;  /* 0x000000ffffa28224 */ /* 0x000fe200078e0aa2 */
[----:B------:R-:W-:Y:S01]  /*59a0*/  ISETP.GE.AND P0, PT, R7, RZ, PT ;  /* 0x000000ff0700720c */ /* 0x000fe20003f06270 */
[----:B------:R-:W-:-:S04]  /*59b0*/  IMAD.HI.U32 R7, R3, R116, RZ ;  /* 0x0000007403077227 */ /* 0x000fc800078e00ff */
[----:B------:R-:W-:Y:S02]  /*59c0*/  IMAD.MOV R5, RZ, RZ, -R5 ;  /* 0x000000ffff057224 */ /* 0x000fe400078e0a05 */
[----:B------:R-:W-:Y:S02]  /*59d0*/  @!P5 IMAD.IADD R156, R156, 0x1, -R4 ;  /* 0x000000019c9cd824 */ /* 0x000fe400078e0a04 */
[----:B------:R-:W-:Y:S02]  /*59e0*/  IMAD.MOV R7, RZ, RZ, -R7 ;  /* 0x000000ffff077224 */ /* 0x000fe400078e0a07 */
[C---:B------:R-:W-:Y:S02]  /*59f0*/  IMAD R154, R4.reuse, R5, R154 ;  /* 0x00000005049a7224 */ /* 0x040fe400078e029a */
[C---:B------:R-:W-:Y:S02]  /*5a00*/  IMAD R116, R4.reuse, R7, R116 ;  /* 0x0000000704747224 */ /* 0x040fe400078e0274 */
[----:B------:R-:W-:Y:S01]  /*5a10*/  @!P4 IMAD.MOV R156, RZ, RZ, -R156 ;  /* 0x000000ffff9cc224 */ /* 0x000fe200078e0a9c */
[----:B------:R-:W-:Y:S01]  /*5a20*/  ISETP.GT.U32.AND P4, PT, R4, R154, PT ;  /* 0x0000009a0400720c */ /* 0x000fe20003f84070 */
[--C-:B------:R-:W-:Y:S01]  /*5a30*/  @!P6 IMAD.IADD R158, R158, 0x1, -R4.reuse ;  /* 0x000000019e9ee824 */ /* 0x100fe200078e0a04 */
[----:B------:R-:W-:Y:S01]  /*5a40*/  ISETP.GE.AND P6, PT, R9, RZ, PT ;  /* 0x000000ff0900720c */ /* 0x000fe20003fc6270 */
[----:B------:R-:W-:Y:S01]  /*5a50*/  @!P1 IMAD.IADD R152, R152, 0x1, -R4 ;  /* 0x0000000198989824 */ /* 0x000fe200078e0a04 */
[----:B------:R-:W-:Y:S01]  /*5a60*/  ISETP.GT.U32.AND P1, PT, R4, R116, PT ;  /* 0x000000740400720c */ /* 0x000fe20003f24070 */
[----:B------:R-:W-:-:S02]  /*5a70*/  VIADD R9, R0, 0x9 ;  /* 0x0000000900097836 */ /* 0x000fc40000000000 */
[C---:B------:R-:W-:Y:S02]  /*5a80*/  VIADD R11, R0.reuse, 0x8 ;  /* 0x00000008000b7836 */ /* 0x040fe40000000000 */
[----:B------:R-:W-:Y:S01]  /*5a90*/  @!P3 IMAD.MOV R158, RZ, RZ, -R158 ;  /* 0x000000ffff9eb224 */ /* 0x000fe200078e0a9e */
[----:B------:R-:W-:Y:S01]  /*5aa0*/  IABS R110, R9 ;  /* 0x00000009006e7213 */ /* 0x000fe20000000000 */
[----:B------:R-:W-:Y:S01]  /*5ab0*/  VIADD R13, R0, 0x7 ;  /* 0x00000007000d7836 */ /* 0x000fe20000000000 */
[----:B------:R-:W-:Y:S01]  /*5ac0*/  ISETP.GE.AND P3, PT, R9, RZ, PT ;  /* 0x000000ff0900720c */ /* 0x000fe20003f66270 */
[--C-:B------:R-:W-:Y:S01]  /*5ad0*/  @!P4 IMAD.IADD R154, R154, 0x1, -R4.reuse ;  /* 0x000000019a9ac824 */ /* 0x100fe200078e0a04 */
[----:B------:R-:W-:Y:S01]  /*5ae0*/  IABS R106, R11 ;  /* 0x0000000b006a7213 */ /* 0x000fe20000000000 */
[----:B------:R-:W-:Y:S01]  /*5af0*/  IMAD.HI.U32 R9, R3, R110, RZ ;  /* 0x0000006e03097227 */ /* 0x000fe200078e00ff */
[----:B------:R-:W-:Y:S02]  /*5b00*/  ISETP.GE.AND P5, PT, R11, RZ, PT ;  /* 0x000000ff0b00720c */ /* 0x000fe40003fa6270 */
[----:B------:R-:W-:Y:S01]  /*5b10*/  IABS R102, R13 ;  /* 0x0000000d00667213 */ /* 0x000fe20000000000 */
[----:B------:R-:W-:Y:S01]  /*5b20*/  @!P1 IMAD.IADD R116, R116, 0x1, -R4 ;  /* 0x0000000174749824 */ /* 0x000fe200078e0a04 */
[----:B------:R-:W-:Y:S01]  /*5b30*/  ISETP.GT.U32.AND P4, PT, R4, R154, PT ;  /* 0x0000009a0400720c */ /* 0x000fe20003f84070 */
[----:B------:R-:W-:-:S02]  /*5b40*/  IMAD.MOV R9, RZ, RZ, -R9 ;  /* 0x000000ffff097224 */ /* 0x000fc400078e0a09 */
[----:B------:R-:W-:Y:S01]  /*5b50*/  IMAD.HI.U32 R11, R3, R106, RZ ;  /* 0x0000006a030b7227 */ /* 0x000fe200078e00ff */
[----:B------:R-:W-:-:S03]  /*5b60*/  ISETP.GT.U32.AND P1, PT, R4, R116, PT ;  /* 0x000000740400720c */ /* 0x000fc60003f24070 */
[----:B------:R-:W-:Y:S02]  /*5b70*/  IMAD R110, R4, R9, R110 ;  /* 0x00000009046e7224 */ /* 0x000fe400078e026e */
[----:B------:R-:W-:Y:S02]  /*5b80*/  IMAD.MOV R11, RZ, RZ, -R11 ;  /* 0x000000ffff0b7224 */ /* 0x000fe400078e0a0b */
[----:B------:R-:W-:-:S04]  /*5b90*/  IMAD.HI.U32 R5, R3, R102, RZ ;  /* 0x0000006603057227 */ /* 0x000fc800078e00ff */
[----:B------:R-:W-:Y:S01]  /*5ba0*/  @!P6 IMAD.MOV R152, RZ, RZ, -R152 ;  /* 0x000000ffff98e224 */ /* 0x000fe200078e0a98 */
[C---:B------:R-:W-:Y:S01]  /*5bb0*/  ISETP.GT.U32.AND P6, PT, R4.reuse, R110, PT ;  /* 0x0000006e0400720c */ /* 0x040fe20003fc4070 */
        /* <DEDUP_REMOVED lines=9> */
[--C-:B------:R-:W-:Y:S01]  /*5c50*/  @!P6 IMAD.IADD R110, R110, 0x1, -R4.reuse ;  /* 0x000000016e6ee824 */ /* 0x100fe200078e0a04 */
[----:B------:R-:W-:Y:S01]  /*5c60*/  IABS R112, R15 ;  /* 0x0000000f00707213 */ /* 0x000fe20000000000 */
[----:B------:R-:W-:Y:S01]  /*5c70*/  VIADD R19, R0, 0x4 ;  /* 0x0000000400137836 */ /* 0x000fe20000000000 */
[----:B------:R-:W-:Y:S01]  /*5c80*/  IABS R114, R17 ;  /* 0x0000001100727213 */ /* 0x000fe20000000000 */
[----:B------:R-:W-:Y:S01]  /*5c90*/  @!P4 IMAD.IADD R106, R106, 0x1, -R4 ;  /* 0x000000016a6ac824 */ /* 0x000fe200078e0a04 */
[----:B------:R-:W-:Y:S01]  /*5ca0*/  ISETP.GT.U32.AND P6, PT, R4, R110, PT ;  /* 0x0000006e0400720c */ /* 0x000fe20003fc4070 */
[----:B------:R-:W-:Y:S01]  /*5cb0*/  IMAD.HI.U32 R7, R3, R112, RZ ;  /* 0x0000007003077227 */ /* 0x000fe200078e00ff */
[----:B------:R-:W-:-:S02]  /*5cc0*/  IABS R108, R19 ;  /* 0x00000013006c7213 */ /* 0x000fc40000000000 */
[----:B------:R-:W-:Y:S01]  /*5cd0*/  ISETP.GT.U32.AND P4, PT, R4, R106, PT ;  /* 0x0000006a0400720c */ /* 0x000fe20003f84070 */
[----:B------:R-:W-:-:S04]  /*5ce0*/  IMAD.HI.U32 R9, R3, R114, RZ ;  /* 0x0000007203097227 */ /* 0x000fc800078e00ff */
[----:B------:R-:W-:Y:S02]  /*5cf0*/  @!P1 IMAD.IADD R102, R102, 0x1, -R4 ;  /* 0x0000000166669824 */ /* 0x000fe400078e0a04 */
[----:B------:R-:W-:Y:S02]  /*5d00*/  IMAD.MOV R7, RZ, RZ, -R7 ;  /* 0x000000ffff077224 */ /* 0x000fe400078e0a07 */
[----:B------:R-:W-:Y:S01]  /*5d10*/  IMAD.MOV R9, RZ, RZ, -R9 ;  /* 0x000000ffff097224 */ /* 0x000fe200078e0a09 */
[----:B------:R-:W-:Y:S01]  /*5d20*/  ISETP.GT.U32.AND P1, PT, R4, R102, PT ;  /* 0x000000660400720c */ /* 0x000fe20003f24070 */
[----:B------:R-:W-:-:S04]  /*5d30*/  IMAD.HI.U32 R11, R3, R108, RZ ;  /* 0x0000006c030b7227 */ /* 0x000fc800078e00ff */
[C---:B------:R-:W-:Y:S02]  /*5d40*/  IMAD R112, R4.reuse, R7, R112 ;  /* 0x0000000704707224 */ /* 0x040fe400078e0270 */
[----:B------:R-:W-:Y:S02]  /*5d50*/  IMAD R114, R4, R9, R114 ;  /* 0x0000000904727224 */ /* 0x000fe400078e0272 */
[----:B------:R-:W-:Y:S02]  /*5d60*/  IMAD.MOV R11, RZ, RZ, -R11 ;  /* 0x000000ffff0b7224 */ /* 0x000fe400078e0a0b */
[----:B------:R-:W-:Y:S02]  /*5d70*/  VIADD R9, R0, 0x3 ;  /* 0x0000000300097836 */ /* 0x000fe40000000000 */
[----:B------:R-:W-:Y:S01]  /*5d80*/  @!P6 IMAD.IADD R110, R110, 0x1, -R4 ;  /* 0x000000016e6ee824 */ /* 0x000fe200078e0a04 */
[C---:B------:R-:W-:Y:S01]  /*5d90*/  ISETP.GT.U32.AND P6, PT, R4.reuse, R112, PT ;  /* 0x000000700400720c */ /* 0x040fe20003fc4070 */
[----:B------:R-:W-:Y:S01]  /*5da0*/  IMAD R108, R4, R11, R108 ;  /* 0x0000000b046c7224 */ /* 0x000fe200078e026c */
[----:B------:R-:W-:Y:S01]  /*5db0*/  IABS R104, R9 ;  /* 0x0000000900687213 */ /* 0x000fe20000000000 */
[----:B------:R-:W-:-:S02]  /*5dc0*/  VIADD R11, R0, 0x2 ;  /* 0x00000002000b7836 */ /* 0x000fc40000000000 */
[----:B------:R-:W-:Y:S01]  /*5dd0*/  @!P4 IMAD.IADD R106, R106, 0x1, -R4 ;  /* 0x000000016a6ac824 */ /* 0x000fe200078e0a04 */
[----:B------:R-:W-:Y:S01]  /*5de0*/  ISETP.GT.U32.AND P4, PT, R4, R114, PT ;  /* 0x000000720400720c */ /* 0x000fe20003f84070 */
[----:B------:R-:W-:Y:S01]  /*5df0*/  IMAD.HI.U32 R5, R3, R104, RZ ;  /* 0x0000006803057227 */ /* 0x000fe200078e00ff */
[----:B------:R-:W-:-:S03]  /*5e00*/  IABS R100, R11 ;  /* 0x0000000b00647213 */ /* 0x000fc60000000000 */
[--C-:B------:R-:W-:Y:S01]  /*5e10*/  @!P1 IMAD.IADD R102, R102, 0x1, -R4.reuse ;  /* 0x0000000166669824 */ /* 0x100fe200078e0a04 */
[----:B------:R-:W-:Y:S01]  /*5e20*/  ISETP.GT.U32.AND P1, PT, R4, R108, PT ;  /* 0x0000006c0400720c */ /* 0x000fe20003f24070 */
[----:B------:R-:W-:Y:S02]  /*5e30*/  IMAD.MOV R7, RZ, RZ, -R5 ;  /* 0x000000ffff077224 */ /* 0x000fe400078e0a05 */
[----:B------:R-:W-:Y:S02]  /*5e40*/  @!P6 IMAD.IADD R112, R112, 0x1, -R4 ;  /* 0x000000017070e824 */ /* 0x000fe400078e0a04 */
[----:B------:R-:W-:-:S03]  /*5e50*/  IMAD.HI.U32 R5, R3, R100, RZ ;  /* 0x0000006403057227 */ /* 0x000fc600078e00ff */
[----:B------:R-:W-:Y:S01]  /*5e60*/  ISETP.GT.U32.AND P6, PT, R4, R112, PT ;  /* 0x000000700400720c */ /* 0x000fe20003fc4070 */
[----:B------:R-:W-:Y:S02]  /*5e70*/  VIADD R25, R0, 0x1 ;  /* 0x0000000100197836 */ /* 0x000fe40000000000 */
[----:B------:R-:W-:Y:S02]  /*5e80*/  IMAD.MOV R5, RZ, RZ, -R5 ;  /* 0x000000ffff057224 */ /* 0x000fe400078e0a05 */
[----:B------:R-:W-:Y:S01]  /*5e90*/  @!P4 IMAD.IADD R114, R114, 0x1, -R4 ;  /* 0x000000017272c824 */ /* 0x000fe200078e0a04 */
[----:B------:R-:W-:Y:S01]  /*5ea0*/  IABS R42, R25 ;  /* 0x00000019002a7213 */ /* 0x000fe20000000000 */
[----:B------:R-:W-:Y:S01]  /*5eb0*/  IMAD R100, R4, R5, R100 ;  /* 0x0000000504647224 */ /* 0x000fe200078e0264 */
[----:B------:R-:W-:Y:S01]  /*5ec0*/  ISETP.GE.AND P4, PT, R13, RZ, PT ;  /* 0x000000ff0d00720c */ /* 0x000fe20003f86270 */
[----:B------:R-:W-:Y:S01]  /*5ed0*/  @!P1 IMAD.IADD R108, R108, 0x1, -R4 ;  /* 0x000000016c6c9824 */ /* 0x000fe200078e0a04 */
[----:B------:R-:W-:Y:S01]  /*5ee0*/  ISETP.GT.U32.AND P1, PT, R4, R114, PT ;  /* 0x000000720400720c */ /* 0x000fe20003f24070 */
[----:B------:R-:W-:-:S04]  /*5ef0*/  IMAD.HI.U32 R3, R3, R42, RZ ;  /* 0x0000002a03037227 */ /* 0x000fc800078e00ff */
[----:B------:R-:W-:Y:S01]  /*5f00*/  @!P2 IMAD.MOV R154, RZ, RZ, -R154 ;  /* 0x000000ffff9aa224 */ /* 0x000fe200078e0a9a */
[C---:B------:R-:W-:Y:S01]  /*5f10*/  ISETP.GT.U32.AND P2, PT, R4.reuse, R100, PT ;  /* 0x000000640400720c */ /* 0x040fe20003f44070 */
[----:B------:R-:W-:Y:S01]  /*5f20*/  IMAD R104, R4, R7, R104 ;  /* 0x0000000704687224 */ /* 0x000fe200078e0268 */
[----:B------:R-:W-:Y:S01]  /*5f30*/  SHF.R.S32.HI R7, RZ, 0x1f, R120 ;  /* 0x0000001fff077819 */ /* 0x000fe20000011478 */
[----:B------:R-:W-:Y:S02]  /*5f40*/  IMAD.MOV R3, RZ, RZ, -R3 ;  /* 0x000000ffff037224 */ /* 0x000fe400078e0a03 */
[----:B------:R-:W-:Y:S01]  /*5f50*/  @!P6 IMAD.IADD R112, R112, 0x1, -R4 ;  /* 0x000000017070e824 */ /* 0x000fe200078e0a04 */
[C---:B------:R-:W-:Y:S01]  /*5f60*/  ISETP.GT.U32.AND P6, PT, R4.reuse, R104, PT ;  /* 0x000000680400720c */ /* 0x040fe20003fc4070 */
[----:B------:R-:W-:Y:S01]  /*5f70*/  IMAD R42, R4, R3, R42 ;  /* 0x00000003042a7224 */ /* 0x000fe200078e022a */
[----:B------:R-:W-:Y:S01]  /*5f80*/  LOP3.LUT R3, R91, 0x40, RZ, 0xc0, !PT ;  /* 0x000000405b037812 */ /* 0x000fe200078ec0ff */
[----:B------:R-:W-:Y:S01]  /*5f90*/  @!P1 IMAD.IADD R114, R114, 0x1, -R4 ;  /* 0x0000000172729824 */ /* 0x000fe200078e0a04 */
[----:B------:R-:W-:Y:S01]  /*5fa0*/  LEA.HI R120, R7, R120, RZ, 0x7 ;  /* 0x0000007807787211 */ /* 0x000fe200078f38ff */
[----:B------:R-:W-:Y:S01]  /*5fb0*/  @!P5 IMAD.MOV R106, RZ, RZ, -R106 ;  /* 0x000000ffff6ad224 */ /* 0x000fe200078e0a6a */
[----:B------:R-:W-:Y:S01]  /*5fc0*/  ISETP.GT.U32.AND P1, PT, R4, R42, PT ;  /* 0x0000002a0400720c */ /* 0x000fe20003f24070 */
[----:B------:R-:W-:Y:S01]  /*5fd0*/  @!P2 IMAD.IADD R100, R100, 0x1, -R4 ;  /* 0x000000016464a824 */ /* 0x000fe200078e0a04 */
[----:B------:R-:W-:Y:S01]  /*5fe0*/  ISETP.GE.AND P2, PT, R17, RZ, PT ;  /* 0x000000ff1100720c */ /* 0x000fe20003f46270 */
[----:B------:R-:W-:Y:S01]  /*5ff0*/  @!P0 IMAD.MOV R116, RZ, RZ, -R116 ;  /* 0x000000ffff748224 */ /* 0x000fe200078e0a74 */
[C---:B------:R-:W-:Y:S01]  /*6000*/  ISETP.GT.U32.AND P0, PT, R4.reuse, R108, PT ;  /* 0x0000006c0400720c */ /* 0x040fe20003f04070 */
[----:B------:R-:W-:Y:S01]  /*6010*/  @!P3 IMAD.MOV R110, RZ, RZ, -R110 ;  /* 0x000000ffff6eb224 */ /* 0x000fe200078e0a6e */
[----:B------:R-:W-:Y:S01]  /*6020*/  ISETP.GT.U32.AND P5, PT, R4, R100, PT ;  /* 0x000000640400720c */ /* 0x000fe20003fa4070 */
[----:B------:R-:W-:Y:S01]  /*6030*/  @!P6 IMAD.IADD R104, R104, 0x1, -R4 ;  /* 0x000000016868e824 */ /* 0x000fe200078e0a04 */
[----:B------:R-:W-:Y:S01]  /*6040*/  ISETP.GE.AND P6, PT, R15, RZ, PT ;  /* 0x000000ff0f00720c */ /* 0x000fe20003fc6270 */
[----:B------:R-:W-:-:S02]  /*6050*/  @!P4 IMAD.MOV R102, RZ, RZ, -R102 ;  /* 0x000000ffff66c224 */ /* 0x000fc400078e0a66 */
[----:B------:R-:W-:Y:S01]  /*6060*/  IMAD.SHL.U32 R24, R2, 0x2, RZ ;  /* 0x0000000202187824 */ /* 0x000fe200078e00ff */
[----:B------:R-:W-:Y:S01]  /*6070*/  ISETP.GT.U32.AND P3, PT, R4, R104, PT ;  /* 0x000000680400720c */ /* 0x000fe20003f64070 */
[----:B------:R-:W-:Y:S01]  /*6080*/  @!P1 IMAD.IADD R42, R42, 0x1, -R4 ;  /* 0x000000012a2a9824 */ /* 0x000fe200078e0a04 */
[----:B------:R-:W-:Y:S01]  /*6090*/  ISETP.GE.AND P1, PT, R11, RZ, PT ;  /* 0x000000ff0b00720c */ /* 0x000fe20003f26270 */
[C---:B------:R-:W-:Y:S02]  /*60a0*/  IMAD R2, R3.reuse, 0x100, R24 ;  /* 0x0000010003027824 */ /* 0x040fe400078e0218 */
[--C-:B------:R-:W-:Y:S01]  /*60b0*/  @!P0 IMAD.IADD R108, R108, 0x1, -R4.reuse ;  /* 0x000000016c6c8824 */ /* 0x100fe200078e0a04 */
[----:B------:R-:W-:Y:S01]  /*60c0*/  ISETP.GT.U32.AND P4, PT, R4, R42, PT ;  /* 0x0000002a0400720c */ /* 0x000fe20003f84070 */
[----:B------:R-:W-:Y:S01]  /*60d0*/  @!P5 IMAD.IADD R100, R100, 0x1, -R4 ;  /* 0x000000016464d824 */ /* 0x000fe200078e0a04 */
[----:B------:R-:W-:Y:S01]  /*60e0*/  ISETP.NE.U32.AND P5, PT, R3, RZ, PT ;  /* 0x000000ff0300720c */ /* 0x000fe20003fa5070 */
[----:B------:R-:W-:Y:S01]  /*60f0*/  @!P6 IMAD.MOV R112, RZ, RZ, -R112 ;  /* 0x000000ffff70e224 */ /* 0x000fe200078e0a70 */
[----:B------:R-:W-:Y:S01]  /*6100*/  ISETP.GE.AND P0, PT, R19, RZ, PT ;  /* 0x000000ff1300720c */ /* 0x000fe20003f06270 */
[----:B------:R-:W-:Y:S01]  /*6110*/  @!P2 IMAD.MOV R114, RZ, RZ, -R114 ;  /* 0x000000ffff72a224 */ /* 0x000fe200078e0a72 */
[----:B------:R-:W-:Y:S01]  /*6120*/  SEL R5, RZ, 0x90, !P5 ;  /* 0x00000090ff057807 */ /* 0x000fe20006800000 */
[----:B------:R-:W-:Y:S01]  /*6130*/  @!P3 IMAD.IADD R104, R104, 0x1, -R4 ;  /* 0x000000016868b824 */ /* 0x000fe200078e0a04 */
[----:B------:R-:W-:Y:S01]  /*6140*/  ISETP.GE.AND P3, PT, R9, RZ, PT ;  /* 0x000000ff0900720c */ /* 0x000fe20003f66270 */
[----:B------:R-:W-:Y:S01]  /*6150*/  @!P1 IMAD.MOV R100, RZ, RZ, -R100 ;  /* 0x000000ffff649224 */ /* 0x000fe200078e0a64 */
[----:B------:R-:W-:Y:S01]  /*6160*/  ISETP.GE.AND P5, PT, R25, RZ, PT ;  /* 0x000000ff1900720c */ /* 0x000fe20003fa6270 */
[----:B------:R-:W-:Y:S01]  /*6170*/  IMAD R26, R93, UR9, RZ ;  /* 0x000000095d1a7c24 */ /* 0x000fe2000f8e02ff */
[----:B------:R-:W-:Y:S01]  /*6180*/  LOP3.LUT R3, R5, R24, RZ, 0x3c, !PT ;  /* 0x0000001805037212 */ /* 0x000fe200078e3cff */
[----:B------:R-:W-:Y:S01]  /*6190*/  IMAD R24, R89, UR10, RZ ;  /* 0x0000000a59187c24 */ /* 0x000fe2000f8e02ff */
[----:B------:R-:W-:Y:S01]  /*61a0*/  USHF.L.U32 UR10, UR10, 0x7, URZ ;  /* 0x000000070a0a7899 */ /* 0x000fe2000800063f */
[----:B------:R-:W-:Y:S01]  /*61b0*/  @!P4 IMAD.IADD R42, R42, 0x1, -R4 ;  /* 0x000000012a2ac824 */ /* 0x000fe200078e0a04 */
[----:B------:R-:W-:Y:S01]  /*61c0*/  ISETP.NE.AND P4, PT, R87, RZ, PT ;  /* 0x000000ff5700720c */ /* 0x000fe20003f85270 */
[----:B------:R-:W-:Y:S01]  /*61d0*/  @!P0 IMAD.MOV R108, RZ, RZ, -R108 ;  /* 0x000000ffff6c8224 */ /* 0x000fe200078e0a6c */
[----:B------:R-:W-:Y:S01]  /*61e0*/  LOP3.LUT R87, RZ, R87, RZ, 0x33, !PT ;  /* 0x00000057ff577212 */ /* 0x000fe200078e33ff */
[----:B------:R-:W-:Y:S01]  /*61f0*/  IMAD R50, R52, 0x2, R26 ;  /* 0x0000000234327824 */ /* 0x000fe200078e021a */
[C---:B------:R-:W-:Y:S01]  /*6200*/  LEA R25, P6, R24.reuse, UR4, 0x1 ;  /* 0x0000000418197c11 */ /* 0x040fe2000f8c08ff */
[----:B------:R-:W-:Y:S01]  /*6210*/  @!P3 IMAD.MOV R104, RZ, RZ, -R104 ;  /* 0x000000ffff68b224 */ /* 0x000fe200078e0a68 */
[C---:B------:R-:W-:Y:S01]  /*6220*/  SEL R97, R87.reuse, R6, !P4 ;  /* 0x0000000657617207 */ /* 0x040fe20006000000 */
[----:B------:R-:W-:Y:S01]  /*6230*/  @!P5 IMAD.MOV R42, RZ, RZ, -R42 ;  /* 0x000000ffff2ad224 */ /* 0x000fe200078e0a2a */
[----:B------:R-:W-:Y:S01]  /*6240*/  LEA.HI.X.SX32 R24, R24, UR5, 0x1, P6 ;  /* 0x0000000518187c11 */ /* 0x000fe2000b0f0eff */
[----:B------:R-:W-:Y:S01]  /*6250*/  ULDC UR5, c[0x0][0x240] ;  /* 0x0000900000057ab9 */ /* 0x000fe20000000800 */
[----:B------:R-:W-:Y:S01]  /*6260*/  SEL R12, R87, R12, !P4 ;  /* 0x0000000c570c7207 */ /* 0x000fe20006000000 */
[----:B------:R-:W-:Y:S01]  /*6270*/  IMAD R97, R97, UR5, RZ ;  /* 0x0000000561617c24 */ /* 0x000fe2000f8e02ff */
[C---:B------:R-:W-:Y:S01]  /*6280*/  SEL R117, R87.reuse, R8, !P4 ;  /* 0x0000000857757207 */ /* 0x040fe20006000000 */
[----:B------:R-:W-:Y:S01]  /*6290*/  ULDC UR4, c[0x0][0x234] ;  /* 0x00008d0000047ab9 */ /* 0x000fe20000000800 */
[C---:B------:R-:W-:Y:S01]  /*62a0*/  SEL R4, R87.reuse, R10, !P4 ;  /* 0x0000000a57047207 */ /* 0x040fe20006000000 */
[----:B------:R-:W-:Y:S01]  /*62b0*/  IMAD R12, R12, UR5, RZ ;  /* 0x000000050c0c7c24 */ /* 0x000fe2000f8e02ff */
[----:B------:R-:W-:Y:S01]  /*62c0*/  SEL R5, R87, R20, !P4 ;  /* 0x0000001457057207 */ /* 0x000fe20006000000 */
[----:B------:R-:W-:Y:S01]  /*62d0*/  IMAD R117, R117, UR5, RZ ;  /* 0x0000000575757c24 */ /* 0x000fe2000f8e02ff */
        /* <DEDUP_REMOVED lines=24> */
[C---:B------:R-:W-:Y:S01]  /*6460*/  SEL R88, R87.reuse, R132, !P4 ;  /* 0x0000008457587207 */ /* 0x040fe20006000000 */
        /* <DEDUP_REMOVED lines=221> */
[-C--:B------:R-:W-:Y:S01]  /*7240*/  LEA R89, P4, R97, R25.reuse, 0x1 ;  /* 0x0000001961597211 */ /* 0x080fe200078808ff */
[----:B------:R-:W-:Y:S01]  /*7250*/  IMAD R85, R85, UR5, RZ ;  /* 0x0000000555557c24 */ /* 0x000fe2000f8e02ff */
[-C--:B------:R-:W-:Y:S01]  /*7260*/  LEA R21, P3, R12, R25.reuse, 0x1 ;  /* 0x000000190c157211 */ /* 0x080fe200078608ff */
[----:B------:R-:W-:Y:S01]  /*7270*/  IMAD R87, R87, UR5, RZ ;  /* 0x0000000557577c24 */ /* 0x000fe2000f8e02ff */
[-C--:B------:R-:W-:Y:S01]  /*7280*/  LEA.HI.X.SX32 R99, R97, R24.reuse, 0x1, P4 ;  /* 0x0000001861637211 */ /* 0x080fe200020f0eff */
[----:B------:R0:W-:Y:S01]  /*7290*/  STL [R1+0x444], R89 ;  /* 0x0004445901007387 */ /* 0x0001e20000100800 */
[-C--:B------:R-:W-:Y:S01]  /*72a0*/  LEA R97, P4, R5, R25.reuse, 0x1 ;  /* 0x0000001905617211 */ /* 0x080fe200078808ff */
[----:B------:R-:W-:Y:S01]  /*72b0*/  IMAD R77, R52, 0x2, R50 ;  /* 0x00000002344d7824 */ /* 0x000fe200078e0232 */
[-C--:B------:R-:W-:Y:S01]  /*72c0*/  LEA.HI.X.SX32 R12, R12, R24.reuse, 0x1, P3 ;  /* 0x000000180c0c7211 */ /* 0x080fe200018f0eff */
[----:B------:R1:W-:Y:S01]  /*72d0*/  STL [R1+0x440], R99 ;  /* 0x0004406301007387 */ /* 0x0003e20000100800 */
[-C--:B------:R-:W-:Y:S01]  /*72e0*/  LEA R23, P2, R14, R25.reuse, 0x1 ;  /* 0x000000190e177211 */ /* 0x080fe200078408ff */
[----:B------:R-:W-:Y:S01]  /*72f0*/  IMAD R47, R47, UR4, RZ ;  /* 0x000000042f2f7c24 */ /* 0x000fe2000f8e02ff */
[-C--:B------:R-:W-:Y:S01]  /*7300*/  LEA.HI.X.SX32 R5, R5, R24.reuse, 0x1, P4 ;  /* 0x0000001805057211 */ /* 0x080fe200020f0eff */
[----:B------:R-:W-:Y:S01]  /*7310*/  IMAD R28, R52, 0x2, R77 ;  /* 0x00000002341c7824 */ /* 0x000fe200078e024d */
[-C--:B------:R-:W-:Y:S01]  /*7320*/  LEA.HI.X.SX32 R14, R14, R24.reuse, 0x1, P2 ;  /* 0x000000180e0e7211 */ /* 0x080fe200010f0eff */
[----:B------:R-:W-:Y:S01]  /*7330*/  USHF.R.S32.HI UR11, URZ, 0x1f, UR10 ;  /* 0x0000001f3f0b7899 */ /* 0x000fe2000801140a */
[-C--:B0-----:R-:W-:Y:S01]  /*7340*/  LEA R89, P1, R16, R25.reuse, 0x1 ;  /* 0x0000001910597211 */ /* 0x081fe200078208ff */
[----:B------:R-:W-:Y:S01]  /*7350*/  IMAD R29, R52, 0x2, R28 ;  /* 0x00000002341d7824 */ /* 0x000fe200078e021c */
[-C--:B------:R-:W-:Y:S01]  /*7360*/  LEA R105, P4, R13, R25.reuse, 0x1 ;  /* 0x000000190d697211 */ /* 0x080fe200078808ff */
[----:B------:R-:W-:Y:S01]  /*7370*/  UMOV UR5, URZ ;  /* 0x0000003f00057c82 */ /* 0x000fe20008000000 */
[-C--:B-1----:R-:W-:Y:S01]  /*7380*/  LEA R99, P3, R6, R25.reuse, 0x1 ;  /* 0x0000001906637211 */ /* 0x082fe200078608ff */
[----:B------:R-:W-:Y:S01]  /*7390*/  IMAD R30, R52, 0x2, R29 ;  /* 0x00000002341e7824 */ /* 0x000fe200078e021d */
[-C--:B------:R-:W-:Y:S01]  /*73a0*/  LEA R100, P2, R7, R25.reuse, 0x1 ;  /* 0x0000001907647211 */ /* 0x080fe200078408ff */
[----:B------:R-:W-:Y:S01]  /*73b0*/  USHF.L.U32 UR44, UR10, 0x1, URZ ;  /* 0x000000010a2c7899 */ /* 0x000fe2000800063f */
[-C--:B------:R-:W-:Y:S01]  /*73c0*/  LEA.HI.X.SX32 R6, R6, R24.reuse, 0x1, P3 ;  /* 0x0000001806067211 */ /* 0x080fe200018f0eff */
[----:B------:R-:W-:Y:S01]  /*73d0*/  IMAD R31, R52, 0x2, R30 ;  /* 0x00000002341f7824 */ /* 0x000fe200078e021e */
[-C--:B------:R-:W-:Y:S01]  /*73e0*/  LEA.HI.X.SX32 R16, R16, R24.reuse, 0x1, P1 ;  /* 0x0000001810107211 */ /* 0x080fe200008f0eff */
[----:B------:R-:W-:Y:S01]  /*73f0*/  USHF.L.U64.HI UR6, UR10, 0x1, UR11 ;  /* 0x000000010a067899 */ /* 0x000fe2000801020b */
[-C--:B------:R-:W-:Y:S01]  /*7400*/  LEA R106, P3, R15, R25.reuse, 0x1 ;  /* 0x000000190f6a7211 */ /* 0x080fe200078608ff */
[----:B------:R-:W-:Y:S01]  /*7410*/  IMAD R32, R52, 0x2, R31 ;  /* 0x0000000234207824 */ /* 0x000fe200078e021f */
[-C--:B------:R-:W-:Y:S01]  /*7420*/  LEA R91, P0, R18, R25.reuse, 0x1 ;  /* 0x00000019125b7211 */ /* 0x080fe200078008ff */
[----:B------:R-:W-:Y:S01]  /*7430*/  UMOV UR10, UR15 ;  /* 0x0000000f000a7c82 */ /* 0x000fe20008000000 */
[-C--:B------:R-:W-:Y:S01]  /*7440*/  LEA R101, P1, R8, R25.reuse, 0x1 ;  /* 0x0000001908657211 */ /* 0x080fe200078208ff */
[C---:B------:R-:W-:Y:S01]  /*7450*/  IMAD R33, R52.reuse, 0x2, R32 ;  /* 0x0000000234217824 */ /* 0x040fe200078e0220 */
[-C--:B------:R-:W-:Y:S01]  /*7460*/  LEA R93, P6, R117, R25.reuse, 0x1 ;  /* 0x00000019755d7211 */ /* 0x080fe200078c08ff */
[----:B------:R-:W-:Y:S01]  /*7470*/  UMOV UR11, UR19 ;  /* 0x00000013000b7c82 */ /* 0x000fe20008000000 */
[-C--:B------:R-:W-:Y:S01]  /*7480*/  LEA.HI.X.SX32 R13, R13, R24.reuse, 0x1, P4 ;  /* 0x000000180d0d7211 */ /* 0x080fe200020f0eff */
[----:B------:R-:W-:Y:S01]  /*7490*/  IMAD R34, R52, 0x2, R33 ;  /* 0x0000000234227824 */ /* 0x000fe200078e0221 */
[-C--:B------:R-:W-:Y:S01]  /*74a0*/  LEA.HI.X.SX32 R7, R7, R24.reuse, 0x1, P2 ;  /* 0x0000001807077211 */ /* 0x080fe200010f0eff */
[----:B------:R-:W-:Y:S01]  /*74b0*/  UMOV UR4, URZ ;  /* 0x0000003f00047c82 */ /* 0x000fe20008000000 */
[-C--:B------:R-:W-:Y:S01]  /*74c0*/  LEA R112, P4, R90, R25.reuse, 0x1 ;  /* 0x000000195a707211 */ /* 0x080fe200078808ff */
[----:B------:R-:W-:Y:S01]  /*74d0*/  IMAD R35, R52, 0x2, R34 ;  /* 0x0000000234237824 */ /* 0x000fe200078e0222 */
[-C--:B------:R-:W-:Y:S01]  /*74e0*/  LEA.HI.X.SX32 R15, R15, R24.reuse, 0x1, P3 ;  /* 0x000000180f0f7211 */ /* 0x080fe200018f0eff */
[----:B------:R-:W-:Y:S01]  /*74f0*/  UIADD3.64 UR22, UR10, 0x2, URZ ;  /* 0x000000020a167897 */ /* 0x000fe2000fffe03f */
[-C--:B------:R-:W-:Y:S01]  /*7500*/  LEA.HI.X.SX32 R18, R18, R24.reuse, 0x1, P0 ;  /* 0x0000001812127211 */ /* 0x080fe200000f0eff */
[----:B------:R-:W-:Y:S01]  /*7510*/  IMAD R36, R52, 0x2, R35 ;  /* 0x0000000234247824 */ /* 0x000fe200078e0223 */
[-C--:B------:R-:W-:Y:S01]  /*7520*/  LEA R107, P2, R17, R25.reuse, 0x1 ;  /* 0x00000019116b7211 */ /* 0x080fe200078408ff */
[----:B------:R-:W-:Y:S01]  /*7530*/  UIADD3.64 UR26, UR10, 0x4, URZ ;  /* 0x000000040a1a7897 */ /* 0x000fe2000fffe03f */
[-C--:B------:R-:W-:Y:S01]  /*7540*/  LEA.HI.X.SX32 R8, R8, R24.reuse, 0x1, P1 ;  /* 0x0000001808087211 */ /* 0x080fe200008f0eff */
[----:B------:R-:W-:Y:S01]  /*7550*/  IMAD R37, R52, 0x2, R36 ;  /* 0x0000000234257824 */ /* 0x000fe200078e0224 */
[-C--:B------:R-:W-:Y:S01]  /*7560*/  LEA R113, P3, R92, R25.reuse, 0x1 ;  /* 0x000000195c717211 */ /* 0x080fe200078608ff */
[----:B------:R-:W-:Y:S01]  /*7570*/  UIADD3.64 UR30, UR10, 0x3fe, URZ ;  /* 0x000003fe0a1e7897 */ /* 0x000fe2000fffe03f */
[-C--:B------:R-:W-:Y:S01]  /*7580*/  LEA R95, P5, R4, R25.reuse, 0x1 ;  /* 0x00000019045f7211 */ /* 0x080fe200078a08ff */
[C---:B------:R-:W-:Y:S01]  /*7590*/  IMAD R38, R52.reuse, 0x2, R37 ;  /* 0x0000000234267824 */ /* 0x040fe200078e0225 */
[-C--:B------:R-:W-:Y:S01]  /*75a0*/  LEA R102, P0, R9, R25.reuse, 0x1 ;  /* 0x0000001909667211 */ /* 0x080fe200078008ff */
[----:B------:R-:W-:Y:S01]  /*75b0*/  UIADD3.64 UR34, UR10, 0x400, URZ ;  /* 0x000004000a227897 */ /* 0x000fe2000fffe03f */
[-C--:B------:R-:W-:Y:S01]  /*75c0*/  LEA.HI.X.SX32 R117, R117, R24.reuse, 0x1, P6 ;  /* 0x0000001875757211 */ /* 0x080fe200030f0eff */
[----:B------:R-:W-:Y:S01]  /*75d0*/  IMAD R39, R52, 0x2, R38 ;  /* 0x0000000234277824 */ /* 0x000fe200078e0226 */
[-C--:B------:R-:W-:Y:S01]  /*75e0*/  LEA R108, P1, R19, R25.reuse, 0x1 ;  /* 0x00000019136c7211 */ /* 0x080fe200078208ff */
[----:B------:R-:W-:Y:S01]  /*75f0*/  UIADD3.64 UR38, UR10, 0x402, URZ ;  /* 0x000004020a267897 */ /* 0x000fe2000fffe03f */
[-C--:B------:R-:W-:Y:S01]  /*7600*/  LEA R103, P6, R10, R25.reuse, 0x1 ;  /* 0x000000190a677211 */ /* 0x080fe200078c08ff */
[----:B------:R-:W-:Y:S01]  /*7610*/  IMAD R40, R52, 0x2, R39 ;  /* 0x0000000234287824 */ /* 0x000fe200078e0227 */
[-C--:B------:R-:W-:Y:S01]  /*7620*/  LEA.HI.X.SX32 R90, R90, R24.reuse, 0x1, P4 ;  /* 0x000000185a5a7211 */ /* 0x080fe200020f0eff */
[----:B------:R-:W-:Y:S01]  /*7630*/  UIADD3.64 UR42, UR10, 0x404, URZ ;  /* 0x000004040a2a7897 */ /* 0x000fe2000fffe03f */
[-C--:B------:R-:W-:Y:S01]  /*7640*/  LEA.HI.X.SX32 R17, R17, R24.reuse, 0x1, P2 ;  /* 0x0000001811117211 */ /* 0x080fe200010f0eff */
[----:B------:R-:W-:Y:S01]  /*7650*/  IMAD R41, R52, 0x2, R40 ;  /* 0x0000000234297824 */ /* 0x000fe200078e0228 */
[----:B------:R-:W-:Y:S01]  /*7660*/  LEA R198, P4, R197, R25, 0x1 ;  /* 0x00000019c5c67211 */ /* 0x000fe200078808ff */
[----:B------:R-:W-:Y:S01]  /*7670*/  ULDC UR19, c[0x0][0x230] ;  /* 0x00008c0000137ab9 */ /* 0x000fe20000000800 */
[-C--:B------:R-:W-:Y:S01]  /*7680*/  LEA.HI.X.SX32 R92, R92, R24.reuse, 0x1, P3 ;  /* 0x000000185c5c7211 */ /* 0x080fe200018f0eff */
[----:B------:R-:W-:Y:S01]  /*7690*/  IMAD R42, R52, 0x2, R41 ;  /* 0x00000002342a7824 */ /* 0x000fe200078e0229 */
[----:B------:R-:W-:-:S02]  /*76a0*/  LEA.HI.X.SX32 R4, R4, R24, 0x1, P5 ;  /* 0x0000001804047211 */ /* 0x000fc400028f0eff */
[-C--:B------:R-:W-:Y:S01]  /*76b0*/  LEA.HI.X.SX32 R9, R9, R24.reuse, 0x1, P0 ;  /* 0x0000001809097211 */ /* 0x080fe200000f0eff */
[----:B------:R-:W-:Y:S01]  /*76c0*/  IMAD R43, R52, 0x2, R42 ;  /* 0x00000002342b7824 */ /* 0x000fe200078e022a */
[-C--:B------:R-:W-:Y:S02]  /*76d0*/  LEA R114, P2, R94, R25.reuse, 0x1 ;  /* 0x000000195e727211 */ /* 0x080fe400078408ff */
[----:B------:R-:W-:Y:S01]  /*76e0*/  LEA.HI.X.SX32 R19, R19, R24, 0x1, P1 ;  /* 0x0000001813137211 */ /* 0x000fe200008f0eff */
[----:B------:R-:W-:Y:S01]  /*76f0*/  IMAD R45, R52, 0x2, R43 ;  /* 0x00000002342d7824 */ /* 0x000fe200078e022b */
[-C--:B------:R-:W-:Y:S02]  /*7700*/  LEA R200, P3, R199, R25.reuse, 0x1 ;  /* 0x00000019c7c87211 */ /* 0x080fe400078608ff */
[-C--:B------:R-:W-:Y:S02]  /*7710*/  LEA R104, P5, R11, R25.reuse, 0x1 ;  /* 0x000000190b687211 */ /* 0x080fe400078a08ff */
[----:B------:R-:W-:-:S02]  /*7720*/  LEA R109, P0, R20, R25, 0x1 ;  /* 0x00000019146d7211 */ /* 0x000fc400078008ff */
[-C--:B------:R-:W-:Y:S02]  /*7730*/  LEA.HI.X.SX32 R10, R10, R24.reuse, 0x1, P6 ;  /* 0x000000180a0a7211 */ /* 0x080fe400030f0eff */
[-C--:B------:R-:W-:Y:S02]  /*7740*/  LEA R115, P1, R96, R25.reuse, 0x1 ;  /* 0x0000001960737211 */ /* 0x080fe400078208ff */
[-C--:B------:R-:W-:Y:S02]  /*7750*/  LEA R110, P6, R22, R25.reuse, 0x1 ;  /* 0x00000019166e7211 */ /* 0x080fe400078c08ff */
[-C--:B------:R-:W-:Y:S02]  /*7760*/  LEA.HI.X.SX32 R197, R197, R24.reuse, 0x1, P4 ;  /* 0x00000018c5c57211 */ /* 0x080fe400020f0eff */
[----:B------:R-:W-:Y:S02]  /*7770*/  LEA.HI.X.SX32 R94, R94, R24, 0x1, P2 ;  /* 0x000000185e5e7211 */ /* 0x000fe400010f0eff */
[----:B------:R-:W-:-:S02]  /*7780*/  LEA R212, P4, R211, R25, 0x1 ;  /* 0x00000019d3d47211 */ /* 0x000fc400078808ff */
[-C--:B------:R-:W-:Y:S02]  /*7790*/  LEA.HI.X.SX32 R199, R199, R24.reuse, 0x1, P3 ;  /* 0x00000018c7c77211 */ /* 0x080fe400018f0eff */
[-C--:B------:R-:W-:Y:S02]  /*77a0*/  LEA.HI.X.SX32 R11, R11, R24.reuse, 0x1, P5 ;  /* 0x000000180b0b7211 */ /* 0x080fe400028f0eff */
[-C--:B------:R-:W-:Y:S02]  /*77b0*/  LEA.HI.X.SX32 R20, R20, R24.reuse, 0x1, P0 ;  /* 0x0000001814147211 */ /* 0x080fe400000f0eff */
[-C--:B------:R-:W-:Y:S02]  /*77c0*/  LEA R202, P2, R201, R25.reuse, 0x1 ;  /* 0x00000019c9ca7211 */ /* 0x080fe400078408ff */
[----:B------:R-:W-:Y:S02]  /*77d0*/  LEA.HI.X.SX32 R96, R96, R24, 0x1, P1 ;  /* 0x0000001860607211 */ /* 0x000fe400008f0eff */
[----:B------:R-:W-:-:S02]  /*77e0*/  LEA R214, P3, R213, R25, 0x1 ;  /* 0x00000019d5d67211 */ /* 0x000fc400078608ff */
[-C--:B------:R-:W-:Y:S02]  /*77f0*/  LEA R111, P5, R88, R25.reuse, 0x1 ;  /* 0x00000019586f7211 */ /* 0x080fe400078a08ff */
[-C--:B------:R-:W-:Y:S02]  /*7800*/  LEA R116, P0, R98, R25.reuse, 0x1 ;  /* 0x0000001962747211 */ /* 0x080fe400078008ff */
[-C--:B------:R-:W-:Y:S02]  /*7810*/  LEA.HI.X.SX32 R22, R22, R24.reuse, 0x1, P6 ;  /* 0x0000001816167211 */ /* 0x080fe400030f0eff */
[-C--:B------:R-:W-:Y:S02]  /*7820*/  LEA R204, P1, R203, R25.reuse, 0x1 ;  /* 0x00000019cbcc7211 */ /* 0x080fe400078208ff */
[----:B------:R-:W-:Y:S02]  /*7830*/  LEA R194, P6, R193, R25, 0x1 ;  /* 0x00000019c1c27211 */ /* 0x000fe400078c08ff */
[----:B------:R-:W-:-:S02]  /*7840*/  LEA.HI.X.SX32 R211, R211, R24, 0x1, P4 ;  /* 0x00000018d3d37211 */ /* 0x000fc400020f0eff */
[-C--:B------:R-:W-:Y:S02]  /*7850*/  LEA.HI.X.SX32 R201, R201, R24.reuse, 0x1, P2 ;  /* 0x00000018c9c97211 */ /* 0x080fe400010f0eff */
[-C--:B------:R-:W-:Y:S02]  /*7860*/  LEA R226, P4, R225, R25.reuse, 0x1 ;  /* 0x00000019e1e27211 */ /* 0x080fe400078808ff */
[-C--:B------:R-:W-:Y:S02]  /*7870*/  LEA.HI.X.SX32 R213, R213, R24.reuse, 0x1, P3 ;  /* 0x00000018d5d57211 */ /* 0x080fe400018f0eff */
[-C--:B------:R-:W-:Y:S02]  /*7880*/  LEA.HI.X.SX32 R88, R88, R24.reuse, 0x1, P5 ;  /* 0x0000001858587211 */ /* 0x080fe400028f0eff */
[----:B------:R-:W-:Y:S02]  /*7890*/  LEA.HI.X.SX32 R98, R98, R24, 0x1, P0 ;  /* 0x0000001862627211 */ /* 0x000fe400000f0eff */
[----:B------:R-:W-:-:S02]  /*78a0*/  LEA R216, P2, R215, R25, 0x1 ;  /* 0x00000019d7d87211 */ /* 0x000fc400078408ff */
[-C--:B------:R-:W-:Y:S02]  /*78b0*/  LEA.HI.X.SX32 R203, R203, R24.reuse, 0x1, P1 ;  /* 0x00000018cbcb7211 */ /* 0x080fe400008f0eff */
[-C--:B------:R-:W-:Y:S02]  /*78c0*/  LEA R228, P3, R227, R25.reuse, 0x1 ;  /* 0x00000019e3e47211 */ /* 0x080fe400078608ff */
[-C--:B------:R-:W-:Y:S02]  /*78d0*/  LEA R196, P5, R195, R25.reuse, 0x1 ;  /* 0x00000019c3c47211 */ /* 0x080fe400078a08ff */
[-C--:B------:R-:W-:Y:S02]  /*78e0*/  LEA R206, P0, R205, R25.reuse, 0x1 ;  /* 0x00000019cdce7211 */ /* 0x080fe400078008ff */
[----:B------:R-:W-:Y:S02]  /*78f0*/  LEA.HI.X.SX32 R193, R193, R24, 0x1, P6 ;  /* 0x00000018c1c17211 */ /* 0x000fe400030f0eff */
[----:B------:R-:W-:-:S02]  /*7900*/  LEA R218, P1, R217, R25, 0x1 ;  /* 0x00000019d9da7211 */ /* 0x000fc400078208ff */
[-C--:B------:R-:W-:Y:S02]  /*7910*/  LEA R208, P6, R207, R25.reuse, 0x1 ;  /* 0x00000019cfd07211 */ /* 0x080fe400078c08ff */
[-C--:B------:R-:W-:Y:S02]  /*7920*/  LEA.HI.X.SX32 R225, R225, R24.reuse, 0x1, P4 ;  /* 0x00000018e1e17211 */ /* 0x080fe400020f0eff */
[-C--:B------:R-:W-:Y:S02]  /*7930*/  LEA.HI.X.SX32 R215, R215, R24.reuse, 0x1, P2 ;  /* 0x00000018d7d77211 */ /* 0x080fe400010f0eff */
[----:B------:R-:W-:Y:S02]  /*7940*/  LEA R240, P4, R239, R25, 0x1 ;  /* 0x00000019eff07211 */ /* 0x000fe400078808ff */
[-C--:B------:R-:W-:Y:S02]  /*7950*/  LEA.HI.X.SX32 R227, R227, R24.reuse, 0x1, P3 ;  /* 0x00000018e3e37211 */ /* 0x080fe400018f0eff */
[----:B------:R-:W-:-:S02]  /*7960*/  LEA.HI.X.SX32 R195, R195, R24, 0x1, P5 ;  /* 0x00000018c3c37211 */ /* 0x000fc400028f0eff */
[-C--:B------:R-:W-:Y:S02]  /*7970*/  LEA.HI.X.SX32 R205, R205, R24.reuse, 0x1, P0 ;  /* 0x00000018cdcd7211 */ /* 0x080fe400000f0eff */
[-C--:B------:R-:W-:Y:S02]  /*7980*/  LEA R230, P2, R229, R25.reuse, 0x1 ;  /* 0x00000019e5e67211 */ /* 0x080fe400078408ff */
[----:B------:R-:W-:Y:S02]  /*7990*/  LEA.HI.X.SX32 R217, R217, R24, 0x1, P1 ;  /* 0x00000018d9d97211 */ /* 0x000fe400008f0eff */
        /* <DEDUP_REMOVED lines=10> */
[-C--:B------:R-:W-:Y:S01]  /*7a40*/  LEA.HI.X.SX32 R209, R209, R24.reuse, 0x1, P5 ;  /* 0x00000018d1d17211 */ /* 0x080fe200028f0eff */
[----:B------:R0:W-:Y:S01]  /*7a50*/  STL [R1+0x4], R153 ;  /* 0x0000049901007387 */ /* 0x0001e20000100800 */
[-C--:B------:R-:W-:Y:S02]  /*7a60*/  LEA.HI.X.SX32 R219, R219, R24.reuse, 0x1, P0 ;  /* 0x00000018dbdb7211 */ /* 0x080fe400000f0eff */
[-C--:B------:R-:W-:Y:S02]  /*7a70*/  LEA R244, P2, R243, R25.reuse, 0x1 ;  /* 0x00000019f3f47211 */ /* 0x080fe400078408ff */
[----:B------:R-:W-:Y:S02]  /*7a80*/  LEA.HI.X.SX32 R231, R231, R24, 0x1, P1 ;  /* 0x00000018e7e77211 */ /* 0x000fe400008f0eff */
[----:B------:R-:W-:-:S02]  /*7a90*/  LEA R152, P3, R150, R25, 0x1 ;  /* 0x0000001996987211 */ /* 0x000fc400078608ff */
[-C--:B------:R-:W-:Y:S02]  /*7aa0*/  LEA R224, P5, R223, R25.reuse, 0x1 ;  /* 0x00000019dfe07211 */ /* 0x080fe400078a08ff */
[-C--:B------:R-:W-:Y:S01]  /*7ab0*/  LEA R234, P0, R233, R25.reuse, 0x1 ;  /* 0x00000019e9ea7211 */ /* 0x080fe200078008ff */
[----:B------:R1:W-:Y:S01]  /*7ac0*/  STL [R1+0xc], R152 ;  /* 0x00000c9801007387 */ /* 0x0003e20000100800 */
[-C--:B------:R-:W-:Y:S02]  /*7ad0*/  LEA.HI.X.SX32 R221, R221, R24.reuse, 0x1, P6 ;  /* 0x00000018dddd7211 */ /* 0x080fe400030f0eff */
[-C--:B------:R-:W-:Y:S02]  /*7ae0*/  LEA R246, P1, R245, R25.reuse, 0x1 ;  /* 0x00000019f5f67211 */ /* 0x080fe400078208ff */
[----:B------:R-:W-:Y:S02]  /*7af0*/  LEA R236, P6, R235, R25, 0x1 ;  /* 0x00000019ebec7211 */ /* 0x000fe400078c08ff */
[----:B------:R-:W-:-:S02]  /*7b00*/  LEA.HI.X.SX32 R243, R243, R24, 0x1, P2 ;  /* 0x00000018f3f37211 */ /* 0x000fc400010f0eff */
[-C--:B------:R-:W-:Y:S02]  /*7b10*/  LEA.HI.X.SX32 R223, R223, R24.reuse, 0x1, P5 ;  /* 0x00000018dfdf7211 */ /* 0x080fe400028f0eff */
[-C--:B------:R-:W-:Y:S02]  /*7b20*/  LEA.HI.X.SX32 R233, R233, R24.reuse, 0x1, P0 ;  /* 0x00000018e9e97211 */ /* 0x080fe400000f0eff */
[-C--:B0-----:R-:W-:Y:S02]  /*7b30*/  LEA R153, P2, R149, R25.reuse, 0x1 ;  /* 0x0000001995997211 */ /* 0x081fe400078408ff */
[----:B------:R-:W-:Y:S02]  /*7b40*/  LEA.HI.X.SX32 R245, R245, R24, 0x1, P1 ;  /* 0x00000018f5f57211 */ /* 0x000fe400008f0eff */
[-C--:B------:R-:W-:Y:S01]  /*7b50*/  LEA R238, P5, R237, R25.reuse, 0x1 ;  /* 0x00000019edee7211 */ /* 0x080fe200078a08ff */
[----:B------:R0:W-:Y:S01]  /*7b60*/  STL [R1+0x14], R153 ;  /* 0x0000149901007387 */ /* 0x0001e20000100800 */
[----:B------:R-:W-:-:S02]  /*7b70*/  LEA R248, P0, R247, R25, 0x1 ;  /* 0x00000019f7f87211 */ /* 0x000fc400078008ff */
[-C--:B------:R-:W-:Y:S02]  /*7b80*/  LEA.HI.X.SX32 R235, R235, R24.reuse, 0x1, P6 ;  /* 0x00000018ebeb7211 */ /* 0x080fe400030f0eff */
[-C--:B-1----:R-:W-:Y:S02]  /*7b90*/  LEA R152, P1, R148, R25.reuse, 0x1 ;  /* 0x0000001994987211 */ /* 0x082fe400078208ff */
[-C--:B------:R-:W-:Y:S02]  /*7ba0*/  LEA R250, P6, R249, R25.reuse, 0x1 ;  /* 0x00000019f9fa7211 */ /* 0x080fe400078c08ff */
[-C--:B------:R-:W-:Y:S01]  /*7bb0*/  LEA.HI.X.SX32 R237, R237, R24.reuse, 0x1, P5 ;  /* 0x00000018eded7211 */ /* 0x080fe200028f0eff */
[----:B------:R1:W-:Y:S01]  /*7bc0*/  STL [R1+0x1c], R152 ;  /* 0x00001c9801007387 */ /* 0x0003e20000100800 */
[----:B------:R-:W-:Y:S02]  /*7bd0*/  LEA.HI.X.SX32 R247, R247, R24, 0x1, P0 ;  /* 0x00000018f7f77211 */ /* 0x000fe400000f0eff */
[----:B------:R-:W-:-:S02]  /*7be0*/  LEA R252, P5, R251, R25, 0x1 ;  /* 0x00000019fbfc7211 */ /* 0x000fc400078a08ff */
[-C--:B0-----:R-:W-:Y:S02]  /*7bf0*/  LEA R153, P0, R147, R25.reuse, 0x1 ;  /* 0x0000001993997211 */ /* 0x081fe400078008ff */
[-C--:B------:R-:W-:Y:S02]  /*7c00*/  LEA.HI.X.SX32 R249, R249, R24.reuse, 0x1, P6 ;  /* 0x00000018f9f97211 */ /* 0x080fe400030f0eff */
[-C--:B------:R-:W-:Y:S01]  /*7c10*/  LEA.HI.X.SX32 R251, R251, R24.reuse, 0x1, P5 ;  /* 0x00000018fbfb7211 */ /* 0x080fe200028f0eff */
[----:B------:R0:W-:Y:S01]  /*7c20*/  STL [R1+0x24], R153 ;  /* 0x0000249901007387 */ /* 0x0001e20000100800 */
[CC--:B-1----:R-:W-:Y:S02]  /*7c30*/  LEA R152, P6, R146.reuse, R25.reuse, 0x1 ;  /* 0x0000001992987211 */ /* 0x0c2fe400078c08ff */
[----:B------:R-:W-:Y:S02]  /*7c40*/  LEA R154, P5, R145, R25, 0x1 ;  /* 0x00000019919a7211 */ /* 0x000fe400078a08ff */
[-C--:B------:R-:W-:Y:S01]  /*7c50*/  LEA.HI.X.SX32 R149, R149, R24.reuse, 0x1, P2 ;  /* 0x0000001895957211 */ /* 0x080fe200010f0eff */
[----:B------:R1:W-:Y:S01]  /*7c60*/  STL [R1+0x2c], R152 ;  /* 0x00002c9801007387 */ /* 0x0003e20000100800 */
[----:B------:R-:W-:-:S02]  /*7c70*/  LEA.HI.X.SX32 R146, R146, R24, 0x1, P6 ;  /* 0x0000001892927211 */ /* 0x000fc400030f0eff */
[-C--:B0-----:R-:W-:Y:S01]  /*7c80*/  LEA.HI.X.SX32 R153, R151, R24.reuse, 0x1, P4 ;  /* 0x0000001897997211 */ /* 0x081fe200020f0eff */
[----:B------:R-:W-:Y:S01]  /*7c90*/  STL [R1+0x34], R154 ;  /* 0x0000349a01007387 */ /* 0x000fe20000100800 */
[-C--:B------:R-:W-:Y:S02]  /*7ca0*/  LEA.HI.X.SX32 R151, R150, R24.reuse, 0x1, P3 ;  /* 0x0000001896977211 */ /* 0x080fe400018f0eff */
[CC--:B------:R-:W-:Y:S01]  /*7cb0*/  LEA R150, P3, R143.reuse, R25.reuse, 0x1 ;  /* 0x000000198f967211 */ /* 0x0c0fe200078608ff */
[----:B------:R-:W-:Y:S01]  /*7cc0*/  STL [R1], R153 ;  /* 0x0000009901007387 */ /* 0x000fe20000100800 */
[----:B-1----:R-:W-:Y:S02]  /*7cd0*/  LEA R152, P4, R144, R25, 0x1 ;  /* 0x0000001990987211 */ /* 0x002fe400078808ff */
[----:B------:R-:W-:-:S03]  /*7ce0*/  LEA.HI.X.SX32 R143, R143, R24, 0x1, P3 ;  /* 0x000000188f8f7211 */ /* 0x000fc600018f0eff */
[----:B------:R-:W-:Y:S04]  /*7cf0*/  STL [R1+0x3c], R152 ;  /* 0x00003c9801007387 */ /* 0x000fe80000100800 */
[----:B------:R0:W-:Y:S04]  /*7d00*/  STL [R1+0x8], R151 ;  /* 0x0000089701007387 */ /* 0x0001e80000100800 */
[----:B------:R1:W-:Y:S04]  /*7d10*/  STL [R1+0x44], R150 ;  /* 0x0000449601007387 */ /* 0x0003e80000100800 */
[----:B------:R2:W-:Y:S01]  /*7d20*/  STL [R1+0x10], R149 ;  /* 0x0000109501007387 */ /* 0x0005e20000100800 */
[----:B0-----:R-:W-:-:S02]  /*7d30*/  LEA R151, P2, R142, R25, 0x1 ;  /* 0x000000198e977211 */ /* 0x001fc400078408ff */
[----:B-1----:R-:W-:-:S03]  /*7d40*/  LEA.HI.X.SX32 R150, R148, R24, 0x1, P1 ;  /* 0x0000001894967211 */ /* 0x002fc600008f0eff */
[----:B------:R-:W-:Y:S01]  /*7d50*/  STL [R1+0x4c], R151 ;  /* 0x00004c9701007387 */ /* 0x000fe20000100800 */
[----:B------:R-:W-:Y:S02]  /*7d60*/  LEA.HI.X.SX32 R148, R147, R24, 0x1, P0 ;  /* 0x0000001893947211 */ /* 0x000fe400000f0eff */
[-C--:B--2---:R-:W-:Y:S01]  /*7d70*/  LEA R149, P1, R141, R25.reuse, 0x1 ;  /* 0x000000198d957211 */ /* 0x084fe200078208ff */
[----:B------:R-:W-:Y:S01]  /*7d80*/  STL [R1+0x18], R150 ;  /* 0x0000189601007387 */ /* 0x000fe20000100800 */
[----:B------:R-:W-:-:S03]  /*7d90*/  LEA R147, P0, R140, R25, 0x1 ;  /* 0x000000198c937211 */ /* 0x000fc600078008ff */
[----:B------:R-:W-:Y:S01]  /*7da0*/  STL [R1+0x54], R149 ;  /* 0x0000549501007387 */ /* 0x000fe20000100800 */
[----:B------:R-:W-:-:S03]  /*7db0*/  LEA.HI.X.SX32 R140, R140, R24, 0x1, P0 ;  /* 0x000000188c8c7211 */ /* 0x000fc600000f0eff */
[----:B------:R0:W-:Y:S04]  /*7dc0*/  STL [R1+0x20], R148 ;  /* 0x0000209401007387 */ /* 0x0001e80000100800 */
[----:B------:R1:W-:Y:S04]  /*7dd0*/  STL [R1+0x5c], R147 ;  /* 0x00005c9301007387 */ /* 0x0003e80000100800 */
[----:B------:R2:W-:Y:S01]  /*7de0*/  STL [R1+0x28], R146 ;  /* 0x0000289201007387 */ /* 0x0005e20000100800 */
[----:B0-----:R-:W-:Y:S02]  /*7df0*/  LEA R148, P6, R139, R25, 0x1 ;  /* 0x000000198b947211 */ /* 0x001fe400078c08ff */
        /* <DEDUP_REMOVED lines=107> */
[----:B------:R0:W-:Y:S01]  /*84b0*/  STL [R1+0x13c], R121 ;  /* 0x00013c7901007387 */ /* 0x0001e20000100800 */
[----:B--2---:R-:W-:-:S03]  /*84c0*/  LEA R118, P6, R72, R25, 0x1 ;  /* 0x0000001948767211 */ /* 0x004fc600078c08ff */
[----:B------:R1:W-:Y:S04]  /*84d0*/  STL [R1+0x108], R119 ;  /* 0x0001087701007387 */ /* 0x0003e80000100800 */
[----:B------:R2:W-:Y:S01]  /*84e0*/  STL [R1+0x144], R118 ;  /* 0x0001447601007387 */ /* 0x0005e20000100800 */
[----:B0-----:R-:W-:Y:S02]  /*84f0*/  LEA.HI.X.SX32 R121, R84, R24, 0x1, P5 ;  /* 0x0000001854797211 */ /* 0x001fe400028f0eff */
[----:B-1----:R-:W-:-:S03]  /*8500*/  LEA R119, P5, R70, R25, 0x1 ;  /* 0x0000001946777211 */ /* 0x002fc600078a08ff */
[----:B------:R0:W-:Y:S01]  /*8510*/  STL [R1+0x110], R121 ;  /* 0x0001107901007387 */ /* 0x0001e20000100800 */
[----:B--2---:R-:W-:-:S03]  /*8520*/  LEA.HI.X.SX32 R118, R82, R24, 0x1, P4 ;  /* 0x0000001852767211 */ /* 0x004fc600020f0eff */
[----:B------:R1:W-:Y:S04]  /*8530*/  STL [R1+0x14c], R119 ;  /* 0x00014c7701007387 */ /* 0x0003e80000100800 */
[----:B------:R2:W-:Y:S01]  /*8540*/  STL [R1+0x118], R118 ;  /* 0x0001187601007387 */ /* 0x0005e20000100800 */
[----:B0-----:R-:W-:Y:S02]  /*8550*/  LEA R121, P4, R68, R25, 0x1 ;  /* 0x0000001944797211 */ /* 0x001fe400078808ff */
        /* <DEDUP_REMOVED lines=65> */
[----:B0-----:R-:W-:Y:S01]  /*8970*/  LEA.HI.X.SX32 R121, R44, R24, 0x1, P1 ;  /* 0x000000182c797211 */ /* 0x001fe200008f0eff */
[----:B------:R-:W-:Y:S01]  /*8980*/  IMAD R44, R52, 0x2, R45 ;  /* 0x00000002342c7824 */ /* 0x000fe200078e022d */
[----:B-1----:R-:W-:-:S03]  /*8990*/  LEA R119, P1, R61, R25, 0x1 ;  /* 0x000000193d777211 */ /* 0x002fc600078208ff */
[----:B------:R0:W-:Y:S01]  /*89a0*/  STL [R1+0x1a0], R121 ;  /* 0x0001a07901007387 */ /* 0x0001e20000100800 */
[----:B--2---:R-:W-:-:S03]  /*89b0*/  LEA.HI.X.SX32 R118, R46, R24, 0x1, P0 ;  /* 0x000000182e767211 */ /* 0x004fc600000f0eff */
[----:B------:R1:W-:Y:S01]  /*89c0*/  STL [R1+0x1dc], R119 ;  /* 0x0001dc7701007387 */ /* 0x0003e20000100800 */
[----:B------:R-:W-:-:S03]  /*89d0*/  IMAD R46, R52, 0x2, R44 ;  /* 0x00000002342e7824 */ /* 0x000fc600078e022c */
[----:B------:R2:W-:Y:S01]  /*89e0*/  STL [R1+0x1a8], R118 ;  /* 0x0001a87601007387 */ /* 0x0005e20000100800 */
[----:B0-----:R-:W-:Y:S02]  /*89f0*/  LEA R121, P0, R63, R25, 0x1 ;  /* 0x000000193f797211 */ /* 0x001fe400078008ff */
[----:B-1----:R-:W-:-:S03]  /*8a00*/  LEA.HI.X.SX32 R119, R49, R24, 0x1, P6 ;  /* 0x0000001831777211 */ /* 0x002fc600030f0eff */
[----:B------:R0:W-:Y:S01]  /*8a10*/  STL [R1+0x1e4], R121 ;  /* 0x0001e47901007387 */ /* 0x0001e20000100800 */
[----:B--2---:R-:W-:-:S03]  /*8a20*/  LEA R118, P6, R65, R25, 0x1 ;  /* 0x0000001941767211 */ /* 0x004fc600078c08ff */
[----:B------:R1:W-:Y:S04]  /*8a30*/  STL [R1+0x1b0], R119 ;  /* 0x0001b07701007387 */ /* 0x0003e80000100800 */
[----:B------:R2:W-:Y:S01]  /*8a40*/  STL [R1+0x1ec], R118 ;  /* 0x0001ec7601007387 */ /* 0x0005e20000100800 */
[-C--:B0-----:R-:W-:Y:S01]  /*8a50*/  LEA.HI.X.SX32 R121, R53, R24.reuse, 0x1, P5 ;  /* 0x0000001835797211 */ /* 0x081fe200028f0eff */
[----:B------:R-:W-:Y:S01]  /*8a60*/  IMAD R53, R27, UR9, RZ ;  /* 0x000000091b357c24 */ /* 0x000fe2000f8e02ff */
[----:B------:R-:W-:Y:S01]  /*8a70*/  USHF.L.U32 UR9, UR9, 0x7, URZ ;  /* 0x0000000709097899 */ /* 0x000fe2000800063f */
[----:B-1----:R-:W-:Y:S02]  /*8a80*/  LEA R119, P5, R67, R25, 0x1 ;  /* 0x0000001943777211 */ /* 0x002fe400078a08ff */
[----:B------:R0:W-:Y:S01]  /*8a90*/  STL [R1+0x1b8], R121 ;  /* 0x0001b87901007387 */ /* 0x0001e20000100800 */
[----:B------:R-:W-:Y:S01]  /*8aa0*/  USHF.L.U32 UR45, UR9, 0x1, URZ ;  /* 0x00000001092d7899 */ /* 0x000fe2000800063f */
[----:B--2---:R-:W-:-:S02]  /*8ab0*/  LEA.HI.X.SX32 R118, R55, R24, 0x1, P4 ;  /* 0x0000001837767211 */ /* 0x004fc400020f0eff */
[----:B------:R1:W-:Y:S01]  /*8ac0*/  STL [R1+0x1f4], R119 ;  /* 0x0001f47701007387 */ /* 0x0003e20000100800 */
[----:B------:R-:W-:-:S03]  /*8ad0*/  CS2R R54, SRZ ;  /* 0x0000000000367805 */ /* 0x000fc6000001ff00 */
[----:B------:R2:W-:Y:S01]  /*8ae0*/  STL [R1+0x1c0], R118 ;  /* 0x0001c07601007387 */ /* 0x0005e20000100800 */
[----:B0-----:R-:W-:Y:S02]  /*8af0*/  LEA R121, P4, R69, R25, 0x1 ;  /* 0x0000001945797211 */ /* 0x001fe400078808ff */
[----:B-1----:R-:W-:-:S03]  /*8b00*/  LEA.HI.X.SX32 R119, R57, R24, 0x1, P3 ;  /* 0x0000001839777211 */ /* 0x002fc600018f0eff */
[----:B------:R0:W-:Y:S01]  /*8b10*/  STL [R1+0x1fc], R121 ;  /* 0x0001fc7901007387 */ /* 0x0001e20000100800 */
[----:B------:R-:W-:Y:S02]  /*8b20*/  CS2R R56, SRZ ;  /* 0x0000000000387805 */ /* 0x000fe4000001ff00 */
[----:B--2---:R-:W-:Y:S01]  /*8b30*/  LEA R118, P3, R71, R25, 0x1 ;  /* 0x0000001947767211 */ /* 0x004fe200078608ff */
[----:B------:R1:W-:Y:S04]  /*8b40*/  STL [R1+0x1c8], R119 ;  /* 0x0001c87701007387 */ /* 0x0003e80000100800 */
[----:B------:R2:W-:Y:S01]  /*8b50*/  STL [R1+0x204], R118 ;  /* 0x0002047601007387 */ /* 0x0005e20000100800 */
[----:B0-----:R-:W-:Y:S02]  /*8b60*/  LEA.HI.X.SX32 R121, R59, R24, 0x1, P2 ;  /* 0x000000183b797211 */ /* 0x001fe400010f0eff */
[----:B------:R-:W-:-:S02]  /*8b70*/  CS2R R58, SRZ ;  /* 0x00000000003a7805 */ /* 0x000fc4000001ff00 */
[----:B-1----:R-:W-:Y:S01]  /*8b80*/  LEA R119, P2, R73, R25, 0x1 ;  /* 0x0000001949777211 */ /* 0x002fe200078408ff */
[----:B------:R0:W-:Y:S01]  /*8b90*/  STL [R1+0x1d0], R121 ;  /* 0x0001d07901007387 */ /* 0x0001e20000100800 */
[----:B--2---:R-:W-:-:S03]  /*8ba0*/  LEA.HI.X.SX32 R118, R61, R24, 0x1, P1 ;  /* 0x000000183d767211 */ /* 0x004fc600008f0eff */
        /* <DEDUP_REMOVED lines=31> */
[----:B------:R-:W-:Y:S01]  /*8da0*/  LEA R25, P2, R47, UR12, 0x1 ;  /* 0x0000000c2f197c11 */ /* 0x000fe2000f8408ff */
[----:B------:R-:W-:Y:S01]  /*8db0*/  USGXT.U32 UR12, UR8, 0xe ;  /* 0x0000000e080c789a */ /* 0x000fe20008000000 */
[----:B------:R-:W-:Y:S01]  /*8dc0*/  CS2R R72, SRZ ;  /* 0x0000000000487805 */ /* 0x000fe2000001ff00 */
[----:B------:R2:W-:Y:S01]  /*8dd0*/  STL [R1+0x208], R118 ;  /* 0x0002087601007387 */ /* 0x0005e20000100800 */
[----:B------:R-:W-:Y:S01]  /*8de0*/  USHF.R.S32.HI UR8, URZ, 0x1f, UR9 ;  /* 0x0000001f3f087899 */ /* 0x000fe20008011409 */
[-C--:B0-----:R-:W-:Y:S02]  /*8df0*/  LEA.HI.X.SX32 R121, R75, R24.reuse, 0x1, P1 ;  /* 0x000000184b797211 */ /* 0x081fe400008f0eff */
[----:B------:R-:W-:Y:S01]  /*8e00*/  CS2R R74, SRZ ;  /* 0x00000000004a7805 */ /* 0x000fe2000001ff00 */
[----:B------:R-:W-:Y:S01]  /*8e10*/  USHF.L.U64.HI UR18, UR9, 0x1, UR8 ;  /* 0x0000000109127899 */ /* 0x000fe20008010208 */
[----:B-1----:R-:W-:Y:S01]  /*8e20*/  LEA.HI.X.SX32 R119, R79, R24, 0x1, P0 ;  /* 0x000000184f777211 */ /* 0x002fe200000f0eff */
[----:B------:R0:W-:Y:S01]  /*8e30*/  STL [R1+0x210], R121 ;  /* 0x0002107901007387 */ /* 0x0001e20000100800 */
[----:B------:R-:W-:-:S02]  /*8e40*/  CS2R R78, SRZ ;  /* 0x00000000004e7805 */ /* 0x000fc4000001ff00 */
[----:B--2---:R-:W-:Y:S01]  /*8e50*/  LEA.HI.X.SX32 R118, R81, R24, 0x1, P6 ;  /* 0x0000001851767211 */ /* 0x004fe200030f0eff */
[----:B------:R1:W-:Y:S01]  /*8e60*/  STL [R1+0x218], R119 ;  /* 0x0002187701007387 */ /* 0x0003e20000100800 */
[----:B------:R-:W-:-:S03]  /*8e70*/  CS2R R80, SRZ ;  /* 0x0000000000507805 */ /* 0x000fc6000001ff00 */
[----:B------:R2:W-:Y:S01]  /*8e80*/  STL [R1+0x220], R118 ;  /* 0x0002207601007387 */ /* 0x0005e20000100800 */
[-C--:B0-----:R-:W-:Y:S02]  /*8e90*/  LEA.HI.X.SX32 R121, R83, R24.reuse, 0x1, P5 ;  /* 0x0000001853797211 */ /* 0x081fe400028f0eff */
[----:B------:R-:W-:Y:S02]  /*8ea0*/  CS2R R82, SRZ ;  /* 0x0000000000527805 */ /* 0x000fe4000001ff00 */
[-C--:B-1----:R-:W-:Y:S01]  /*8eb0*/  LEA.HI.X.SX32 R119, R85, R24.reuse, 0x1, P4 ;  /* 0x0000001855777211 */ /* 0x082fe200020f0eff */
[----:B------:R0:W-:Y:S01]  /*8ec0*/  STL [R1+0x42c], R121 ;  /* 0x00042c7901007387 */ /* 0x0001e20000100800 */
[----:B------:R-:W-:Y:S02]  /*8ed0*/  CS2R R84, SRZ ;  /* 0x0000000000547805 */ /* 0x000fe4000001ff00 */
[----:B--2---:R-:W-:Y:S01]  /*8ee0*/  LEA.HI.X.SX32 R118, R87, R24, 0x1, P3 ;  /* 0x0000001857767211 */ /* 0x004fe200018f0eff */
[----:B------:R1:W-:Y:S01]  /*8ef0*/  STL [R1+0x434], R119 ;  /* 0x0004347701007387 */ /* 0x0003e20000100800 */
[----:B------:R-:W-:Y:S01]  /*8f00*/  LEA.HI.X.SX32 R24, R47, UR13, 0x1, P2 ;  /* 0x0000000d2f187c11 */ /* 0x000fe200090f0eff */
[----:B------:R-:W-:Y:S01]  /*8f10*/  IMAD R47, R52, 0x2, R46 ;  /* 0x00000002342f7824 */ /* 0x000fe200078e022e */
[----:B------:R-:W-:Y:S01]  /*8f20*/  UIADD3 UR13, UP0, UR12, 0x80, URZ ;  /* 0x000000800c0d7890 */ /* 0x000fe2000ff1e03f */
[----:B------:R2:W-:Y:S01]  /*8f30*/  STL [R1+0x238], R118 ;  /* 0x0002387601007387 */ /* 0x0005e20000100800 */
[----:B------:R-:W-:-:S02]  /*8f40*/  CS2R R86, SRZ ;  /* 0x0000000000567805 */ /* 0x000fc4000001ff00 */
[-C--:B0-----:R-:W-:Y:S01]  /*8f50*/  LEA R121, P3, R26, R25.reuse, 0x1 ;  /* 0x000000191a797211 */ /* 0x081fe200078608ff */
[----:B------:R-:W-:Y:S01]  /*8f60*/  IMAD R48, R52, 0x2, R47 ;  /* 0x0000000234307824 */ /* 0x000fe200078e022f */
[----:B------:R-:W-:Y:S01]  /*8f70*/  UIADD3.X UR9, UR5, 0x40000040, URZ, UP0, !UPT ;  /* 0x4000004005097890 */ /* 0x000fe200087fe43f */
[-C--:B-1----:R-:W-:Y:S02]  /*8f80*/  LEA R119, P5, R50, R25.reuse, 0x1 ;  /* 0x0000001932777211 */ /* 0x082fe400078a08ff */
[----:B------:R0:W-:Y:S01]  /*8f90*/  STL [R1+0x240], R121 ;  /* 0x0002407901007387 */ /* 0x0001e20000100800 */
[----:B------:R-:W-:Y:S01]  /*8fa0*/  IMAD R49, R52, 0x2, R48 ;  /* 0x0000000234317824 */ /* 0x000fe200078e0230 */
[----:B------:R-:W-:Y:S01]  /*8fb0*/  UMOV UR8, UR13 ;  /* 0x0000000d00087c82 */ /* 0x000fe20008000000 */
[----:B--2---:R-:W-:Y:S01]  /*8fc0*/  LEA R118, P4, R77, R25, 0x1 ;  /* 0x000000194d767211 */ /* 0x004fe200078808ff */
[----:B------:R1:W-:Y:S01]  /*8fd0*/  STL [R1+0x248], R119 ;  /* 0x0002487701007387 */ /* 0x0003e20000100800 */
[----:B------:R-:W-:-:S02]  /*8fe0*/  UIADD3.64 UR20, UR8, 0x80, URZ ;  /* 0x0000008008147897 */ /* 0x000fc4000fffe03f */
[----:B------:R-:W-:Y:S01]  /*8ff0*/  UIADD3.64 UR24, UR8, 0x100, URZ ;  /* 0x0000010008187897 */ /* 0x000fe2000fffe03f */
[----:B------:R2:W-:Y:S01]  /*9000*/  STL [R1+0x250], R118 ;  /* 0x0002507601007387 */ /* 0x0005e20000100800 */
[----:B------:R-:W-:Y:S01]  /*9010*/  UIADD3.64 UR28, UR8, 0x180, URZ ;  /* 0x00000180081c7897 */ /* 0x000fe2000fffe03f */
[-C--:B0-----:R-:W-:Y:S01]  /*9020*/  LEA R121, P0, R28, R25.reuse, 0x1 ;  /* 0x000000191c797211 */ /* 0x081fe200078008ff */
[----:B------:R-:W-:Y:S02]  /*9030*/  UIADD3.64 UR32, UR8, 0x200, URZ ;  /* 0x0000020008207897 */ /* 0x000fe4000fffe03f */
[----:B------:R-:W-:Y:S01]  /*9040*/  UIADD3.64 UR36, UR8, 0x280, URZ ;  /* 0x0000028008247897 */ /* 0x000fe2000fffe03f */
[-C--:B-1----:R-:W-:Y:S01]  /*9050*/  LEA R119, P1, R29, R25.reuse, 0x1 ;  /* 0x000000191d777211 */ /* 0x082fe200078208ff */
[----:B------:R0:W-:Y:S01]  /*9060*/  STL [R1+0x258], R121 ;  /* 0x0002587901007387 */ /* 0x0001e20000100800 */
[----:B------:R-:W-:Y:S01]  /*9070*/  UIADD3.64 UR40, UR8, 0x300, URZ ;  /* 0x0000030008287897 */ /* 0x000fe2000fffe03f */
[----:B--2---:R-:W-:-:S02]  /*9080*/  LEA R118, P2, R30, R25, 0x1 ;  /* 0x000000191e767211 */ /* 0x004fc400078408ff */
        /* <DEDUP_REMOVED lines=13> */
[----:B------:R-:W-:Y:S02]  /*9160*/  CS2R R76, SRZ ;  /* 0x00000000004c7805 */ /* 0x000fe4000001ff00 */
[-C--:B--2---:R-:W-:Y:S01]  /*9170*/  LEA R118, P4, R33, R25.reuse, 0x1 ;  /* 0x0000001921767211 */ /* 0x084fe200078808ff */
[----:B------:R1:W-:Y:S04]  /*9180*/  STL [R1+0x24c], R119 ;  /* 0x00024c7701007387 */ /* 0x0003e80000100800 */
[----:B------:R2:W-:Y:S01]  /*9190*/  STL [R1+0x280], R118 ;  /* 0x0002807601007387 */ /* 0x0005e20000100800 */
[----:B0-----:R-:W-:Y:S02]  /*91a0*/  LEA.HI.X.SX32 R121, R28, R24, 0x1, P0 ;  /* 0x000000181c797211 */ /* 0x001fe400000f0eff */
[----:B-1----:R-:W-:-:S03]  /*91b0*/  LEA R119, P0, R34, R25, 0x1 ;  /* 0x0000001922777211 */ /* 0x002fc600078008ff */
[----:B------:R0:W-:Y:S01]  /*91c0*/  STL [R1+0x254], R121 ;  /* 0x0002547901007387 */ /* 0x0001e20000100800 */
[----:B--2---:R-:W-:-:S03]  /*91d0*/  LEA.HI.X.SX32 R118, R29, R24, 0x1, P1 ;  /* 0x000000181d767211 */ /* 0x004fc600008f0eff */
[----:B------:R1:W-:Y:S01]  /*91e0*/  STL [R1+0x288], R119 ;  /* 0x0002887701007387 */ /* 0x0003e20000100800 */
[----:B------:R-:W-:-:S03]  /*91f0*/  IMAD R29, R52, 0x2, R50 ;  /* 0x00000002341d7824 */ /* 0x000fc600078e0232 */
[----:B------:R2:W-:Y:S01]  /*9200*/  STL [R1+0x25c], R118 ;  /* 0x00025c7601007387 */ /* 0x0005e20000100800 */
[----:B------:R-:W-:Y:S01]  /*9210*/  IMAD R28, R52, 0x2, R29 ;  /* 0x00000002341c7824 */ /* 0x000fe200078e021d */
        /* <DEDUP_REMOVED lines=14> */
[----:B0-----:R-:W-:-:S03]  /*9300*/  LEA R121, P5, R38, R25, 0x1 ;  /* 0x0000001926797211 */ /* 0x001fc600078a08ff */
[C---:B------:R-:W-:Y:S01]  /*9310*/  IMAD R30, R52.reuse, 0x2, R31 ;  /* 0x00000002341e7824 */ /* 0x040fe200078e021f */
[-C--:B-1----:R-:W-:Y:S01]  /*9320*/  LEA.HI.X.SX32 R119, R33, R24.reuse, 0x1, P4 ;  /* 0x0000001821777211 */ /* 0x082fe200020f0eff */
[----:B------:R0:W-:Y:S02]  /*9330*/  STL [R1+0x2a8], R121 ;  /* 0x0002a87901007387 */ /* 0x0001e40000100800 */
[----:B------:R-:W-:Y:S01]  /*9340*/  IMAD R51, R52, 0x2, R30 ;  /* 0x0000000234337824 */ /* 0x000fe200078e021e */
[----:B--2---:R-:W-:Y:S01]  /*9350*/  LEA R118, P4, R39, R25, 0x1 ;  /* 0x0000001927767211 */ /* 0x004fe200078808ff */
[----:B------:R1:W-:Y:S04]  /*9360*/  STL [R1+0x27c], R119 ;  /* 0x00027c7701007387 */ /* 0x0003e80000100800 */
[----:B------:R2:W-:Y:S01]  /*9370*/  STL [R1+0x2b0], R118 ;  /* 0x0002b07601007387 */ /* 0x0005e20000100800 */
[----:B0-----:R-:W-:-:S02]  /*9380*/  LEA.HI.X.SX32 R121, R34, R24, 0x1, P0 ;  /* 0x0000001822797211 */ /* 0x001fc400000f0eff */
        /* <DEDUP_REMOVED lines=8> */
[----:B------:R-:W-:Y:S01]  /*9410*/  IMAD R36, R52, 0x2, R51 ;  /* 0x0000000234247824 */ /* 0x000fe200078e0233 */
[----:B--2---:R-:W-:Y:S02]  /*9420*/  LEA R118, P2, R42, R25, 0x1 ;  /* 0x000000192a767211 */ /* 0x004fe400078408ff */
[----:B------:R1:W-:Y:S01]  /*9430*/  STL [R1+0x294], R119 ;  /* 0x0002947701007387 */ /* 0x0003e20000100800 */
[----:B------:R-:W-:-:S03]  /*9440*/  IMAD R35, R52, 0x2, R36 ;  /* 0x0000000234237824 */ /* 0x000fc600078e0224 */
        /* <DEDUP_REMOVED lines=15> */
[----:B------:R1:W-:Y:S02]  /*9540*/  STL [R1+0x2ac], R119 ;  /* 0x0002ac7701007387 */ /* 0x0003e40000100800 */
[----:B------:R-:W-:Y:S02]  /*9550*/  IMAD R39, R52, 0x2, R37 ;  /* 0x0000000234277824 */ /* 0x000fe400078e0225 */
[----:B------:R2:W-:Y:S01]  /*9560*/  STL [R1+0x2e0], R118 ;  /* 0x0002e07601007387 */ /* 0x0005e20000100800 */
[----:B0-----:R-:W-:-:S02]  /*9570*/  LEA.HI.X.SX32 R121, R40, R24, 0x1, P0 ;  /* 0x0000001828797211 */ /* 0x001fc400000f0eff */
[----:B-1----:R-:W-:-:S03]  /*9580*/  LEA R119, P0, R53, R25, 0x1 ;  /* 0x0000001935777211 */ /* 0x002fc600078008ff */
[----:B------:R0:W-:Y:S01]  /*9590*/  STL [R1+0x2b4], R121 ;  /* 0x0002b47901007387 */ /* 0x0001e20000100800 */
[----:B--2---:R-:W-:-:S03]  /*95a0*/  LEA.HI.X.SX32 R118, R41, R24, 0x1, P1 ;  /* 0x0000001829767211 */ /* 0x004fc600008f0eff */
[----:B------:R1:W-:Y:S04]  /*95b0*/  STL [R1+0x424], R119 ;  /* 0x0004247701007387 */ /* 0x0003e80000100800 */
[----:B------:R2:W-:Y:S01]  /*95c0*/  STL [R1+0x2bc], R118 ;  /* 0x0002bc7601007387 */ /* 0x0005e20000100800 */
[-C--:B0-----:R-:W-:Y:S02]  /*95d0*/  LEA.HI.X.SX32 R121, R42, R24.reuse, 0x1, P2 ;  /* 0x000000182a797211 */ /* 0x081fe400010f0eff */
[----:B-1----:R-:W-:-:S03]  /*95e0*/  LEA.HI.X.SX32 R119, R43, R24, 0x1, P3 ;  /* 0x000000182b777211 */ /* 0x002fc600018f0eff */
[----:B------:R0:W-:Y:S01]  /*95f0*/  STL [R1+0x2c4], R121 ;  /* 0x0002c47901007387 */ /* 0x0001e20000100800 */
[----:B------:R-:W-:Y:S02]  /*9600*/  CS2R R42, SRZ ;  /* 0x00000000002a7805 */ /* 0x000fe4000001ff00 */
[-C--:B--2---:R-:W-:Y:S01]  /*9610*/  LEA.HI.X.SX32 R118, R45, R24.reuse, 0x1, P5 ;  /* 0x000000182d767211 */ /* 0x084fe200028f0eff */
[----:B------:R1:W-:Y:S04]  /*9620*/  STL [R1+0x2cc], R119 ;  /* 0x0002cc7701007387 */ /* 0x0003e80000100800 */
[----:B------:R2:W-:Y:S01]  /*9630*/  STL [R1+0x2d4], R118 ;  /* 0x0002d47601007387 */ /* 0x0005e20000100800 */
[----:B0-----:R-:W-:Y:S02]  /*9640*/  LEA.HI.X.SX32 R121, R44, R24, 0x1, P4 ;  /* 0x000000182c797211 */ /* 0x001fe400020f0eff */
[----:B------:R-:W-:-:S02]  /*9650*/  CS2R R44, SRZ ;  /* 0x00000000002c7805 */ /* 0x000fc4000001ff00 */
[-C--:B-1----:R-:W-:Y:S01]  /*9660*/  LEA R119, P1, R46, R25.reuse, 0x1 ;  /* 0x000000192e777211 */ /* 0x082fe200078208ff */
[----:B------:R0:W-:Y:S01]  /*9670*/  STL [R1+0x2dc], R121 ;  /* 0x0002dc7901007387 */ /* 0x0001e20000100800 */
[----:B--2---:R-:W-:-:S03]  /*9680*/  LEA R118, P2, R47, R25, 0x1 ;  /* 0x000000192f767211 */ /* 0x004fc600078408ff */
[----:B------:R1:W-:Y:S04]  /*9690*/  STL [R1+0x2e8], R119 ;  /* 0x0002e87701007387 */ /* 0x0003e80000100800 */
[----:B------:R2:W-:Y:S01]  /*96a0*/  STL [R1+0x2f0], R118 ;  /* 0x0002f07601007387 */ /* 0x0005e20000100800 */
[-C--:B0-----:R-:W-:Y:S02]  /*96b0*/  LEA.HI.X.SX32 R121, R53, R24.reuse, 0x1, P0 ;  /* 0x0000001835797211 */ /* 0x081fe400000f0eff */
[----:B-1----:R-:W-:-:S03]  /*96c0*/  LEA.HI.X.SX32 R119, R46, R24, 0x1, P1 ;  /* 0x000000182e777211 */ /* 0x002fc600008f0eff */
[----:B------:R0:W-:Y:S01]  /*96d0*/  STL [R1+0x420], R121 ;  /* 0x0004207901007387 */ /* 0x0001e20000100800 */
[----:B--2---:R-:W-:-:S03]  /*96e0*/  LEA.HI.X.SX32 R118, R47, R24, 0x1, P2 ;  /* 0x000000182f767211 */ /* 0x004fc600010f0eff */
[----:B------:R1:W-:Y:S01]  /*96f0*/  STL [R1+0x2e4], R119 ;  /* 0x0002e47701007387 */ /* 0x0003e20000100800 */
[----:B------:R-:W-:-:S03]  /*9700*/  CS2R R46, SRZ ;  /* 0x00000000002e7805 */ /* 0x000fc6000001ff00 */
[----:B------:R2:W-:Y:S01]  /*9710*/  STL [R1+0x2ec], R118 ;  /* 0x0002ec7601007387 */ /* 0x0005e20000100800 */
[-C--:B0-----:R-:W-:Y:S02]  /*9720*/  LEA R121, P0, R48, R25.reuse, 0x1 ;  /* 0x0000001930797211 */ /* 0x081fe400078008ff */
[----:B-1----:R-:W-:-:S03]  /*9730*/  LEA R119, P1, R49, R25, 0x1 ;  /* 0x0000001931777211 */ /* 0x002fc600078208ff */
[----:B------:R0:W-:Y:S01]  /*9740*/  STL [R1+0x2f8], R121 ;  /* 0x0002f87901007387 */ /* 0x0001e20000100800 */
[----:B--2---:R-:W-:-:S03]  /*9750*/  LEA R118, P2, R26, R25, 0x1 ;  /* 0x000000191a767211 */ /* 0x004fc600078408ff */
[----:B------:R1:W-:Y:S04]  /*9760*/  STL [R1+0x300], R119 ;  /* 0x0003007701007387 */ /* 0x0003e80000100800 */
[----:B------:R2:W-:Y:S01]  /*9770*/  STL [R1+0x308], R118 ;  /* 0x0003087601007387 */ /* 0x0005e20000100800 */
[-C--:B0-----:R-:W-:Y:S02]  /*9780*/  LEA.HI.X.SX32 R121, R48, R24.reuse, 0x1, P0 ;  /* 0x0000001830797211 */ /* 0x081fe400000f0eff */
[----:B-1----:R-:W-:-:S03]  /*9790*/  LEA.HI.X.SX32 R119, R49, R24, 0x1, P1 ;  /* 0x0000001831777211 */ /* 0x002fc600008f0eff */
[----:B------:R0:W-:Y:S01]  /*97a0*/  STL [R1+0x2f4], R121 ;  /* 0x0002f47901007387 */ /* 0x0001e20000100800 */
[----:B------:R-:W-:Y:S02]  /*97b0*/  CS2R R48, SRZ ;  /* 0x0000000000307805 */ /* 0x000fe4000001ff00 */
[----:B--2---:R-:W-:Y:S01]  /*97c0*/  LEA.HI.X.SX32 R118, R26, R24, 0x1, P2 ;  /* 0x000000181a767211 */ /* 0x004fe200010f0eff */
[----:B------:R1:W-:Y:S01]  /*97d0*/  STL [R1+0x2fc], R119 ;  /* 0x0002fc7701007387 */ /* 0x0003e20000100800 */
[----:B------:R-:W-:-:S03]  /*97e0*/  IMAD R26, R52, 0x2, R39 ;  /* 0x00000002341a7824 */ /* 0x000fc600078e0227 */
[----:B------:R2:W-:Y:S01]  /*97f0*/  STL [R1+0x304], R118 ;  /* 0x0003047601007387 */ /* 0x0005e20000100800 */
[----:B------:R-:W-:Y:S01]  /*9800*/  IMAD R41, R52, 0x2, R26 ;  /* 0x0000000234297824 */ /* 0x000fe200078e021a */
        /* <DEDUP_REMOVED lines=28> */
[----:B0-----:R-:W-:-:S03]  /*99d0*/  LEA R121, P0, R51, R25, 0x1 ;  /* 0x0000001933797211 */ /* 0x001fc600078008ff */
[----:B------:R-:W-:Y:S01]  /*99e0*/  IMAD R29, R52, 0x2, R32 ;  /* 0x00000002341d7824 */ /* 0x000fe200078e0220 */
[-C--:B-1----:R-:W-:Y:S01]  /*99f0*/  LEA R119, P1, R36, R25.reuse, 0x1 ;  /* 0x0000001924777211 */ /* 0x082fe200078208ff */
[----:B------:R0:W-:Y:S01]  /*9a00*/  STL [R1+0x340], R121 ;  /* 0x0003407901007387 */ /* 0x0001e20000100800 */
[----:B--2---:R-:W-:-:S03]  /*9a10*/  LEA R118, P2, R35, R25, 0x1 ;  /* 0x0000001923767211 */ /* 0x004fc600078408ff */
[----:B------:R1:W-:Y:S04]  /*9a20*/  STL [R1+0x348], R119 ;  /* 0x0003487701007387 */ /* 0x0003e80000100800 */
[----:B------:R2:W-:Y:S01]  /*9a30*/  STL [R1+0x350], R118 ;  /* 0x0003507601007387 */ /* 0x0005e20000100800 */
[-C--:B0-----:R-:W-:Y:S02]  /*9a40*/  LEA.HI.X.SX32 R121, R51, R24.reuse, 0x1, P0 ;  /* 0x0000001833797211 */ /* 0x081fe400000f0eff */
[----:B------:R-:W-:Y:S02]  /*9a50*/  CS2R R50, SRZ ;  /* 0x0000000000327805 */ /* 0x000fe4000001ff00 */
[-C--:B-1----:R-:W-:Y:S01]  /*9a60*/  LEA.HI.X.SX32 R119, R36, R24.reuse, 0x1, P1 ;  /* 0x0000001824777211 */ /* 0x082fe200008f0eff */
        /* <DEDUP_REMOVED lines=45> */
[----:B------:R-:W-:Y:S01]  /*9d40*/  IMAD R28, R52, 0x2, R37 ;  /* 0x00000002341c7824 */ /* 0x000fe200078e0225 */
[----:B--2---:R-:W-:Y:S02]  /*9d50*/  LEA.HI.X.SX32 R118, R40, R24, 0x1, P2 ;  /* 0x0000001828767211 */ /* 0x004fe400010f0eff */
        /* <DEDUP_REMOVED lines=28> */
[----:B------:R1:W-:Y:S04]  /*9f20*/  STL [R1+0x3bc], R119 ;  /* 0x0003bc7701007387 */ /* 0x0003e80000100800 */
        /* <DEDUP_REMOVED lines=26> */
[----:B------:R-:W-:Y:S01]  /*a0d0*/  IMAD R28, R52, 0x2, R32 ;  /* 0x00000002341c7824 */ /* 0x000fe200078e0220 */
[----:B--2---:R-:W-:-:S02]  /*a0e0*/  LEA.HI.X.SX32 R118, R29, R24, 0x1, P2 ;  /* 0x000000181d767211 */ /* 0x004fc400010f0eff */
        /* <DEDUP_REMOVED lines=15> */
[----:B------:R1:W-:Y:S04]  /*a1e0*/  STL [R1+0x404], R119 ;  /* 0x0004047701007387 */ /* 0x0003e80000100800 */
[----:B------:R2:W-:Y:S01]  /*a1f0*/  STL [R1+0x40c], R118 ;  /* 0x00040c7601007387 */ /* 0x0005e20000100800 */
[-C--:B0-----:R-:W-:Y:S02]  /*a200*/  LEA R121, P2, R29, R25.reuse, 0x1 ;  /* 0x000000191d797211 */ /* 0x081fe400078408ff */
[----:B-1----:R-:W-:-:S02]  /*a210*/  LEA R119, P0, R32, R25, 0x1 ;  /* 0x0000001920777211 */ /* 0x002fc400078008ff */
[----:B--2---:R-:W-:-:S03]  /*a220*/  LEA R118, P1, R28, R25, 0x1 ;  /* 0x000000191c767211 */ /* 0x004fc600078208ff */
[----:B------:R0:W-:Y:S04]  /*a230*/  STL [R1+0x414], R119 ;  /* 0x0004147701007387 */ /* 0x0001e80000100800 */
[----:B------:R1:W-:Y:S04]  /*a240*/  STL [R1+0x418], R118 ;  /* 0x0004187601007387 */ /* 0x0003e80000100800 */
[----:B------:R2:W-:Y:S01]  /*a250*/  STL [R1+0x41c], R121 ;  /* 0x00041c7901007387 */ /* 0x0005e20000100800 */
[----:B0-----:R-:W-:Y:S02]  /*a260*/  LEA R119, P3, R52, R25, 0x1 ;  /* 0x0000001934777211 */ /* 0x001fe400078608ff */
        /* <DEDUP_REMOVED lines=8> */
[----:B-1----:R-:W-:Y:S01]  /*a2f0*/  LEA.HI.X.SX32 R118, R52, R24, 0x1, P3 ;  /* 0x0000001834767211 */ /* 0x002fe200018f0eff */
[----:B------:R0:W-:Y:S01]  /*a300*/  STL [R1+0x230], R119 ;  /* 0x0002307701007387 */ /* 0x0001e20000100800 */
[----:B------:R-:W-:Y:S02]  /*a310*/  CS2R R24, SRZ ;  /* 0x0000000000187805 */ /* 0x000fe4000001ff00 */
[----:B------:R-:W-:Y:S02]  /*a320*/  CS2R R52, SRZ ;  /* 0x0000000000347805 */ /* 0x000fe4000001ff00 */
[C---:B--2---:R-:W-:Y:S01]  /*a330*/  LOP3.LUT R121, R27.reuse, 0x6, RZ, 0xfc, !PT ;  /* 0x000000061b797812 */ /* 0x044fe200078efcff */
[----:B------:R1:W-:Y:S01]  /*a340*/  STL [R1+0x228], R118 ;  /* 0x0002287601007387 */ /* 0x0003e20000100800 */
[C---:B------:R-:W-:Y:S02]  /*a350*/  LOP3.LUT R121, R27.reuse, 0xc, RZ, 0xfc, !PT ;  /* 0x0000000c1b797812 */ /* 0x040fe400078efcff */
[----:B------:R-:W-:-:S02]  /*a360*/  LOP3.LUT R121, R27, 0x12, RZ, 0xfc, !PT ;  /* 0x000000121b797812 */ /* 0x000fc400078efcff */
[C---:B------:R-:W-:Y:S02]  /*a370*/  LOP3.LUT R121, R27.reuse, 0x18, RZ, 0xfc, !PT ;  /* 0x000000181b797812 */ /* 0x040fe400078efcff */
[C---:B0-----:R-:W-:Y:S02]  /*a380*/  LOP3.LUT R119, R27.reuse, 0x2, RZ, 0xfc, !PT ;  /* 0x000000021b777812 */ /* 0x041fe400078efcff */
[C---:B------:R-:W-:Y:S02]  /*a390*/  LOP3.LUT R119, R27.reuse, 0x8, RZ, 0xfc, !PT ;  /* 0x000000081b777812 */ /* 0x040fe400078efcff */
[C---:B-1----:R-:W-:Y:S02]  /*a3a0*/  LOP3.LUT R118, R27.reuse, 0x4, RZ, 0xfc, !PT ;  /* 0x000000041b767812 */ /* 0x042fe400078efcff */
[C---:B------:R-:W-:Y:S02]  /*a3b0*/  LOP3.LUT R118, R27.reuse, 0xa, RZ, 0xfc, !PT ;  /* 0x0000000a1b767812 */ /* 0x040fe400078efcff */
[----:B------:R-:W-:-:S02]  /*a3c0*/  LOP3.LUT R118, R27, 0x10, RZ, 0xfc, !PT ;  /* 0x000000101b767812 */ /* 0x000fc400078efcff */
[C---:B------:R-:W-:Y:S02]  /*a3d0*/  LOP3.LUT R118, R27.reuse, 0x16, RZ, 0xfc, !PT ;  /* 0x000000161b767812 */ /* 0x040fe400078efcff */
[C---:B------:R-:W-:Y:S02]  /*a3e0*/  LOP3.LUT R118, R27.reuse, 0x1c, RZ, 0xfc, !PT ;  /* 0x0000001c1b767812 */ /* 0x040fe400078efcff */
[C---:B------:R-:W-:Y:S02]  /*a3f0*/  LOP3.LUT R118, R27.reuse, 0x22, RZ, 0xfc, !PT ;  /* 0x000000221b767812 */ /* 0x040fe400078efcff */
[C---:B------:R-:W-:Y:S02]  /*a400*/  LOP3.LUT R118, R27.reuse, 0x28, RZ, 0xfc, !PT ;  /* 0x000000281b767812 */ /* 0x040fe400078efcff */
        /* <DEDUP_REMOVED lines=28> */
[----:B------:R-:W-:Y:S02]  /*a5d0*/  SHF.R.S32.HI R118, RZ, 0x7, R120 ;  /* 0x00000007ff767819 */ /* 0x000fe40000011478 */
[C---:B------:R-:W-:Y:S02]  /*a5e0*/  LOP3.LUT R119, R27.reuse, 0x62, RZ, 0xfc, !PT ;  /* 0x000000621b777812 */ /* 0x040fe400078efcff */
[C---:B------:R-:W-:Y:S01]  /*a5f0*/  LOP3.LUT R119, R27.reuse, 0x68, RZ, 0xfc, !PT ;  /* 0x000000681b777812 */ /* 0x040fe200078efcff */
[----:B------:R0:W-:Y:S01]  /*a600*/  STL [R1+0x448], R118 ;  /* 0x0004487601007387 */ /* 0x0001e20000100800 */
[----:B------:R-:W-:-:S02]  /*a610*/  LOP3.LUT R119, R27, 0x6e, RZ, 0xfc, !PT ;  /* 0x0000006e1b777812 */ /* 0x000fc400078efcff */
[C---:B------:R-:W-:Y:S02]  /*a620*/  LOP3.LUT R119, R27.reuse, 0x74, RZ, 0xfc, !PT ;  /* 0x000000741b777812 */ /* 0x040fe400078efcff */
[----:B------:R-:W-:Y:S02]  /*a630*/  LOP3.LUT R119, R27, 0x7a, RZ, 0xfc, !PT ;  /* 0x0000007a1b777812 */ /* 0x000fe400078efcff */
[C---:B------:R-:W-:Y:S02]  /*a640*/  LOP3.LUT R120, R2.reuse, 0x20, RZ, 0x3c, !PT ;  /* 0x0000002002787812 */ /* 0x040fe400078e3cff */
[C---:B------:R-:W-:Y:S02]  /*a650*/  LOP3.LUT R119, R2.reuse, 0x30, RZ, 0x3c, !PT ;  /* 0x0000003002777812 */ /* 0x040fe400078e3cff */
[C---:B0-----:R-:W-:Y:S02]  /*a660*/  LOP3.LUT R118, R2.reuse, 0x10, RZ, 0x3c, !PT ;  /* 0x0000001002767812 */ /* 0x041fe400078e3cff */
[----:B------:R-:W-:-:S02]  /*a670*/  LOP3.LUT R120, R2, 0x50, RZ, 0x3c, !PT ;  /* 0x0000005002787812 */ /* 0x000fc400078e3cff */
[C---:B------:R-:W-:Y:S02]  /*a680*/  LOP3.LUT R118, R2.reuse, 0x40, RZ, 0x3c, !PT ;  /* 0x0000004002767812 */ /* 0x040fe400078e3cff */
[C---:B------:R-:W-:Y:S02]  /*a690*/  LOP3.LUT R119, R2.reuse, 0x60, RZ, 0x3c, !PT ;  /* 0x0000006002777812 */ /* 0x040fe400078e3cff */
[C---:B------:R-:W-:Y:S02]  /*a6a0*/  LOP3.LUT R120, R3.reuse, 0x20, RZ, 0x3c, !PT ;  /* 0x0000002003787812 */ /* 0x040fe400078e3cff */
[----:B------:R-:W-:Y:S02]  /*a6b0*/  LOP3.LUT R118, R2, 0x70, RZ, 0x3c, !PT ;  /* 0x0000007002767812 */ /* 0x000fe400078e3cff */
[C---:B------:R-:W-:Y:S01]  /*a6c0*/  LOP3.LUT R119, R3.reuse, 0x40, RZ, 0x3c, !PT ;  /* 0x0000004003777812 */ /* 0x040fe200078e3cff */
[----:B------:R0:W-:Y:S01]  /*a6d0*/  STL [R1+0x56c], R120 ;  /* 0x00056c7801007387 */ /* 0x0001e20000100800 */
[----:B------:R-:W-:-:S02]  /*a6e0*/  LOP3.LUT R118, R3, 0x60, RZ, 0x3c, !PT ;  /* 0x0000006003767812 */ /* 0x000fc400078e3cff */
[C---:B------:R-:W-:Y:S01]  /*a6f0*/  LOP3.LUT R121, R27.reuse, 0x1e, RZ, 0xfc, !PT ;  /* 0x0000001e1b797812 */ /* 0x040fe200078efcff */
[----:B------:R0:W-:Y:S01]  /*a700*/  STL [R1+0x568], R119 ;  /* 0x0005687701007387 */ /* 0x0001e20000100800 */
[C---:B------:R-:W-:Y:S02]  /*a710*/  LOP3.LUT R121, R27.reuse, 0x24, RZ, 0xfc, !PT ;  /* 0x000000241b797812 */ /* 0x040fe400078efcff */
[C---:B------:R-:W-:Y:S01]  /*a720*/  LOP3.LUT R121, R27.reuse, 0x2a, RZ, 0xfc, !PT ;  /* 0x0000002a1b797812 */ /* 0x040fe200078efcff */
[----:B------:R0:W-:Y:S01]  /*a730*/  STL [R1+0x564], R118 ;  /* 0x0005647601007387 */ /* 0x0001e20000100800 */
        /* <DEDUP_REMOVED lines=12> */
[----:B------:R-:W-:Y:S02]  /*a800*/  LOP3.LUT R121, R27, 0x78, RZ, 0xfc, !PT ;  /* 0x000000781b797812 */ /* 0x000fe400078efcff */
[----:B0-----:R-:W-:-:S07]  /*a810*/  CS2R R26, SRZ ;  /* 0x00000000001a7805 */ /* 0x001fce000001ff00 */
.L_x_1:
[----:B------:R-:W2:Y:S04]  /*a820*/  LDL R119, [R1+0x234] ;  /* 0x0002340001777983 */ /* 0x000ea80000100800 */
[----:B------:R-:W3:Y:S04]  /*a830*/  LDL R159, [R1+0x230] ;  /* 0x00023000019f7983 */ /* 0x000ee80000100800 */
[----:B------:R-:W4:Y:S04]  /*a840*/  LDL R121, [R1+0x41c] ;  /* 0x00041c0001797983 */ /* 0x000f280000100800 */
[----:B------:R0:W-:Y:S04]  /*a850*/  STL [R1+0x6cc], R98 ;  /* 0x0006cc6201007387 */ /* 0x0001e80000100800 */
[----:B0-----:R-:W3:Y:S01]  /*a860*/  LDL R98, [R1+0x228] ;  /* 0x0002280001627983 */ /* 0x001ee20000100800 */
[----:B------:R-:W-:-:S03]  /*a870*/  UIMAD UR5, UR4, -0x80, UR19 ;  /* 0xffffff80040578a4 */ /* 0x000fc6000f8e0213 */
[----:B------:R-:W-:Y:S04]  /*a880*/  STL [R1+0x6c8], R108 ;  /* 0x0006c86c01007387 */ /* 0x000fe80000100800 */
[----:B------:R-:W-:Y:S04]  /*a890*/  STL [R1+0x6c4], R19 ;  /* 0x0006c41301007387 */ /* 0x000fe80000100800 */
[----:B------:R0:W-:Y:S04]  /*a8a0*/  STL [R1+0x6c0], R100 ;  /* 0x0006c06401007387 */ /* 0x0001e80000100800 */
[----:B------:R-:W-:Y:S04]  /*a8b0*/  STL [R1+0x6bc], R7 ;  /* 0x0006bc0701007387 */ /* 0x000fe80000100800 */
[----:B-----5:R1:W-:Y:S04]  /*a8c0*/  STL [R1+0x574], R0 ;  /* 0x0005740001007387 */ /* 0x0203e80000100800 */
[----:B0-----:R-:W4:Y:S01]  /*a8d0*/  LDL R100, [R1+0x22c] ;  /* 0x00022c0001647983 */ /* 0x001f220000100800 */
[----:B------:R-:W0:Y:S03]  /*a8e0*/  S2R R118, SR_TID.X ;  /* 0x0000000000767919 */ /* 0x000e260000002100 */
[----:B-1----:R-:W4:Y:S01]  /*a8f0*/  LDL R0, [R1+0x418] ;  /* 0x0004180001007983 */ /* 0x002f220000100800 */
[----:B------:R-:W1:Y:S01]  /*a900*/  S2R R120, SR_TID.X ;  /* 0x0000000000787919 */ /* 0x000e620000002100 */
[----:B------:R-:W1:Y:S01]  /*a910*/  S2R R7, SR_TID.X ;  /* 0x0000000000077919 */ /* 0x000e620000002100 */
[----:B0-----:R-:W-:-:S02]  /*a920*/  SHF.R.U32.HI R108, RZ, 0x6, R118 ;  /* 0x00000006ff6c7819 */ /* 0x001fc40000011676 */
[----:B------:R-:W-:Y:S02]  /*a930*/  SHF.R.U32.HI R19, RZ, 0x6, R118 ;  /* 0x00000006ff137819 */ /* 0x000fe40000011676 */
[----:B------:R-:W-:Y:S02]  /*a940*/  SGXT.U32 R108, R108, 0x1 ;  /* 0x000000016c6c781a */ /* 0x000fe40000000000 */
[----:B------:R-:W-:Y:S02]  /*a950*/  SGXT.U32 R19, R19, 0x1 ;  /* 0x000000011313781a */ /* 0x000fe40000000000 */
[----:B------:R-:W-:Y:S02]  /*a960*/  LOP3.LUT R108, R108, 0x4, RZ, 0xfc, !PT ;  /* 0x000000046c6c7812 */ /* 0x000fe400078efcff */
[----:B-1----:R-:W-:Y:S02]  /*a970*/  SHF.R.U32.HI R120, RZ, 0x6, R120 ;  /* 0x00000006ff787819 */ /* 0x002fe40000011678 */
[----:B------:R-:W-:-:S02]  /*a980*/  ISETP.GE.AND P2, PT, R108, UR5, PT ;  /* 0x000000056c007c0c */ /* 0x000fc4000bf46270 */
[----:B------:R-:W0:Y:S01]  /*a990*/  S2R R108, SR_TID.X ;  /* 0x00000000006c7919 */ /* 0x000e220000002100 */
[----:B------:R-:W-:Y:S02]  /*a9a0*/  LOP3.LUT R19, R19, 0x2, RZ, 0xfc, !PT ;  /* 0x0000000213137812 */ /* 0x000fe400078efcff */
[----:B------:R-:W-:Y:S02]  /*a9b0*/  SGXT.U32 R120, R120, 0x1 ;  /* 0x000000017878781a */ /* 0x000fe40000000000 */
[----:B------:R-:W-:Y:S02]  /*a9c0*/  ISETP.GE.AND P1, PT, R19, UR5, PT ;  /* 0x0000000513007c0c */ /* 0x000fe4000bf26270 */
[----:B------:R-:W-:Y:S02]  /*a9d0*/  LOP3.LUT R120, R120, 0x6, RZ, 0xfc, !PT ;  /* 0x0000000678787812 */ /* 0x000fe400078efcff */
[----:B------:R-:W-:Y:S02]  /*a9e0*/  SHF.R.U32.HI R118, RZ, 0x6, R7 ;  /* 0x00000006ff767819 */ /* 0x000fe40000011607 */
[----:B------:R-:W-:-:S02]  /*a9f0*/  ISETP.GE.AND P3, PT, R120, UR5, PT ;  /* 0x0000000578007c0c */ /* 0x000fc4000bf66270 */
[----:B------:R-:W-:Y:S02]  /*aa00*/  SGXT.U32 R118, R118, 0x1 ;  /* 0x000000017676781a */ /* 0x000fe40000000000 */
[----:B------:R-:W-:Y:S02]  /*aa10*/  PRMT R126, RZ, 0x7610, R126 ;  /* 0x00007610ff7e7816 */ /* 0x000fe4000000007e */
[----:B------:R-:W-:Y:S02]  /*aa20*/  ISETP.GE.AND P0, PT, R118, UR5, PT ;  /* 0x0000000576007c0c */ /* 0x000fe4000bf06270 */
[--C-:B0-----:R-:W-:Y:S02]  /*aa30*/  SHF.R.U32.HI R120, RZ, 0x6, R108.reuse ;  /* 0x00000006ff787819 */ /* 0x101fe4000001166c */
[----:B------:R-:W-:Y:S02]  /*aa40*/  SHF.R.U32.HI R19, RZ, 0x6, R108 ;  /* 0x00000006ff137819 */ /* 0x000fe4000001166c */
[----:B------:R-:W-:Y:S01]  /*aa50*/  SGXT.U32 R120, R120, 0x1 ;  /* 0x000000017878781a */ /* 0x000fe20000000000 */
[----:B------:R-:W4:Y:S01]  /*aa60*/  LDL R108, [R1+0x414] ;  /* 0x00041400016c7983 */ /* 0x000f220000100800 */
[----:B------:R-:W-:-:S02]  /*aa70*/  SGXT.U32 R19, R19, 0x1 ;  /* 0x000000011313781a */ /* 0x000fc40000000000 */
[----:B------:R-:W-:Y:S02]  /*aa80*/  LOP3.LUT R120, R120, 0x8, RZ, 0xfc, !PT ;  /* 0x0000000878787812 */ /* 0x000fe400078efcff */
[----:B------:R-:W-:Y:S02]  /*aa90*/  LOP3.LUT R19, R19, 0xa, RZ, 0xfc, !PT ;  /* 0x0000000a13137812 */ /* 0x000fe400078efcff */
[----:B------:R-:W-:Y:S02]  /*aaa0*/  ISETP.GE.AND P4, PT, R120, UR5, PT ;  /* 0x0000000578007c0c */ /* 0x000fe4000bf86270 */
[----:B------:R-:W4:Y:S01]  /*aab0*/  LDL R120, [R1+0x224] ;  /* 0x0002240001787983 */ /* 0x000f220000100800 */
[----:B------:R-:W-:-:S03]  /*aac0*/  ISETP.GE.AND P5, PT, R19, UR5, PT ;  /* 0x0000000513007c0c */ /* 0x000fc6000bfa6270 */
[----:B------:R-:W4:Y:S01]  /*aad0*/  LDL R19, [R1+0x410] ;  /* 0x0004100001137983 */ /* 0x000f220000100800 */
[----:B------:R-:W-:Y:S01]  /*aae0*/  PRMT R166, RZ, 0x7610, R166 ;  /* 0x00007610ffa67816 */ /* 0x000fe200000000a6 */
[----:B--2---:R-:W-:Y:S02]  /*aaf0*/  @!P1 IMAD.MOV.U32 R118, RZ, RZ, R119 ;  /* 0x000000ffff769224 */ /* 0x004fe400078e0077 */
[----:B---3--:R-:W-:Y:S02]  /*ab00*/  @!P1 IMAD.MOV.U32 R119, RZ, RZ, R98 ;  /* 0x000000ffff779224 */ /* 0x008fe400078e0062 */
[----:B------:R-:W2:Y:S04]  /*ab10*/  LDL R98, [R1+0x40c] ;  /* 0x00040c0001627983 */ /* 0x000ea80000100800 */
[----:B------:R4:W3:Y:S02]  /*ab20*/  @!P1 LDG.E.U16 R126, desc[UR16][R118.64] ;  /* 0x00000010767e9981 */ /* 0x0008e4000c1e1500 */
[----:B----4-:R-:W-:-:S02]  /*ab30*/  @!P2 IMAD.MOV.U32 R118, RZ, RZ, R121 ;  /* 0x000000ffff76a224 */ /* 0x010fc400078e0079 */
[----:B------:R-:W0:Y:S01]  /*ab40*/  S2R R121, SR_TID.X ;  /* 0x0000000000797919 */ /* 0x000e220000002100 */
[----:B------:R-:W-:Y:S01]  /*ab50*/  @!P2 IMAD.MOV.U32 R119, RZ, RZ, R159 ;  /* 0x000000ffff77a224 */ /* 0x000fe200078e009f */
[----:B------:R-:W-:Y:S02]  /*ab60*/  PRMT R182, RZ, 0x7610, R182 ;  /* 0x00007610ffb67816 */ /* 0x000fe400000000b6 */
[----:B------:R-:W-:Y:S01]  /*ab70*/  PRMT R141, RZ, 0x7610, R141 ;  /* 0x00007610ff8d7816 */ /* 0x000fe2000000008d */
[----:B------:R-:W4:Y:S04]  /*ab80*/  LDL R159, [R1+0x3fc] ;  /* 0x0003fc00019f7983 */ /* 0x000f280000100800 */
[----:B------:R1:W3:Y:S02]  /*ab90*/  @!P2 LDG.E.U16 R166, desc[UR16][R118.64] ;  /* 0x0000001076a6a981 */ /* 0x0002e4000c1e1500 */
[----:B-1----:R-:W-:Y:S01]  /*aba0*/  @!P3 IMAD.MOV.U32 R118, RZ, RZ, R0 ;  /* 0x000000ffff76b224 */ /* 0x002fe200078e0000 */
[----:B0-----:R-:W-:-:S04]  /*abb0*/  SHF.R.U32.HI R0, RZ, 0x6, R121 ;  /* 0x00000006ff007819 */ /* 0x001fc80000011679 */
[----:B------:R-:W-:-:S04]  /*abc0*/  SGXT.U32 R0, R0, 0x1 ;  /* 0x000000010000781a */ /* 0x000fc80000000000 */
[----:B------:R-:W-:-:S04]  /*abd0*/  LOP3.LUT R0, R0, 0xc, RZ, 0xfc, !PT ;  /* 0x0000000c00007812 */ /* 0x000fc800078efcff */
[----:B------:R-:W-:Y:S02]  /*abe0*/  ISETP.GE.AND P1, PT, R0, UR5, PT ;  /* 0x0000000500007c0c */ /* 0x000fe4000bf26270 */
[----:B------:R-:W-:-:S04]  /*abf0*/  SHF.R.U32.HI R0, RZ, 0x6, R121 ;  /* 0x00000006ff007819 */ /* 0x000fc80000011679 */
[----:B------:R-:W-:-:S04]  /*ac00*/  SGXT.U32 R0, R0, 0x1 ;  /* 0x000000010000781a */ /* 0x000fc80000000000 */
[----:B------:R-:W-:Y:S01]  /*ac10*/  LOP3.LUT R0, R0, 0xe, RZ, 0xfc, !PT ;  /* 0x0000000e00007812 */ /* 0x000fe200078efcff */
[----:B------:R-:W-:Y:S02]  /*ac20*/  @!P3 IMAD.MOV.U32 R119, RZ, RZ, R100 ;  /* 0x000000ffff77b224 */ /* 0x000fe400078e0064 */
[----:B------:R-:W4:Y:S01]  /*ac30*/  LDL R100, [R1+0x404] ;  /* 0x0004040001647983 */ /* 0x000f220000100800 */
[----:B------:R-:W-:-:S03]  /*ac40*/  ISETP.GE.AND P2, PT, R0, UR5, PT ;  /* 0x0000000500007c0c */ /* 0x000fc6000bf46270 */
[----:B------:R-:W3:Y:S04]  /*ac50*/  LDL R0, [R1+0x408] ;  /* 0x0004080001007983 */ /* 0x000ee80000100800 */
[----:B------:R0:W3:Y:S01]  /*ac60*/  @!P3 LDG.E.U16 R182, desc[UR16][R118.64] ;  /* 0x0000001076b6b981 */ /* 0x0000e2000c1e1500 */
[----:B------:R-:W-:Y:S02]  /*ac70*/  PRMT R125, RZ, 0x7610, R125 ;  /* 0x00007610ff7d7816 */ /* 0x000fe4000000007d */
[----:B------:R-:W-:-:S04]  /*ac80*/  SHF.R.U32.HI R121, RZ, 0x6, R121 ;  /* 0x00000006ff797819 */ /* 0x000fc80000011679 */
[----:B------:R-:W-:Y:S01]  /*ac90*/  SGXT.U32 R121, R121, 0x1 ;  /* 0x000000017979781a */ /* 0x000fe20000000000 */
[----:B0-----:R-:W-:Y:S02]  /*aca0*/  @!P4 IMAD.MOV.U32 R118, RZ, RZ, R108 ;  /* 0x000000ffff76c224 */ /* 0x001fe400078e006c */
[----:B------:R-:W-:Y:S01]  /*acb0*/  @!P4 IMAD.MOV.U32 R119, RZ, RZ, R120 ;  /* 0x000000ffff77c224 */ /* 0x000fe200078e0078 */
[----:B------:R-:W-:Y:S01]  /*acc0*/  LOP3.LUT R121, R121, 0x10, RZ, 0xfc, !PT ;  /* 0x0000001079797812 */ /* 0x000fe200078efcff */
[----:B------:R-:W3:Y:S04]  /*acd0*/  LDL R120, [R1+0x3f4] ;  /* 0x0003f40001787983 */ /* 0x000ee80000100800 */
[----:B------:R0:W3:Y:S04]  /*ace0*/  @!P4 LDG.E.U16 R141, desc[UR16][R118.64] ;  /* 0x00000010768dc981 */ /* 0x0000e8000c1e1500 */
[----:B------:R-:W3:Y:S01]  /*acf0*/  LDL R108, [R1+0x3f8] ;  /* 0x0003f800016c7983 */ /* 0x000ee20000100800 */
[----:B0-----:R-:W-:Y:S01]  /*ad00*/  @!P5 IMAD.MOV.U32 R118, RZ, RZ, R19 ;  /* 0x000000ffff76d224 */ /* 0x001fe200078e0013 */
[----:B------:R-:W-:-:S02]  /*ad10*/  ISETP.GE.AND P3, PT, R121, UR5, PT ;  /* 0x0000000579007c0c */ /* 0x000fc4000bf66270 */
[----:B------:R-:W3:Y:S04]  /*ad20*/  LDL R19, [R1+0x3f0] ;  /* 0x0003f00001137983 */ /* 0x000ee80000100800 */
[----:B------:R-:W3:Y:S01]  /*ad30*/  LDL R121, [R1+0x400] ;  /* 0x0004000001797983 */ /* 0x000ee20000100800 */
[----:B--2---:R-:W-:-:S03]  /*ad40*/  @!P5 IMAD.MOV.U32 R119, RZ, RZ, R98 ;  /* 0x000000ffff77d224 */ /* 0x004fc600078e0062 */
[----:B------:R-:W2:Y:S04]  /*ad50*/  LDL R98, [R1+0x3ec] ;  /* 0x0003ec0001627983 */ /* 0x000ea80000100800 */
[----:B------:R0:W2:Y:S02]  /*ad60*/  @!P5 LDG.E.U16 R125, desc[UR16][R118.64] ;  /* 0x00000010767dd981 */ /* 0x0000a4000c1e1500 */
[----:B0-----:R-:W0:Y:S02]  /*ad70*/  S2R R118, SR_TID.X ;  /* 0x0000000000767919 */ /* 0x001e240000002100 */
[--C-:B0-----:R-:W-:Y:S02]  /*ad80*/  SHF.R.U32.HI R119, RZ, 0x6, R118.reuse ;  /* 0x00000006ff777819 */ /* 0x101fe40000011676 */
[----:B------:R-:W-:-:S02]  /*ad90*/  SHF.R.U32.HI R118, RZ, 0x6, R118 ;  /* 0x00000006ff767819 */ /* 0x000fc40000011676 */
[----:B------:R-:W-:Y:S02]  /*ada0*/  SGXT.U32 R119, R119, 0x1 ;  /* 0x000000017777781a */ /* 0x000fe40000000000 */
[----:B------:R-:W-:Y:S02]  /*adb0*/  SGXT.U32 R118, R118, 0x1 ;  /* 0x000000017676781a */ /* 0x000fe40000000000 */
[----:B------:R-:W-:Y:S02]  /*adc0*/  LOP3.LUT R119, R119, 0x14, RZ, 0xfc, !PT ;  /* 0x0000001477777812 */ /* 0x000fe400078efcff */
[----:B------:R-:W-:Y:S02]  /*add0*/  LOP3.LUT R118, R118, 0x12, RZ, 0xfc, !PT ;  /* 0x0000001276767812 */ /* 0x000fe400078efcff */
[----:B------:R-:W-:Y:S02]  /*ade0*/  ISETP.GE.AND P5, PT, R119, UR5, PT ;  /* 0x0000000577007c0c */ /* 0x000fe4000bfa6270 */
[----:B------:R-:W-:Y:S01]  /*adf0*/  ISETP.GE.AND P4, PT, R118, UR5, PT ;  /* 0x0000000576007c0c */ /* 0x000fe2000bf86270 */
[----:B----4-:R-:W-:-:S02]  /*ae00*/  @!P1 IMAD.MOV.U32 R119, RZ, RZ, R100 ;  /* 0x000000ffff779224 */ /* 0x010fc400078e0064 */
[----:B------:R-:W4:Y:S01]  /*ae10*/  LDL R100, [R1+0x3e4] ;  /* 0x0003e40001647983 */ /* 0x000f220000100800 */
[----:B---3--:R-:W-:-:S03]  /*ae20*/  @!P1 IMAD.MOV.U32 R118, RZ, RZ, R0 ;  /* 0x000000ffff769224 */ /* 0x008fc600078e0000 */
[----:B------:R-:W3:Y:S01]  /*ae30*/  LDL R0, [R1+0x3e8] ;  /* 0x0003e80001007983 */ /* 0x000ee20000100800 */
[----:B------:R-:W-:-:S06]  /*ae40*/  PRMT R169, RZ, 0x7610, R169 ;  /* 0x00007610ffa97816 */ /* 0x000fcc00000000a9 */
[----:B------:R0:W3:Y:S01]  /*ae50*/  @!P1 LDG.E.U16 R169, desc[UR16][R118.64] ;  /* 0x0000001076a99981 */ /* 0x0000e2000c1e1500 */
[----:B------:R-:W-:Y:S02]  /*ae60*/  PRMT R180, RZ, 0x7610, R180 ;  /* 0x00007610ffb47816 */ /* 0x000fe400000000b4 */
[----:B------:R-:W-:Y:S01]  /*ae70*/  PRMT R140, RZ, 0x7610, R140 ;  /* 0x00007610ff8c7816 */ /* 0x000fe2000000008c */
[----:B0-----:R-:W-:Y:S01]  /*ae80*/  @!P2 IMAD.MOV.U32 R119, RZ, RZ, R159 ;  /* 0x000000ffff77a224 */ /* 0x001fe200078e009f */
[----:B------:R-:W-:Y:S01]  /*ae90*/  PRMT R124, RZ, 0x7610, R124 ;  /* 0x00007610ff7c7816 */ /* 0x000fe2000000007c */
[----:B------:R-:W3:Y:S01]  /*aea0*/  LDL R159, [R1+0x3d4] ;  /* 0x0003d400019f7983 */ /* 0x000ee20000100800 */
[----:B------:R-:W-:Y:S01]  /*aeb0*/  PRMT R170, RZ, 0x7610, R170 ;  /* 0x00007610ffaa7816 */ /* 0x000fe200000000aa */
[----:B------:R-:W-:Y:S02]  /*aec0*/  @!P2 IMAD.MOV.U32 R118, RZ, RZ, R121 ;  /* 0x000000ffff76a224 */ /* 0x000fe400078e0079 */
[----:B------:R-:W0:Y:S03]  /*aed0*/  S2R R121, SR_TID.X ;  /* 0x0000000000797919 */ /* 0x000e260000002100 */
[----:B------:R1:W3:Y:S02]  /*aee0*/  @!P2 LDG.E.U16 R180, desc[UR16][R118.64] ;  /* 0x0000001076b4a981 */ /* 0x0002e4000c1e1500 */
[----:B-1----:R-:W-:-:S02]  /*aef0*/  @!P3 IMAD.MOV.U32 R118, RZ, RZ, R108 ;  /* 0x000000ffff76b224 */ /* 0x002fc400078e006c */
[----:B------:R-:W-:-:S05]  /*af00*/  @!P3 IMAD.MOV.U32 R119, RZ, RZ, R120 ;  /* 0x000000ffff77b224 */ /* 0x000fca00078e0078 */
[----:B------:R1:W3:Y:S02]  /*af10*/  @!P3 LDG.E.U16 R140, desc[UR16][R118.64] ;  /* 0x00000010768cb981 */ /* 0x0002e4000c1e1500 */
[----:B-1----:R-:W-:Y:S01]  /*af20*/  @!P4 IMAD.MOV.U32 R118, RZ, RZ, R19 ;  /* 0x000000ffff76c224 */ /* 0x002fe200078e0013 */
[--C-:B0-----:R-:W-:Y:S01]  /*af30*/  SHF.R.U32.HI R108, RZ, 0x6, R121.reuse ;  /* 0x00000006ff6c7819 */ /* 0x101fe20000011679 */
[----:B------:R-:W3:Y:S01]  /*af40*/  LDL R19, [R1+0x3d0] ;  /* 0x0003d00001137983 */ /* 0x000ee20000100800 */
[--C-:B------:R-:W-:Y:S02]  /*af50*/  SHF.R.U32.HI R120, RZ, 0x6, R121.reuse ;  /* 0x00000006ff787819 */ /* 0x100fe40000011679 */
[----:B------:R-:W-:-:S04]  /*af60*/  SHF.R.U32.HI R121, RZ, 0x6, R121 ;  /* 0x00000006ff797819 */ /* 0x000fc80000011679 */
[----:B------:R-:W-:-:S04]  /*af70*/  SGXT.U32 R121, R121, 0x1 ;  /* 0x000000017979781a */ /* 0x000fc80000000000 */
[----:B------:R-:W-:-:S04]  /*af80*/  LOP3.LUT R121, R121, 0x16, RZ, 0xfc, !PT ;  /* 0x0000001679797812 */ /* 0x000fc800078efcff */
[----:B------:R-:W-:Y:S02]  /*af90*/  ISETP.GE.AND P3, PT, R121, UR5, PT ;  /* 0x0000000579007c0c */ /* 0x000fe4000bf66270 */
[----:B------:R-:W3:Y:S01]  /*afa0*/  LDL R121, [R1+0x3d8] ;  /* 0x0003d80001797983 */ /* 0x000ee20000100800 */
[----:B--2---:R-:W-:-:S03]  /*afb0*/  @!P4 IMAD.MOV.U32 R119, RZ, RZ, R98 ;  /* 0x000000ffff77c224 */ /* 0x004fc600078e0062 */
[----:B------:R-:W2:Y:S04]  /*afc0*/  LDL R98, [R1+0x3cc] ;  /* 0x0003cc0001627983 */ /* 0x000ea80000100800 */
[----:B------:R4:W2:Y:S02]  /*afd0*/  @!P4 LDG.E.U16 R124, desc[UR16][R118.64] ;  /* 0x00000010767cc981 */ /* 0x0008a4000c1e1500 */
[----:B----4-:R-:W-:Y:S02]  /*afe0*/  @!P5 IMAD.MOV.U32 R119, RZ, RZ, R100 ;  /* 0x000000ffff77d224 */ /* 0x010fe400078e0064 */
[----:B---3--:R-:W-:-:S05]  /*aff0*/  @!P5 IMAD.MOV.U32 R118, RZ, RZ, R0 ;  /* 0x000000ffff76d224 */ /* 0x008fca00078e0000 */
[----:B------:R0:W3:Y:S04]  /*b000*/  @!P5 LDG.E.U16 R170, desc[UR16][R118.64] ;  /* 0x0000001076aad981 */ /* 0x0000e8000c1e1500 */
[----:B------:R-:W0:Y:S04]  /*b010*/  LDL R118, [R1+0x3dc] ;  /* 0x0003dc0001767983 */ /* 0x000e280000100800 */
[----:B------:R-:W0:Y:S01]  /*b020*/  LDL R119, [R1+0x3e0] ;  /* 0x0003e00001777983 */ /* 0x000e220000100800 */
[----:B------:R-:W-:-:S04]  /*b030*/  SGXT.U32 R120, R120, 0x1 ;  /* 0x000000017878781a */ /* 0x000fc80000000000 */
[----:B------:R-:W-:-:S04]  /*b040*/  LOP3.LUT R120, R120, 0x18, RZ, 0xfc, !PT ;  /* 0x0000001878787812 */ /* 0x000fc800078efcff */
[----:B------:R-:W-:Y:S02]  /*b050*/  ISETP.GE.AND P2, PT, R120, UR5, PT ;  /* 0x0000000578007c0c */ /* 0x000fe4000bf46270 */
[----:B------:R-:W1:Y:S01]  /*b060*/  S2R R120, SR_TID.X ;  /* 0x0000000000787919 */ /* 0x000e620000002100 */
[----:B------:R-:W-:-:S04]  /*b070*/  SGXT.U32 R108, R108, 0x1 ;  /* 0x000000016c6c781a */ /* 0x000fc80000000000 */
[----:B------:R-:W-:Y:S02]  /*b080*/  LOP3.LUT R108, R108, 0x1a, RZ, 0xfc, !PT ;  /* 0x0000001a6c6c7812 */ /* 0x000fe400078efcff */
[----:B------:R-:W-:Y:S02]  /*b090*/  PRMT R178, RZ, 0x7610, R178 ;  /* 0x00007610ffb27816 */ /* 0x000fe400000000b2 */
[----:B------:R-:W-:Y:S02]  /*b0a0*/  ISETP.GE.AND P1, PT, R108, UR5, PT ;  /* 0x000000056c007c0c */ /* 0x000fe4000bf26270 */
[----:B------:R-:W-:Y:S01]  /*b0b0*/  PRMT R139, RZ, 0x7610, R139 ;  /* 0x00007610ff8b7816 */ /* 0x000fe2000000008b */
[----:B------:R-:W4:Y:S01]  /*b0c0*/  LDL R108, [R1+0x3bc] ;  /* 0x0003bc00016c7983 */ /* 0x000f220000100800 */
[--C-:B-1----:R-:W-:Y:S02]  /*b0d0*/  SHF.R.U32.HI R0, RZ, 0x6, R120.reuse ;  /* 0x00000006ff007819 */ /* 0x102fe40000011678 */
[----:B------:R-:W-:-:S02]  /*b0e0*/  SHF.R.U32.HI R100, RZ, 0x6, R120 ;  /* 0x00000006ff647819 */ /* 0x000fc40000011678 */
[----:B------:R-:W3:Y:S01]  /*b0f0*/  LDL R120, [R1+0x3c4] ;  /* 0x0003c40001787983 */ /* 0x000ee20000100800 */
[----:B------:R-:W-:Y:S02]  /*b100*/  SGXT.U32 R0, R0, 0x1 ;  /* 0x000000010000781a */ /* 0x000fe40000000000 */
[----:B------:R-:W-:Y:S02]  /*b110*/  SGXT.U32 R100, R100, 0x1 ;  /* 0x000000016464781a */ /* 0x000fe40000000000 */
[----:B------:R-:W-:Y:S02]  /*b120*/  LOP3.LUT R0, R0, 0x1c, RZ, 0xfc, !PT ;  /* 0x0000001c00007812 */ /* 0x000fe400078efcff */
[----:B------:R-:W-:Y:S02]  /*b130*/  LOP3.LUT R100, R100, 0x1e, RZ, 0xfc, !PT ;  /* 0x0000001e64647812 */ /* 0x000fe400078efcff */
[----:B------:R-:W-:Y:S02]  /*b140*/  ISETP.GE.AND P4, PT, R0, UR5, PT ;  /* 0x0000000500007c0c */ /* 0x000fe4000bf86270 */
[----:B------:R-:W4:Y:S01]  /*b150*/  LDL R0, [R1+0x3c8] ;  /* 0x0003c80001007983 */ /* 0x000f220000100800 */
[----:B------:R-:W-:-:S03]  /*b160*/  ISETP.GE.AND P5, PT, R100, UR5, PT ;  /* 0x0000000564007c0c */ /* 0x000fc6000bfa6270 */
[----:B------:R-:W4:Y:S01]  /*b170*/  LDL R100, [R1+0x3c0] ;  /* 0x0003c00001647983 */ /* 0x000f220000100800 */
[----:B------:R-:W-:Y:S02]  /*b180*/  PRMT R123, RZ, 0x7610, R123 ;  /* 0x00007610ff7b7816 */ /* 0x000fe4000000007b */
[----:B0-----:R-:W-:-:S04]  /*b190*/  @!P3 LOP3.LUT R119, R119, R118, RZ, 0x3c, !PT ;  /* 0x000000767777b212 */ /* 0x001fc800078e3cff */
[----:B------:R-:W-:-:S04]  /*b1a0*/  @!P3 LOP3.LUT R118, R119, R118, RZ, 0x3c, !PT ;  /* 0x000000767776b212 */ /* 0x000fc800078e3cff */
[----:B------:R-:W-:-:S05]  /*b1b0*/  @!P3 LOP3.LUT R119, R119, R118, RZ, 0x3c, !PT ;  /* 0x000000767777b212 */ /* 0x000fca00078e3cff */
[----:B------:R0:W4:Y:S02]  /*b1c0*/  @!P3 LDG.E.U16 R178, desc[UR16][R118.64] ;  /* 0x0000001076b2b981 */ /* 0x000124000c1e1500 */
[----:B0-----:R-:W-:Y:S02]  /*b1d0*/  @!P2 IMAD.MOV.U32 R118, RZ, RZ, R121 ;  /* 0x000000ffff76a224 */ /* 0x001fe400078e0079 */
[----:B------:R-:W-:-:S05]  /*b1e0*/  @!P2 IMAD.MOV.U32 R119, RZ, RZ, R159 ;  /* 0x000000ffff77a224 */ /* 0x000fca00078e009f */
[----:B------:R0:W4:Y:S02]  /*b1f0*/  @!P2 LDG.E.U16 R139, desc[UR16][R118.64] ;  /* 0x00000010768ba981 */ /* 0x000124000c1e1500 */
[----:B0-----:R-:W-:Y:S02]  /*b200*/  @!P1 IMAD.MOV.U32 R118, RZ, RZ, R19 ;  /* 0x000000ffff769224 */ /* 0x001fe400078e0013 */
[----:B--2---:R-:W-:Y:S01]  /*b210*/  @!P1 IMAD.MOV.U32 R119, RZ, RZ, R98 ;  /* 0x000000ffff779224 */ /* 0x004fe200078e0062 */
[----:B------:R-:W2:Y:S04]  /*b220*/  LDL R19, [R1+0x3b8] ;  /* 0x0003b80001137983 */ /* 0x000ea80000100800 */
[----:B------:R-:W2:Y:S04]  /*b230*/  LDL R98, [R1+0x3b4] ;  /* 0x0003b40001627983 */ /* 0x000ea80000100800 */
[----:B------:R0:W2:Y:S02]  /*b240*/  @!P1 LDG.E.U16 R123, desc[UR16][R118.64] ;  /* 0x00000010767b9981 */ /* 0x0000a4000c1e1500 */
[----:B0-----:R-:W0:Y:S02]  /*b250*/  S2R R119, SR_TID.X ;  /* 0x0000000000777919 */ /* 0x001e240000002100 */
[----:B0-----:R-:W-:-:S02]  /*b260*/  SHF.R.U32.HI R121, RZ, 0x6, R119 ;  /* 0x00000006ff797819 */ /* 0x001fc40000011677 */
[--C-:B------:R-:W-:Y:S02]  /*b270*/  SHF.R.U32.HI R159, RZ, 0x6, R119.reuse ;  /* 0x00000006ff9f7819 */ /* 0x100fe40000011677 */
[----:B------:R-:W-:-:S04]  /*b280*/  SHF.R.U32.HI R119, RZ, 0x6, R119 ;  /* 0x00000006ff777819 */ /* 0x000fc80000011677 */
[----:B------:R-:W-:-:S04]  /*b290*/  SGXT.U32 R119, R119, 0x1 ;  /* 0x000000017777781a */ /* 0x000fc80000000000 */
[----:B------:R-:W-:-:S04]  /*b2a0*/  LOP3.LUT R119, R119, 0x20, RZ, 0xfc, !PT ;  /* 0x0000002077777812 */ /* 0x000fc800078efcff */
[----:B------:R-:W-:Y:S01]  /*b2b0*/  ISETP.GE.AND P3, PT, R119, UR5, PT ;  /* 0x0000000577007c0c */ /* 0x000fe2000bf66270 */
[----:B---3--:R-:W-:Y:S02]  /*b2c0*/  @!P4 IMAD.MOV.U32 R119, RZ, RZ, R120 ;  /* 0x000000ffff77c224 */ /* 0x008fe400078e0078 */
[----:B------:R-:W0:Y:S01]  /*b2d0*/  S2R R120, SR_TID.X ;  /* 0x0000000000787919 */ /* 0x000e220000002100 */
[----:B------:R-:W-:Y:S01]  /*b2e0*/  PRMT R173, RZ, 0x7610, R173 ;  /* 0x00007610ffad7816 */ /* 0x000fe200000000ad */
[----:B----4-:R-:W-:Y:S01]  /*b2f0*/  @!P4 IMAD.MOV.U32 R118, RZ, RZ, R0 ;  /* 0x000000ffff76c224 */ /* 0x010fe200078e0000 */
[----:B------:R-:W-:Y:S01]  /*b300*/  PRMT R177, RZ, 0x7610, R177 ;  /* 0x00007610ffb17816 */ /* 0x000fe200000000b1 */
[----:B------:R-:W3:Y:S04]  /*b310*/  LDL R0, [R1+0x3b0] ;  /* 0x0003b00001007983 */ /* 0x000ee80000100800 */
[----:B------:R1:W4:Y:S01]  /*b320*/  @!P4 LDG.E.U16 R173, desc[UR16][R118.64] ;  /* 0x0000001076adc981 */ /* 0x000322000c1e1500 */
[----:B------:R-:W-:-:S02]  /*b330*/  SGXT.U32 R121, R121, 0x1 ;  /* 0x000000017979781a */ /* 0x000fc40000000000 */
[----:B------:R-:W-:Y:S02]  /*b340*/  SGXT.U32 R159, R159, 0x1 ;  /* 0x000000019f9f781a */ /* 0x000fe40000000000 */
[----:B------:R-:W-:Y:S01]  /*b350*/  PRMT R138, RZ, 0x7610, R138 ;  /* 0x00007610ff8a7816 */ /* 0x000fe2000000008a */
[----:B-1----:R-:W-:Y:S02]  /*b360*/  @!P5 IMAD.MOV.U32 R118, RZ, RZ, R100 ;  /* 0x000000ffff76d224 */ /* 0x002fe400078e0064 */
[----:B------:R-:W-:Y:S01]  /*b370*/  @!P5 IMAD.MOV.U32 R119, RZ, RZ, R108 ;  /* 0x000000ffff77d224 */ /* 0x000fe200078e006c */
[----:B------:R-:W-:Y:S02]  /*b380*/  LOP3.LUT R159, R159, 0x22, RZ, 0xfc, !PT ;  /* 0x000000229f9f7812 */ /* 0x000fe400078efcff */
[----:B------:R-:W-:Y:S02]  /*b390*/  LOP3.LUT R121, R121, 0x24, RZ, 0xfc, !PT ;  /* 0x0000002479797812 */ /* 0x000fe400078efcff */
[----:B------:R2:W4:Y:S01]  /*b3a0*/  @!P5 LDG.E.U16 R177, desc[UR16][R118.64] ;  /* 0x0000001076b1d981 */ /* 0x000522000c1e1500 */
[----:B0-----:R-:W-:-:S02]  /*b3b0*/  SHF.R.U32.HI R100, RZ, 0x6, R120 ;  /* 0x00000006ff647819 */ /* 0x001fc40000011678 */
[----:B------:R-:W-:Y:S02]  /*b3c0*/  SHF.R.U32.HI R108, RZ, 0x6, R120 ;  /* 0x00000006ff6c7819 */ /* 0x000fe40000011678 */
[----:B------:R-:W-:Y:S02]  /*b3d0*/  SGXT.U32 R100, R100, 0x1 ;  /* 0x000000016464781a */ /* 0x000fe40000000000 */
[----:B------:R-:W-:Y:S02]  /*b3e0*/  SGXT.U32 R108, R108, 0x1 ;  /* 0x000000016c6c781a */ /* 0x000fe40000000000 */
[----:B------:R-:W-:Y:S02]  /*b3f0*/  ISETP.GE.AND P2, PT, R159, UR5, PT ;  /* 0x000000059f007c0c */ /* 0x000fe4000bf46270 */
[----:B------:R-:W-:Y:S01]  /*b400*/  ISETP.GE.AND P1, PT, R121, UR5, PT ;  /* 0x0000000579007c0c */ /* 0x000fe2000bf26270 */
[----:B------:R-:W4:Y:S01]  /*b410*/  LDL R159, [R1+0x3a4] ;  /* 0x0003a400019f7983 */ /* 0x000f220000100800 */
[----:B------:R-:W-:-:S02]  /*b420*/  LOP3.LUT R108, R108, 0x26, RZ, 0xfc, !PT ;  /* 0x000000266c6c7812 */ /* 0x000fc400078efcff */
[----:B------:R-:W-:Y:S01]  /*b430*/  LOP3.LUT R100, R100, 0x28, RZ, 0xfc, !PT ;  /* 0x0000002864647812 */ /* 0x000fe200078efcff */
[----:B------:R-:W4:Y:S01]  /*b440*/  LDL R121, [R1+0x3a8] ;  /* 0x0003a80001797983 */ /* 0x000f220000100800 */
[----:B------:R-:W-:Y:S02]  /*b450*/  ISETP.GE.AND P4, PT, R108, UR5, PT ;  /* 0x000000056c007c0c */ /* 0x000fe4000bf86270 */
[----:B------:R-:W-:Y:S01]  /*b460*/  ISETP.GE.AND P5, PT, R100, UR5, PT ;  /* 0x0000000564007c0c */ /* 0x000fe2000bfa6270 */
[----:B------:R-:W4:Y:S04]  /*b470*/  LDL R108, [R1+0x39c] ;  /* 0x00039c00016c7983 */ /* 0x000f280000100800 */
[----:B------:R-:W4:Y:S01]  /*b480*/  LDL R100, [R1+0x3a0] ;  /* 0x0003a00001647983 */ /* 0x000f220000100800 */
[----:B--2---:R-:W-:-:S03]  /*b490*/  @!P3 IMAD.MOV.U32 R118, RZ, RZ, R19 ;  /* 0x000000ffff76b224 */ /* 0x004fc600078e0013 */
[----:B------:R-:W2:Y:S01]  /*b4a0*/  LDL R19, [R1+0x398] ;  /* 0x0003980001137983 */ /* 0x000ea20000100800 */
[----:B------:R-:W-:-:S03]  /*b4b0*/  @!P3 IMAD.MOV.U32 R119, RZ, RZ, R98 ;  /* 0x000000ffff77b224 */ /* 0x000fc600078e0062 */
[----:B------:R-:W2:Y:S04]  /*b4c0*/  LDL R98, [R1+0x394] ;  /* 0x0003940001627983 */ /* 0x000ea80000100800 */
[----:B------:R3:W2:Y:S04]  /*b4d0*/  @!P3 LDG.E.U16 R138, desc[UR16][R118.64] ;  /* 0x00000010768ab981 */ /* 0x0006a8000c1e1500 */
[----:B------:R-:W4:Y:S01]  /*b4e0*/  LDL R119, [R1+0x3ac] ;  /* 0x0003ac0001777983 */ /* 0x000f220000100800 */
[----:B------:R-:W-:Y:S02]  /*b4f0*/  PRMT R122, RZ, 0x7610, R122 ;  /* 0x00007610ff7a7816 */ /* 0x000fe4000000007a */
[----:B------:R-:W-:-:S02]  /*b500*/  PRMT R175, RZ, 0x7610, R175 ;  /* 0x00007610ffaf7816 */ /* 0x000fc400000000af */
[----:B------:R-:W-:Y:S02]  /*b510*/  PRMT R174, RZ, 0x7610, R174 ;  /* 0x00007610ffae7816 */ /* 0x000fe400000000ae */
[----:B------:R-:W-:Y:S01]  /*b520*/  PRMT R137, RZ, 0x7610, R137 ;  /* 0x00007610ff897816 */ /* 0x000fe20000000089 */
[----:B---3--:R-:W-:Y:S01]  /*b530*/  @!P2 IMAD.MOV.U32 R118, RZ, RZ, R0 ;  /* 0x000000ffff76a224 */ /* 0x008fe200078e0000 */
[----:B------:R-:W-:-:S04]  /*b540*/  SHF.R.U32.HI R0, RZ, 0x6, R120 ;  /* 0x00000006ff007819 */ /* 0x000fc80000011678 */
[----:B------:R-:W-:-:S04]  /*b550*/  SGXT.U32 R0, R0, 0x1 ;  /* 0x000000010000781a */ /* 0x000fc80000000000 */
[----:B------:R-:W-:Y:S01]  /*b560*/  LOP3.LUT R0, R0, 0x2a, RZ, 0xfc, !PT ;  /* 0x0000002a00007812 */ /* 0x000fe200078efcff */
[----:B----4-:R0:W3:Y:S03]  /*b570*/  @!P2 LDG.E.U16 R122, desc[UR16][R118.64] ;  /* 0x00000010767aa981 */ /* 0x0100e6000c1e1500 */
[----:B------:R-:W-:Y:S02]  /*b580*/  ISETP.GE.AND P2, PT, R0, UR5, PT ;  /* 0x0000000500007c0c */ /* 0x000fe4000bf46270 */
[--C-:B------:R-:W-:Y:S02]  /*b590*/  SHF.R.U32.HI R0, RZ, 0x6, R120.reuse ;  /* 0x00000006ff007819 */ /* 0x100fe40000011678 */
[----:B------:R-:W-:Y:S01]  /*b5a0*/  SHF.R.U32.HI R120, RZ, 0x6, R120 ;  /* 0x00000006ff787819 */ /* 0x000fe20000011678 */
[----:B0-----:R-:W-:Y:S02]  /*b5b0*/  @!P1 IMAD.MOV.U32 R118, RZ, RZ, R121 ;  /* 0x000000ffff769224 */ /* 0x001fe400078e0079 */
[----:B------:R-:W-:Y:S01]  /*b5c0*/  @!P1 IMAD.MOV.U32 R119, RZ, RZ, R159 ;  /* 0x000000ffff779224 */ /* 0x000fe200078e009f */
[----:B------:R-:W-:Y:S01]  /*b5d0*/  SGXT.U32 R120, R120, 0x1 ;  /* 0x000000017878781a */ /* 0x000fe20000000000 */
[----:B------:R-:W4:Y:S01]  /*b5e0*/  LDL R159, [R1+0x388] ;  /* 0x00038800019f7983 */ /* 0x000f220000100800 */
[----:B------:R-:W-:-:S03]  /*b5f0*/  SGXT.U32 R0, R0, 0x1 ;  /* 0x000000010000781a */ /* 0x000fc60000000000 */
[----:B------:R0:W3:Y:S01]  /*b600*/  @!P1 LDG.E.U16 R175, desc[UR16][R118.64] ;  /* 0x0000001076af9981 */ /* 0x0000e2000c1e1500 */
[----:B------:R-:W-:Y:S02]  /*b610*/  LOP3.LUT R120, R120, 0x2c, RZ, 0xfc, !PT ;  /* 0x0000002c78787812 */ /* 0x000fe400078efcff */
[----:B------:R-:W-:Y:S01]  /*b620*/  LOP3.LUT R0, R0, 0x2e, RZ, 0xfc, !PT ;  /* 0x0000002e00007812 */ /* 0x000fe200078efcff */
[----:B------:R-:W3:Y:S01]  /*b630*/  LDL R121, [R1+0x37c] ;  /* 0x00037c0001797983 */ /* 0x000ee20000100800 */
[----:B0-----:R-:W-:Y:S02]  /*b640*/  @!P4 IMAD.MOV.U32 R118, RZ, RZ, R100 ;  /* 0x000000ffff76c224 */ /* 0x001fe400078e0064 */
[----:B------:R-:W-:Y:S01]  /*b650*/  @!P4 IMAD.MOV.U32 R119, RZ, RZ, R108 ;  /* 0x000000ffff77c224 */ /* 0x000fe200078e006c */
[----:B------:R-:W-:Y:S02]  /*b660*/  ISETP.GE.AND P3, PT, R120, UR5, PT ;  /* 0x0000000578007c0c */ /* 0x000fe4000bf66270 */
[----:B------:R-:W-:Y:S01]  /*b670*/  ISETP.GE.AND P6, PT, R0, UR5, PT ;  /* 0x0000000500007c0c */ /* 0x000fe2000bfc6270 */
[----:B------:R-:W3:Y:S04]  /*b680*/  LDL R120, [R1+0x380] ;  /* 0x0003800001787983 */ /* 0x000ee80000100800 */
[----:B------:R2:W3:Y:S04]  /*b690*/  @!P4 LDG.E.U16 R174, desc[UR16][R118.64] ;  /* 0x0000001076aec981 */ /* 0x0004e8000c1e1500 */
[----:B------:R-:W3:Y:S01]  /*b6a0*/  LDL.LU R0, [R1+0x420] ;  /* 0x0004200001007983 */ /* 0x000ee20000300800 */
[----:B------:R-:W-:-:S03]  /*b6b0*/  PRMT R158, RZ, 0x7610, R158 ;  /* 0x00007610ff9e7816 */ /* 0x000fc6000000009e */
[----:B------:R-:W3:Y:S01]  /*b6c0*/  LDL R108, [R1+0x374] ;  /* 0x00037400016c7983 */ /* 0x000ee20000100800 */
[----:B--2---:R-:W-:Y:S02]  /*b6d0*/  @!P5 IMAD.MOV.U32 R118, RZ, RZ, R19 ;  /* 0x000000ffff76d224 */ /* 0x004fe400078e0013 */
[----:B------:R-:W-:Y:S01]  /*b6e0*/  @!P5 IMAD.MOV.U32 R119, RZ, RZ, R98 ;  /* 0x000000ffff77d224 */ /* 0x000fe200078e0062 */
[----:B------:R-:W2:Y:S04]  /*b6f0*/  LDL R100, [R1+0x378] ;  /* 0x0003780001647983 */ /* 0x000ea80000100800 */
[----:B------:R0:W2:Y:S04]  /*b700*/  @!P5 LDG.E.U16 R137, desc[UR16][R118.64] ;  /* 0x000000107689d981 */ /* 0x0000a8000c1e1500 */
[----:B------:R-:W2:Y:S04]  /*b710*/  LDL R19, [R1+0x424] ;  /* 0x0004240001137983 */ /* 0x000ea80000100800 */
[----:B------:R-:W0:Y:S04]  /*b720*/  LDL R118, [R1+0x38c] ;  /* 0x00038c0001767983 */ /* 0x000e280000100800 */
[----:B------:R-:W0:Y:S01]  /*b730*/  LDL R119, [R1+0x390] ;  /* 0x0003900001777983 */ /* 0x000e220000100800 */
[----:B------:R-:W1:Y:S02]  /*b740*/  S2R R98, SR_TID.X ;  /* 0x0000000000627919 */ /* 0x000e640000002100 */
[----:B-1----:R-:W-:-:S04]  /*b750*/  SHF.R.U32.HI R98, RZ, 0x6, R98 ;  /* 0x00000006ff627819 */ /* 0x002fc80000011662 */
[----:B------:R-:W-:-:S04]  /*b760*/  SGXT.U32 R98, R98, 0x1 ;  /* 0x000000016262781a */ /* 0x000fc80000000000 */
[----:B------:R-:W-:-:S04]  /*b770*/  LOP3.LUT R98, R98, 0x30, RZ, 0xfc, !PT ;  /* 0x0000003062627812 */ /* 0x000fc800078efcff */
[----:B------:R-:W-:Y:S02]  /*b780*/  ISETP.GE.AND P1, PT, R98, UR5, PT ;  /* 0x0000000562007c0c */ /* 0x000fe4000bf26270 */
[----:B------:R-:W2:Y:S01]  /*b790*/  LDL.LU R98, [R1+0x6cc] ;  /* 0x0006cc0001627983 */ /* 0x000ea20000300800 */
[----:B0-----:R-:W-:-:S04]  /*b7a0*/  @!P2 LOP3.LUT R119, R119, R118, RZ, 0x3c, !PT ;  /* 0x000000767777a212 */ /* 0x001fc800078e3cff */
[----:B------:R-:W-:-:S04]  /*b7b0*/  @!P2 LOP3.LUT R118, R119, R118, RZ, 0x3c, !PT ;  /* 0x000000767776a212 */ /* 0x000fc800078e3cff */
[----:B------:R-:W-:-:S05]  /*b7c0*/  @!P2 LOP3.LUT R119, R119, R118, RZ, 0x3c, !PT ;  /* 0x000000767777a212 */ /* 0x000fca00078e3cff */
[----:B------:R4:W2:Y:S04]  /*b7d0*/  @!P2 LDG.E.U16 R158, desc[UR16][R118.64] ;  /* 0x00000010769ea981 */ /* 0x0008a8000c1e1500 */
[----:B------:R-:W3:Y:S01]  /*b7e0*/  LDL R119, [R1+0x384] ;  /* 0x0003840001777983 */ /* 0x000ee20000100800 */
[----:B----4-:R-:W-:Y:S02]  /*b7f0*/  @!P3 IMAD.MOV.U32 R118, RZ, RZ, R159 ;  /* 0x000000ffff76b224 */ /* 0x010fe400078e009f */
[----:B------:R-:W0:Y:S01]  /*b800*/  S2R R159, SR_TID.X ;  /* 0x00000000009f7919 */ /* 0x000e220000002100 */
[----:B------:R-:W-:Y:S02]  /*b810*/  PRMT R176, RZ, 0x7610, R176 ;  /* 0x00007610ffb07816 */ /* 0x000fe400000000b0 */
[----:B------:R-:W-:-:S02]  /*b820*/  PRMT R172, RZ, 0x7610, R172 ;  /* 0x00007610ffac7816 */ /* 0x000fc400000000ac */
[----:B------:R-:W-:Y:S02]  /*b830*/  PRMT R136, RZ, 0x7610, R136 ;  /* 0x00007610ff887816 */ /* 0x000fe40000000088 */
[----:B------:R-:W-:Y:S01]  /*b840*/  PRMT R142, RZ, 0x7610, R142 ;  /* 0x00007610ff8e7816 */ /* 0x000fe2000000008e */
[----:B---3--:R1:W3:Y:S02]  /*b850*/  @!P3 LDG.E.U16 R176, desc[UR16][R118.64] ;  /* 0x0000001076b0b981 */ /* 0x0082e4000c1e1500 */
[----:B-1----:R-:W-:Y:S01]  /*b860*/  @!P6 IMAD.MOV.U32 R118, RZ, RZ, R120 ;  /* 0x000000ffff76e224 */ /* 0x002fe200078e0078 */
[----:B0-----:R-:W-:Y:S01]  /*b870*/  SHF.R.U32.HI R120, RZ, 0x6, R159 ;  /* 0x00000006ff787819 */ /* 0x001fe2000001169f */
[----:B------:R-:W-:Y:S01]  /*b880*/  @!P6 IMAD.MOV.U32 R119, RZ, RZ, R121 ;  /* 0x000000ffff77e224 */ /* 0x000fe200078e0079 */
[--C-:B------:R-:W-:Y:S02]  /*b890*/  SHF.R.U32.HI R121, RZ, 0x6, R159.reuse ;  /* 0x00000006ff797819 */ /* 0x100fe4000001169f */
[----:B------:R-:W-:-:S02]  /*b8a0*/  SHF.R.U32.HI R159, RZ, 0x6, R159 ;  /* 0x00000006ff9f7819 */ /* 0x000fc4000001169f */
[----:B------:R2:W4:Y:S01]  /*b8b0*/  @!P6 LDG.E.U16 R172, desc[UR16][R118.64] ;  /* 0x0000001076ace981 */ /* 0x000522000c1e1500 */
[----:B------:R-:W-:Y:S02]  /*b8c0*/  SGXT.U32 R120, R120, 0x1 ;  /* 0x000000017878781a */ /* 0x000fe40000000000 */
[----:B------:R-:W-:Y:S02]  /*b8d0*/  SGXT.U32 R159, R159, 0x1 ;  /* 0x000000019f9f781a */ /* 0x000fe40000000000 */
[----:B------:R-:W-:Y:S01]  /*b8e0*/  SGXT.U32 R121, R121, 0x1 ;  /* 0x000000017979781a */ /* 0x000fe20000000000 */
[----:B--2---:R-:W-:Y:S02]  /*b8f0*/  @!P1 IMAD.MOV.U32 R118, RZ, RZ, R100 ;  /* 0x000000ffff769224 */ /* 0x004fe400078e0064 */
[----:B------:R-:W-:Y:S01]  /*b900*/  @!P1 IMAD.MOV.U32 R119, RZ, RZ, R108 ;  /* 0x000000ffff779224 */ /* 0x000fe200078e006c */
[----:B------:R-:W-:Y:S01]  /*b910*/  LOP3.LUT R159, R159, 0x32, RZ, 0xfc, !PT ;  /* 0x000000329f9f7812 */ /* 0x000fe200078efcff */
[----:B------:R-:W2:Y:S01]  /*b920*/  LDL R100, [R1+0x350] ;  /* 0x0003500001647983 */ /* 0x000ea20000100800 */
[----:B------:R-:W-:-:S02]  /*b930*/  LOP3.LUT R121, R121, 0x34, RZ, 0xfc, !PT ;  /* 0x0000003479797812 */ /* 0x000fc400078efcff */
[----:B------:R-:W-:Y:S01]  /*b940*/  LOP3.LUT R120, R120, 0x36, RZ, 0xfc, !PT ;  /* 0x0000003678787812 */ /* 0x000fe200078efcff */
[----:B------:R0:W3:Y:S01]  /*b950*/  @!P1 LDG.E.U16 R136, desc[UR16][R118.64] ;  /* 0x0000001076889981 */ /* 0x0000e2000c1e1500 */
[----:B------:R-:W-:Y:S02]  /*b960*/  ISETP.GE.AND P2, PT, R159, UR5, PT ;  /* 0x000000059f007c0c */ /* 0x000fe4000bf46270 */
[----:B------:R-:W-:Y:S01]  /*b970*/  ISETP.GE.AND P3, PT, R121, UR5, PT ;  /* 0x0000000579007c0c */ /* 0x000fe2000bf66270 */
[----:B------:R-:W4:Y:S01]  /*b980*/  LDL R159, [R1+0x358] ;  /* 0x00035800019f7983 */ /* 0x000f220000100800 */
[----:B------:R-:W-:-:S03]  /*b990*/  ISETP.GE.AND P4, PT, R120, UR5, PT ;  /* 0x0000000578007c0c */ /* 0x000fc6000bf86270 */
[----:B------:R-:W2:Y:S01]  /*b9a0*/  LDL R121, [R1+0x360] ;  /* 0x0003600001797983 */ /* 0x000ea20000100800 */
[----:B0-----:R-:W-:Y:S02]  /*b9b0*/  @!P0 IMAD.MOV.U32 R118, RZ, RZ, R19 ;  /* 0x000000ffff768224 */ /* 0x001fe400078e0013 */
[----:B------:R-:W-:Y:S01]  /*b9c0*/  @!P0 IMAD.MOV.U32 R119, RZ, RZ, R0 ;  /* 0x000000ffff778224 */ /* 0x000fe200078e0000 */
[----:B------:R-:W3:Y:S04]  /*b9d0*/  LDL R120, [R1+0x34c] ;  /* 0x00034c0001787983 */ /* 0x000ee80000100800 */
[----:B------:R0:W-:Y:S04]  /*b9e0*/  STL [R1+0x578], R0 ;  /* 0x0005780001007387 */ /* 0x0001e80000100800 */
[----:B------:R1:W3:Y:S01]  /*b9f0*/  @!P0 LDG.E.U16 R142, desc[UR16][R118.64] ;  /* 0x00000010768e8981 */ /* 0x0002e2000c1e1500 */
[----:B------:R-:W1:Y:S01]  /*ba00*/  S2R R108, SR_TID.X ;  /* 0x00000000006c7919 */ /* 0x000e620000002100 */
[----:B------:R-:W-:-:S02]  /*ba10*/  PRMT R192, RZ, 0x7610, R192 ;  /* 0x00007610ffc07816 */ /* 0x000fc400000000c0 */
[----:B0-----:R-:W3:Y:S04]  /*ba20*/  LDL R0, [R1+0x354] ;  /* 0x0003540001007983 */ /* 0x001ee80000100800 */
[----:B------:R-:W4:Y:S04]  /*ba30*/  LDL R118, [R1+0x36c] ;  /* 0x00036c0001767983 */ /* 0x000f280000100800 */
[----:B------:R-:W4:Y:S01]  /*ba40*/  LDL R119, [R1+0x370] ;  /* 0x0003700001777983 */ /* 0x000f220000100800 */
[--C-:B-1----:R-:W-:Y:S02]  /*ba50*/  SHF.R.U32.HI R19, RZ, 0x6, R108.reuse ;  /* 0x00000006ff137819 */ /* 0x102fe4000001166c */
[----:B------:R-:W-:-:S02]  /*ba60*/  SHF.R.U32.HI R108, RZ, 0x6, R108 ;  /* 0x00000006ff6c7819 */ /* 0x000fc4000001166c */
[----:B------:R-:W-:Y:S02]  /*ba70*/  SGXT.U32 R19, R19, 0x1 ;  /* 0x000000011313781a */ /* 0x000fe40000000000 */
[----:B------:R-:W-:Y:S02]  /*ba80*/  SGXT.U32 R108, R108, 0x1 ;  /* 0x000000016c6c781a */ /* 0x000fe40000000000 */
[----:B------:R-:W-:Y:S02]  /*ba90*/  LOP3.LUT R19, R19, 0x3a, RZ, 0xfc, !PT ;  /* 0x0000003a13137812 */ /* 0x000fe400078efcff */
[----:B------:R-:W-:Y:S02]  /*baa0*/  LOP3.LUT R108, R108, 0x38, RZ, 0xfc, !PT ;  /* 0x000000386c6c7812 */ /* 0x000fe400078efcff */
[----:B------:R-:W-:Y:S02]  /*bab0*/  ISETP.GE.AND P0, PT, R19, UR5, PT ;  /* 0x0000000513007c0c */ /* 0x000fe4000bf06270 */
[----:B------:R-:W-:-:S02]  /*bac0*/  ISETP.GE.AND P1, PT, R108, UR5, PT ;  /* 0x000000056c007c0c */ /* 0x000fc4000bf26270 */
[----:B------:R-:W3:Y:S04]  /*bad0*/  LDL.LU R108, [R1+0x6c8] ;  /* 0x0006c800016c7983 */ /* 0x000ee80000300800 */
[----:B------:R-:W3:Y:S01]  /*bae0*/  LDL.LU R19, [R1+0x6c4] ;  /* 0x0006c40001137983 */ /* 0x000ee20000300800 */
[----:B----4-:R-:W-:-:S04]  /*baf0*/  @!P2 LOP3.LUT R119, R119, R118, RZ, 0x3c, !PT ;  /* 0x000000767777a212 */ /* 0x010fc800078e3cff */
[----:B------:R-:W-:-:S04]  /*bb00*/  @!P2 LOP3.LUT R118, R119, R118, RZ, 0x3c, !PT ;  /* 0x000000767776a212 */ /* 0x000fc800078e3cff */
[----:B------:R-:W-:-:S05]  /*bb10*/  @!P2 LOP3.LUT R119, R119, R118, RZ, 0x3c, !PT ;  /* 0x000000767777a212 */ /* 0x000fca00078e3cff */
[----:B------:R0:W4:Y:S04]  /*bb20*/  @!P2 LDG.E.U16 R192, desc[UR16][R118.64] ;  /* 0x0000001076c0a981 */ /* 0x000128000c1e1500 */
[----:B------:R-:W0:Y:S04]  /*bb30*/  LDL R118, [R1+0x364] ;  /* 0x0003640001767983 */ /* 0x000e280000100800 */
[----:B------:R-:W0:Y:S01]  /*bb40*/  LDL R119, [R1+0x368] ;  /* 0x0003680001777983 */ /* 0x000e220000100800 */
[----:B------:R-:W-:Y:S02]  /*bb50*/  PRMT R179, RZ, 0x7610, R179 ;  /* 0x00007610ffb37816 */ /* 0x000fe400000000b3 */
[----:B0-----:R-:W-:-:S04]  /*bb60*/  @!P3 LOP3.LUT R119, R119, R118, RZ, 0x3c, !PT ;  /* 0x000000767777b212 */ /* 0x001fc800078e3cff */
[----:B------:R-:W-:-:S04]  /*bb70*/  @!P3 LOP3.LUT R118, R119, R118, RZ, 0x3c, !PT ;  /* 0x000000767776b212 */ /* 0x000fc800078e3cff */
[----:B------:R-:W-:-:S05]  /*bb80*/  @!P3 LOP3.LUT R119, R119, R118, RZ, 0x3c, !PT ;  /* 0x000000767777b212 */ /* 0x000fca00078e3cff */
[----:B------:R2:W4:Y:S04]  /*bb90*/  @!P3 LDG.E.U16 R179, desc[UR16][R118.64] ;  /* 0x0000001076b3b981 */ /* 0x000528000c1e1500 */
[----:B------:R-:W3:Y:S01]  /*bba0*/  LDL R119, [R1+0x35c] ;  /* 0x00035c0001777983 */ /* 0x000ee20000100800 */
[----:B------:R-:W-:Y:S01]  /*bbb0*/  PRMT R171, RZ, 0x7610, R171 ;  /* 0x00007610ffab7816 */ /* 0x000fe200000000ab */
[----:B--2---:R-:W-:Y:S02]  /*bbc0*/  @!P4 IMAD.MOV.U32 R118, RZ, RZ, R121 ;  /* 0x000000ffff76c224 */ /* 0x004fe400078e0079 */
[----:B------:R-:W0:Y:S01]  /*bbd0*/  S2R R121, SR_TID.X ;  /* 0x0000000000797919 */ /* 0x000e220000002100 */
[----:B------:R-:W-:Y:S02]  /*bbe0*/  PRMT R135, RZ, 0x7610, R135 ;  /* 0x00007610ff877816 */ /* 0x000fe40000000087 */
[----:B------:R-:W-:Y:S01]  /*bbf0*/  PRMT R191, RZ, 0x7610, R191 ;  /* 0x00007610ffbf7816 */ /* 0x000fe200000000bf */
[----:B---3--:R1:W2:Y:S02]  /*bc00*/  @!P4 LDG.E.U16 R171, desc[UR16][R118.64] ;  /* 0x0000001076abc981 */ /* 0x0082a4000c1e1500 */
[----:B-1----:R-:W1:Y:S01]  /*bc10*/  S2R R119, SR_TID.X ;  /* 0x0000000000777919 */ /* 0x002e620000002100 */
[----:B0-----:R-:W-:-:S04]  /*bc20*/  SHF.R.U32.HI R118, RZ, 0x6, R121 ;  /* 0x00000006ff767819 */ /* 0x001fc80000011679 */
[----:B------:R-:W-:-:S04]  /*bc30*/  SGXT.U32 R118, R118, 0x1 ;  /* 0x000000017676781a */ /* 0x000fc80000000000 */
[----:B------:R-:W-:Y:S02]  /*bc40*/  LOP3.LUT R118, R118, 0x3e, RZ, 0xfc, !PT ;  /* 0x0000003e76767812 */ /* 0x000fe400078efcff */
[----:B-1----:R-:W-:-:S04]  /*bc50*/  SHF.R.U32.HI R119, RZ, 0x6, R119 ;  /* 0x00000006ff777819 */ /* 0x002fc80000011677 */
[----:B------:R-:W-:-:S04]  /*bc60*/  SGXT.U32 R119, R119, 0x1 ;  /* 0x000000017777781a */ /* 0x000fc80000000000 */
[----:B------:R-:W-:-:S04]  /*bc70*/  LOP3.LUT R119, R119, 0x3c, RZ, 0xfc, !PT ;  /* 0x0000003c77777812 */ /* 0x000fc800078efcff */
[----:B------:R-:W-:Y:S02]  /*bc80*/  ISETP.GE.AND P2, PT, R119, UR5, PT ;  /* 0x0000000577007c0c */ /* 0x000fe4000bf46270 */
[----:B------:R-:W-:Y:S02]  /*bc90*/  SHF.R.U32.HI R119, RZ, 0x6, R121 ;  /* 0x00000006ff777819 */ /* 0x000fe40000011679 */
[----:B------:R-:W-:Y:S01]  /*bca0*/  ISETP.GE.AND P3, PT, R118, UR5, PT ;  /* 0x0000000576007c0c */ /* 0x000fe2000bf66270 */
[----:B------:R-:W3:Y:S01]  /*bcb0*/  LDL R121, [R1+0x348] ;  /* 0x0003480001797983 */ /* 0x000ee20000100800 */
[----:B------:R-:W-:-:S04]  /*bcc0*/  SGXT.U32 R119, R119, 0x1 ;  /* 0x000000017777781a */ /* 0x000fc80000000000 */
[----:B------:R-:W-:Y:S01]  /*bcd0*/  LOP3.LUT R119, R119, 0x40, RZ, 0xfc, !PT ;  /* 0x0000004077777812 */ /* 0x000fe200078efcff */
[----:B------:R-:W-:Y:S01]  /*bce0*/  @!P1 IMAD.MOV.U32 R118, RZ, RZ, R159 ;  /* 0x000000ffff769224 */ /* 0x000fe200078e009f */
[----:B------:R-:W-:Y:S01]  /*bcf0*/  PRMT R181, RZ, 0x7610, R181 ;  /* 0x00007610ffb57816 */ /* 0x000fe200000000b5 */
[----:B------:R-:W4:Y:S01]  /*bd00*/  LDL R159, [R1+0x328] ;  /* 0x00032800019f7983 */ /* 0x000f220000100800 */
[----:B------:R-:W-:Y:S01]  /*bd10*/  ISETP.GE.AND P4, PT, R119, UR5, PT ;  /* 0x0000000577007c0c */ /* 0x000fe2000bf86270 */
[----:B------:R-:W-:Y:S01]  /*bd20*/  @!P1 IMAD.MOV.U32 R119, RZ, RZ, R0 ;  /* 0x000000ffff779224 */ /* 0x000fe200078e0000 */
[----:B------:R-:W-:Y:S01]  /*bd30*/  PRMT R168, RZ, 0x7610, R168 ;  /* 0x00007610ffa87816 */ /* 0x000fe200000000a8 */
[----:B------:R-:W2:Y:S04]  /*bd40*/  LDL R0, [R1+0x330] ;  /* 0x0003300001007983 */ /* 0x000ea80000100800 */
[----:B------:R0:W4:Y:S02]  /*bd50*/  @!P1 LDG.E.U16 R135, desc[UR16][R118.64] ;  /* 0x0000001076879981 */ /* 0x000124000c1e1500 */
[----:B0-----:R-:W-:-:S02]  /*bd60*/  @!P0 IMAD.MOV.U32 R118, RZ, RZ, R100 ;  /* 0x000000ffff768224 */ /* 0x001fc400078e0064 */
[----:B------:R-:W-:-:S05]  /*bd70*/  @!P0 IMAD.MOV.U32 R119, RZ, RZ, R120 ;  /* 0x000000ffff778224 */ /* 0x000fca00078e0078 */
[----:B------:R3:W4:Y:S04]  /*bd80*/  @!P0 LDG.E.U16 R191, desc[UR16][R118.64] ;  /* 0x0000001076bf8981 */ /* 0x000728000c1e1500 */
[----:B------:R-:W2:Y:S01]  /*bd90*/  LDL R119, [R1+0x344] ;  /* 0x0003440001777983 */ /* 0x000ea20000100800 */
[----:B---3--:R-:W-:-:S05]  /*bda0*/  @!P2 IMAD.MOV.U32 R118, RZ, RZ, R121 ;  /* 0x000000ffff76a224 */ /* 0x008fca00078e0079 */
[----:B--2---:R0:W2:Y:S04]  /*bdb0*/  @!P2 LDG.E.U16 R181, desc[UR16][R118.64] ;  /* 0x0000001076b5a981 */ /* 0x0040a8000c1e1500 */
[----:B------:R-:W0:Y:S04]  /*bdc0*/  LDL R118, [R1+0x33c] ;  /* 0x00033c0001767983 */ /* 0x000e280000100800 */
[----:B------:R-:W0:Y:S02]  /*bdd0*/  LDL R119, [R1+0x340] ;  /* 0x0003400001777983 */ /* 0x000e240000100800 */
[----:B0-----:R-:W-:-:S04]  /*bde0*/  @!P3 LOP3.LUT R119, R119, R118, RZ, 0x3c, !PT ;  /* 0x000000767777b212 */ /* 0x001fc800078e3cff */
[----:B------:R-:W-:-:S04]  /*bdf0*/  @!P3 LOP3.LUT R118, R119, R118, RZ, 0x3c, !PT ;  /* 0x000000767776b212 */ /* 0x000fc800078e3cff */
[----:B------:R-:W-:-:S05]  /*be00*/  @!P3 LOP3.LUT R119, R119, R118, RZ, 0x3c, !PT ;  /* 0x000000767777b212 */ /* 0x000fca00078e3cff */
[----:B------:R0:W3:Y:S04]  /*be10*/  @!P3 LDG.E.U16 R168, desc[UR16][R118.64] ;  /* 0x0000001076a8b981 */ /* 0x0000e8000c1e1500 */
[----:B------:R-:W0:Y:S04]  /*be20*/  LDL R118, [R1+0x334] ;  /* 0x0003340001767983 */ /* 0x000e280000100800 */
[----:B------:R-:W0:Y:S01]  /*be30*/  LDL R119, [R1+0x338] ;  /* 0x0003380001777983 */ /* 0x000e220000100800 */
[----:B------:R-:W-:Y:S01]  /*be40*/  PRMT R134, RZ, 0x7610, R134 ;  /* 0x00007610ff867816 */ /* 0x000fe20000000086 */
[----:B------:R-:W1:Y:S01]  /*be50*/  S2R R120, SR_TID.X ;  /* 0x0000000000787919 */ /* 0x000e620000002100 */
[----:B0-----:R-:W-:-:S04]  /*be60*/  @!P4 LOP3.LUT R119, R119, R118, RZ, 0x3c, !PT ;  /* 0x000000767777c212 */ /* 0x001fc800078e3cff */
[----:B------:R-:W-:-:S04]  /*be70*/  @!P4 LOP3.LUT R118, R119, R118, RZ, 0x3c, !PT ;  /* 0x000000767776c212 */ /* 0x000fc800078e3cff */
[----:B------:R-:W-:-:S05]  /*be80*/  @!P4 LOP3.LUT R119, R119, R118, RZ, 0x3c, !PT ;  /* 0x000000767777c212 */ /* 0x000fca00078e3cff */
[----:B------:R0:W2:Y:S04]  /*be90*/  @!P4 LDG.E.U16 R134, desc[UR16][R118.64] ;  /* 0x000000107686c981 */ /* 0x0000a8000c1e1500 */
[----:B------:R-:W4:Y:S01]  /*bea0*/  LDL R119, [R1+0x32c] ;  /* 0x00032c0001777983 */ /* 0x000f220000100800 */
[--C-:B-1----:R-:W-:Y:S02]  /*beb0*/  SHF.R.U32.HI R100, RZ, 0x6, R120.reuse ;  /* 0x00000006ff647819 */ /* 0x102fe40000011678 */
[----:B------:R-:W-:-:S04]  /*bec0*/  SHF.R.U32.HI R120, RZ, 0x6, R120 ;  /* 0x00000006ff787819 */ /* 0x000fc80000011678 */
[----:B------:R-:W-:-:S04]  /*bed0*/  SGXT.U32 R120, R120, 0x1 ;  /* 0x000000017878781a */ /* 0x000fc80000000000 */
[----:B------:R-:W-:-:S04]  /*bee0*/  LOP3.LUT R120, R120, 0x42, RZ, 0xfc, !PT ;  /* 0x0000004278787812 */ /* 0x000fc800078efcff */
[----:B------:R-:W-:Y:S02]  /*bef0*/  ISETP.GE.AND P0, PT, R120, UR5, PT ;  /* 0x0000000578007c0c */ /* 0x000fe4000bf06270 */
[----:B------:R-:W-:Y:S01]  /*bf00*/  SGXT.U32 R100, R100, 0x1 ;  /* 0x000000016464781a */ /* 0x000fe20000000000 */
[----:B------:R-:W3:Y:S01]  /*bf10*/  LDL R120, [R1+0x31c] ;  /* 0x00031c0001787983 */ /* 0x000ee20000100800 */
[----:B------:R-:W-:Y:S02]  /*bf20*/  PRMT R149, RZ, 0x7610, R149 ;  /* 0x00007610ff957816 */ /* 0x000fe40000000095 */
[----:B------:R-:W-:-:S07]  /*bf30*/  LOP3.LUT R100, R100, 0x44, RZ, 0xfc, !PT ;  /* 0x0000004464647812 */ /* 0x000fce00078efcff */
[----:B0-----:R-:W-:Y:S01]  /*bf40*/  @!P0 IMAD.MOV.U32 R118, RZ, RZ, R0 ;  /* 0x000000ffff768224 */ /* 0x001fe200078e0000 */
[----:B------:R-:W-:Y:S01]  /*bf50*/  ISETP.GE.AND P1, PT, R100, UR5, PT ;  /* 0x0000000564007c0c */ /* 0x000fe2000bf26270 */
[----:B------:R-:W0:Y:S01]  /*bf60*/  S2R R121, SR_TID.X ;  /* 0x0000000000797919 */ /* 0x000e220000002100 */
[----:B------:R-:W2:Y:S01]  /*bf70*/  LDL R100, [R1+0x320] ;  /* 0x0003200001647983 */ /* 0x000ea20000100800 */
[----:B------:R-:W-:Y:S02]  /*bf80*/  PRMT R183, RZ, 0x7610, R183 ;  /* 0x00007610ffb77816 */ /* 0x000fe400000000b7 */
[----:B------:R-:W-:Y:S01]  /*bf90*/  PRMT R167, RZ, 0x7610, R167 ;  /* 0x00007610ffa77816 */ /* 0x000fe200000000a7 */
[----:B------:R-:W3:Y:S04]  /*bfa0*/  LDL R0, [R1+0x2f8] ;  /* 0x0002f80001007983 */ /* 0x000ee80000100800 */
[----:B----4-:R1:W4:Y:S04]  /*bfb0*/  @!P0 LDG.E.U16 R149, desc[UR16][R118.64] ;  /* 0x0000001076958981 */ /* 0x010328000c1e1500 */
[----:B------:R-:W2:Y:S01]  /*bfc0*/  LDL R119, [R1+0x324] ;  /* 0x0003240001777983 */ /* 0x000ea20000100800 */
[----:B0-----:R-:W-:-:S04]  /*bfd0*/  SHF.R.U32.HI R121, RZ, 0x6, R121 ;  /* 0x00000006ff797819 */ /* 0x001fc80000011679 */
[----:B------:R-:W-:-:S04]  /*bfe0*/  SGXT.U32 R121, R121, 0x1 ;  /* 0x000000017979781a */ /* 0x000fc80000000000 */
[----:B------:R-:W-:-:S04]  /*bff0*/  LOP3.LUT R121, R121, 0x46, RZ, 0xfc, !PT ;  /* 0x0000004679797812 */ /* 0x000fc800078efcff */
[----:B------:R-:W-:Y:S01]  /*c000*/  ISETP.GE.AND P2, PT, R121, UR5, PT ;  /* 0x0000000579007c0c */ /* 0x000fe2000bf46270 */
[----:B-1----:R-:W-:Y:S01]  /*c010*/  @!P1 IMAD.MOV.U32 R118, RZ, RZ, R159 ;  /* 0x000000ffff769224 */ /* 0x002fe200078e009f */
[----:B------:R-:W0:Y:S01]  /*c020*/  S2R R121, SR_TID.X ;  /* 0x0000000000797919 */ /* 0x000e220000002100 */
[----:B------:R-:W-:Y:S02]  /*c030*/  PRMT R133, RZ, 0x7610, R133 ;  /* 0x00007610ff857816 */ /* 0x000fe40000000085 */
[----:B------:R-:W-:Y:S01]  /*c040*/  PRMT R132, RZ, 0x7610, R132 ;  /* 0x00007610ff847816 */ /* 0x000fe20000000084 */
[----:B------:R-:W4:Y:S04]  /*c050*/  LDL R159, [R1+0x2d8] ;  /* 0x0002d800019f7983 */ /* 0x000f280000100800 */
[----:B--2---:R1:W2:Y:S03]  /*c060*/  @!P1 LDG.E.U16 R183, desc[UR16][R118.64] ;  /* 0x0000001076b79981 */ /* 0x0042a6000c1e1500 */
[----:B-1----:R-:W-:-:S02]  /*c070*/  @!P2 IMAD.MOV.U32 R118, RZ, RZ, R100 ;  /* 0x000000ffff76a224 */ /* 0x002fc400078e0064 */
[----:B---3--:R-:W-:Y:S01]  /*c080*/  @!P2 IMAD.MOV.U32 R119, RZ, RZ, R120 ;  /* 0x000000ffff77a224 */ /* 0x008fe200078e0078 */
[----:B0-----:R-:W-:Y:S01]  /*c090*/  SHF.R.U32.HI R121, RZ, 0x6, R121 ;  /* 0x00000006ff797819 */ /* 0x001fe20000011679 */
[----:B------:R-:W3:Y:S04]  /*c0a0*/  LDL R120, [R1+0x2b4] ;  /* 0x0002b40001787983 */ /* 0x000ee80000100800 */
[----:B------:R0:W2:Y:S04]  /*c0b0*/  @!P2 LDG.E.U16 R167, desc[UR16][R118.64] ;  /* 0x0000001076a7a981 */ /* 0x0000a8000c1e1500 */
[----:B------:R-:W3:Y:S04]  /*c0c0*/  LDL R100, [R1+0x2b8] ;  /* 0x0002b80001647983 */ /* 0x000ee80000100800 */
[----:B------:R-:W0:Y:S04]  /*c0d0*/  LDL R118, [R1+0x314] ;  /* 0x0003140001767983 */ /* 0x000e280000100800 */
[----:B------:R-:W0:Y:S01]  /*c0e0*/  LDL R119, [R1+0x318] ;  /* 0x0003180001777983 */ /* 0x000e220000100800 */
[----:B------:R-:W-:-:S04]  /*c0f0*/  SGXT.U32 R121, R121, 0x1 ;  /* 0x000000017979781a */ /* 0x000fc80000000000 */
[----:B------:R-:W-:-:S04]  /*c100*/  LOP3.LUT R121, R121, 0x48, RZ, 0xfc, !PT ;  /* 0x0000004879797812 */ /* 0x000fc800078efcff */
[----:B------:R-:W-:Y:S02]  /*c110*/  ISETP.GE.AND P0, PT, R121, UR5, PT ;  /* 0x0000000579007c0c */ /* 0x000fe4000bf06270 */
[----:B------:R-:W1:Y:S02]  /*c120*/  S2R R121, SR_TID.X ;  /* 0x0000000000797919 */ /* 0x000e640000002100 */
[----:B-1----:R-:W-:-:S09]  /*c130*/  SHF.R.U32.HI R121, RZ, 0x6, R121 ;  /* 0x00000006ff797819 */ /* 0x002fd20000011679 */
[----:B0-----:R-:W-:-:S04]  /*c140*/  @!P0 LOP3.LUT R119, R119, R118, RZ, 0x3c, !PT ;  /* 0x0000007677778212 */ /* 0x001fc800078e3cff */
[----:B------:R-:W-:-:S04]  /*c150*/  @!P0 LOP3.LUT R118, R119, R118, RZ, 0x3c, !PT ;  /* 0x0000007677768212 */ /* 0x000fc800078e3cff */
[----:B------:R-:W-:-:S05]  /*c160*/  @!P0 LOP3.LUT R119, R119, R118, RZ, 0x3c, !PT ;  /* 0x0000007677778212 */ /* 0x000fca00078e3cff */
[----:B------:R0:W2:Y:S04]  /*c170*/  @!P0 LDG.E.U16 R133, desc[UR16][R118.64] ;  /* 0x0000001076858981 */ /* 0x0000a8000c1e1500 */
[----:B------:R-:W4:Y:S01]  /*c180*/  LDL R119, [R1+0x2f4] ;  /* 0x0002f40001777983 */ /* 0x000f220000100800 */
[----:B------:R-:W-:-:S04]  /*c190*/  SGXT.U32 R121, R121, 0x1 ;  /* 0x000000017979781a */ /* 0x000fc80000000000 */
[----:B------:R-:W-:-:S04]  /*c1a0*/  LOP3.LUT R121, R121, 0x50, RZ, 0xfc, !PT ;  /* 0x0000005079797812 */ /* 0x000fc800078efcff */
[----:B------:R-:W-:Y:S02]  /*c1b0*/  ISETP.GE.AND P1, PT, R121, UR5, PT ;  /* 0x0000000579007c0c */ /* 0x000fe4000bf26270 */
[----:B------:R-:W0:Y:S02]  /*c1c0*/  S2R R121, SR_TID.X ;  /* 0x0000000000797919 */ /* 0x000e240000002100 */
[----:B0-----:R-:W-:-:S04]  /*c1d0*/  SHF.R.U32.HI R118, RZ, 0x6, R121 ;  /* 0x00000006ff767819 */ /* 0x001fc80000011679 */
[----:B------:R-:W-:-:S04]  /*c1e0*/  SGXT.U32 R118, R118, 0x1 ;  /* 0x000000017676781a */ /* 0x000fc80000000000 */
[----:B------:R-:W-:-:S04]  /*c1f0*/  LOP3.LUT R118, R118, 0x58, RZ, 0xfc, !PT ;  /* 0x0000005876767812 */ /* 0x000fc800078efcff */
[----:B------:R-:W-:Y:S01]  /*c200*/  ISETP.GE.AND P0, PT, R118, UR5, PT ;  /* 0x0000000576007c0c */ /* 0x000fe2000bf06270 */
[----:B------:R-:W-:-:S05]  /*c210*/  @!P1 IMAD.MOV.U32 R118, RZ, RZ, R0 ;  /* 0x000000ffff769224 */ /* 0x000fca00078e0000 */
[----:B----4-:R0:W4:Y:S04]  /*c220*/  @!P1 LDG.E.U16 R132, desc[UR16][R118.64] ;  /* 0x0000001076849981 */ /* 0x010128000c1e1500 */
[----:B------:R-:W3:Y:S01]  /*c230*/  LDL R119, [R1+0x2d4] ;  /* 0x0002d40001777983 */ /* 0x000ee20000100800 */
[----:B------:R-:W-:-:S04]  /*c240*/  SHF.R.U32.HI R0, RZ, 0x6, R121 ;  /* 0x00000006ff007819 */ /* 0x000fc80000011679 */
[----:B------:R-:W-:-:S04]  /*c250*/  SGXT.U32 R0, R0, 0x1 ;  /* 0x000000010000781a */ /* 0x000fc80000000000 */
[----:B------:R-:W-:-:S04]  /*c260*/  LOP3.LUT R0, R0, 0x60, RZ, 0xfc, !PT ;  /* 0x0000006000007812 */ /* 0x000fc800078efcff */
[----:B------:R-:W-:Y:S01]  /*c270*/  ISETP.GE.AND P1, PT, R0, UR5, PT ;  /* 0x0000000500007c0c */ /* 0x000fe2000bf26270 */
[----:B0-----:R-:W-:Y:S01]  /*c280*/  @!P0 IMAD.MOV.U32 R118, RZ, RZ, R159 ;  /* 0x000000ffff768224 */ /* 0x001fe200078e009f */
[----:B------:R-:W-:Y:S01]  /*c290*/  PRMT R131, RZ, 0x7610, R131 ;  /* 0x00007610ff837816 */ /* 0x000fe20000000083 */
[----:B------:R-:W2:Y:S01]  /*c2a0*/  LDL R0, [R1+0x278] ;  /* 0x0002780001007983 */ /* 0x000ea20000100800 */
[----:B------:R-:W-:Y:S02]  /*c2b0*/  PRMT R130, RZ, 0x7610, R130 ;  /* 0x00007610ff827816 */ /* 0x000fe40000000082 */
[----:B------:R-:W-:Y:S01]  /*c2c0*/  SHF.R.U32.HI R121, RZ, 0x6, R121 ;  /* 0x00000006ff797819 */ /* 0x000fe20000011679 */
[----:B------:R-:W4:Y:S04]  /*c2d0*/  LDL R159, [R1+0x258] ;  /* 0x00025800019f7983 */ /* 0x000f280000100800 */
[----:B---3--:R0:W3:Y:S02]  /*c2e0*/  @!P0 LDG.E.U16 R131, desc[UR16][R118.64] ;  /* 0x0000001076838981 */ /* 0x0080e4000c1e1500 */
[----:B0-----:R-:W-:-:S02]  /*c2f0*/  @!P1 IMAD.MOV.U32 R118, RZ, RZ, R100 ;  /* 0x000000ffff769224 */ /* 0x001fc400078e0064 */
[----:B------:R-:W-:Y:S01]  /*c300*/  @!P1 IMAD.MOV.U32 R119, RZ, RZ, R120 ;  /* 0x000000ffff779224 */ /* 0x000fe200078e0078 */
[----:B------:R-:W-:Y:S01]  /*c310*/  SGXT.U32 R121, R121, 0x1 ;  /* 0x000000017979781a */ /* 0x000fe20000000000 */
[----:B------:R-:W3:Y:S04]  /*c320*/  LDL R120, [R1+0x30c] ;  /* 0x00030c0001787983 */ /* 0x000ee80000100800 */
[----:B------:R0:W3:Y:S01]  /*c330*/  @!P1 LDG.E.U16 R130, desc[UR16][R118.64] ;  /* 0x0000001076829981 */ /* 0x0000e2000c1e1500 */
[----:B------:R-:W-:Y:S02]  /*c340*/  PRMT R129, RZ, 0x7610, R129 ;  /* 0x00007610ff817816 */ /* 0x000fe40000000081 */
[----:B------:R-:W-:Y:S01]  /*c350*/  PRMT R128, RZ, 0x7610, R128 ;  /* 0x00007610ff807816 */ /* 0x000fe20000000080 */
[----:B------:R-:W3:Y:S04]  /*c360*/  LDL R100, [R1+0x310] ;  /* 0x0003100001647983 */ /* 0x000ee80000100800 */
[----:B------:R-:W0:Y:S04]  /*c370*/  LDL R118, [R1+0x294] ;  /* 0x0002940001767983 */ /* 0x000e280000100800 */
[----:B------:R-:W0:Y:S01]  /*c380*/  LDL R119, [R1+0x298] ;  /* 0x0002980001777983 */ /* 0x000e220000100800 */
[----:B------:R-:W-:-:S04]  /*c390*/  LOP3.LUT R121, R121, 0x68, RZ, 0xfc, !PT ;  /* 0x0000006879797812 */ /* 0x000fc800078efcff */
[----:B------:R-:W-:Y:S02]  /*c3a0*/  ISETP.GE.AND P0, PT, R121, UR5, PT ;  /* 0x0000000579007c0c */ /* 0x000fe4000bf06270 */
[----:B------:R-:W1:Y:S02]  /*c3b0*/  S2R R121, SR_TID.X ;  /* 0x0000000000797919 */ /* 0x000e640000002100 */
[----:B-1----:R-:W-:-:S04]  /*c3c0*/  SHF.R.U32.HI R121, RZ, 0x6, R121 ;  /* 0x00000006ff797819 */ /* 0x002fc80000011679 */
[----:B------:R-:W-:-:S05]  /*c3d0*/  SGXT.U32 R121, R121, 0x1 ;  /* 0x000000017979781a */ /* 0x000fca0000000000 */
[----:B0-----:R-:W-:-:S04]  /*c3e0*/  @!P0 LOP3.LUT R119, R119, R118, RZ, 0x3c, !PT ;  /* 0x0000007677778212 */ /* 0x001fc800078e3cff */
[----:B------:R-:W-:-:S04]  /*c3f0*/  @!P0 LOP3.LUT R118, R119, R118, RZ, 0x3c, !PT ;  /* 0x0000007677768212 */ /* 0x000fc800078e3cff */
[----:B------:R-:W-:-:S05]  /*c400*/  @!P0 LOP3.LUT R119, R119, R118, RZ, 0x3c, !PT ;  /* 0x0000007677778212 */ /* 0x000fca00078e3cff */
[----:B------:R0:W3:Y:S04]  /*c410*/  @!P0 LDG.E.U16 R129, desc[UR16][R118.64] ;  /* 0x0000001076818981 */ /* 0x0000e8000c1e1500 */
[----:B------:R-:W4:Y:S01]  /*c420*/  LDL R119, [R1+0x274] ;  /* 0x0002740001777983 */ /* 0x000f220000100800 */
[----:B------:R-:W-:-:S04]  /*c430*/  LOP3.LUT R121, R121, 0x70, RZ, 0xfc, !PT ;  /* 0x0000007079797812 */ /* 0x000fc800078efcff */
[----:B------:R-:W-:Y:S02]  /*c440*/  ISETP.GE.AND P1, PT, R121, UR5, PT ;  /* 0x0000000579007c0c */ /* 0x000fe4000bf26270 */
[----:B------:R-:W0:Y:S02]  /*c450*/  S2R R121, SR_TID.X ;  /* 0x0000000000797919 */ /* 0x000e240000002100 */
[----:B0-----:R-:W-:-:S04]  /*c460*/  SHF.R.U32.HI R118, RZ, 0x6, R121 ;  /* 0x00000006ff767819 */ /* 0x001fc80000011679 */
[----:B------:R-:W-:-:S04]  /*c470*/  SGXT.U32 R118, R118, 0x1 ;  /* 0x000000017676781a */ /* 0x000fc80000000000 */
[----:B------:R-:W-:-:S04]  /*c480*/  LOP3.LUT R118, R118, 0x78, RZ, 0xfc, !PT ;  /* 0x0000007876767812 */ /* 0x000fc800078efcff */
[----:B------:R-:W-:Y:S01]  /*c490*/  ISETP.GE.AND P2, PT, R118, UR5, PT ;  /* 0x0000000576007c0c */ /* 0x000fe2000bf46270 */
[----:B--2---:R-:W-:-:S05]  /*c4a0*/  @!P1 IMAD.MOV.U32 R118, RZ, RZ, R0 ;  /* 0x000000ffff769224 */ /* 0x004fca00078e0000 */
[----:B----4-:R0:W2:Y:S04]  /*c4b0*/  @!P1 LDG.E.U16 R128, desc[UR16][R118.64] ;  /* 0x0000001076809981 */ /* 0x0100a8000c1e1500 */
[----:B------:R-:W4:Y:S01]  /*c4c0*/  LDL R119, [R1+0x254] ;  /* 0x0002540001777983 */ /* 0x000f220000100800 */
        /* <DEDUP_REMOVED lines=9> */
[----:B------:R-:W2:Y:S04]  /*c560*/  LDL R159, [R1+0x2f0] ;  /* 0x0002f000019f7983 */ /* 0x000ea80000100800 */
[----:B----4-:R3:W4:Y:S02]  /*c570*/  @!P2 LDG.E.U16 R127, desc[UR16][R118.64] ;  /* 0x00000010767fa981 */ /* 0x010724000c1e1500 */
[----:B---3--:R-:W-:-:S02]  /*c580*/  @!P0 IMAD.MOV.U32 R118, RZ, RZ, R100 ;  /* 0x000000ffff768224 */ /* 0x008fc400078e0064 */
[----:B------:R-:W-:Y:S01]  /*c590*/  @!P0 IMAD.MOV.U32 R119, RZ, RZ, R120 ;  /* 0x000000ffff778224 */ /* 0x000fe200078e0078 */
[----:B------:R-:W-:Y:S01]  /*c5a0*/  SGXT.U32 R121, R121, 0x1 ;  /* 0x000000017979781a */ /* 0x000fe20000000000 */
[----:B------:R-:W3:Y:S04]  /*c5b0*/  LDL R120, [R1+0x2e4] ;  /* 0x0002e40001787983 */ /* 0x000ee80000100800 */
[----:B------:R0:W4:Y:S01]  /*c5c0*/  @!P0 LDG.E.U16 R151, desc[UR16][R118.64] ;  /* 0x0000001076978981 */ /* 0x000122000c1e1500 */
        /* <DEDUP_REMOVED lines=13> */
[----:B------:R0:W4:Y:S04]  /*c6a0*/  @!P1 LDG.E.U16 R184, desc[UR16][R118.64] ;  /* 0x0000001076b89981 */ /* 0x000128000c1e1500 */
[----:B------:R-:W3:Y:S01]  /*c6b0*/  LDL R119, [R1+0x2fc] ;  /* 0x0002fc0001777983 */ /* 0x000ee20000100800 */
        /* <DEDUP_REMOVED lines=8> */
[----:B---3--:R0:W2:Y:S04]  /*c740*/  @!P0 LDG.E.U16 R164, desc[UR16][R118.64] ;  /* 0x0000001076a48981 */ /* 0x0080a8000c1e1500 */
[----:B------:R-:W3:Y:S01]  /*c750*/  LDL R119, [R1+0x2ec] ;  /* 0x0002ec0001777983 */ /* 0x000ee20000100800 */
[----:B------:R-:W-:-:S04]  /*c760*/  SHF.R.U32.HI R0, RZ, 0x6, R121 ;  /* 0x00000006ff007819 */ /* 0x000fc80000011679 */
[----:B------:R-:W-:-:S04]  /*c770*/  SGXT.U32 R0, R0, 0x1 ;  /* 0x000000010000781a */ /* 0x000fc80000000000 */
[----:B------:R-:W-:-:S04]  /*c780*/  LOP3.LUT R0, R0, 0x54, RZ, 0xfc, !PT ;  /* 0x0000005400007812 */ /* 0x000fc800078efcff */
[----:B------:R-:W-:Y:S01]  /*c790*/  ISETP.GE.AND P0, PT, R0, UR5, PT ;  /* 0x0000000500007c0c */ /* 0x000fe2000bf06270 */
[----:B0-----:R-:W-:Y:S01]  /*c7a0*/  @!P1 IMAD.MOV.U32 R118, RZ, RZ, R159 ;  /* 0x000000ffff769224 */ /* 0x001fe200078e009f */
[----:B------:R-:W-:Y:S01]  /*c7b0*/  PRMT R152, RZ, 0x7610, R152 ;  /* 0x00007610ff987816 */ /* 0x000fe20000000098 */
[----:B------:R-:W4:Y:S01]  /*c7c0*/  LDL R0, [R1+0x2d0] ;  /* 0x0002d00001007983 */ /* 0x000f220000100800 */
[----:B------:R-:W-:Y:S02]  /*c7d0*/  PRMT R187, RZ, 0x7610, R187 ;  /* 0x00007610ffbb7816 */ /* 0x000fe400000000bb */
[----:B------:R-:W-:Y:S01]  /*c7e0*/  SHF.R.U32.HI R121, RZ, 0x6, R121 ;  /* 0x00000006ff797819 */ /* 0x000fe20000011679 */
[----:B------:R-:W2:Y:S04]  /*c7f0*/  LDL R159, [R1+0x2c8] ;  /* 0x0002c800019f7983 */ /* 0x000ea80000100800 */
        /* <DEDUP_REMOVED lines=20> */
[----:B------:R-:W2:Y:S01]  /*c940*/  LDL R119, [R1+0x2cc] ;  /* 0x0002cc0001777983 */ /* 0x000ea20000100800 */
[----:B------:R-:W-:-:S04]  /*c950*/  LOP3.LUT R121, R121, 0x5a, RZ, 0xfc, !PT ;  /* 0x0000005a79797812 */ /* 0x000fc800078efcff */
[----:B------:R-:W-:Y:S02]  /*c960*/  ISETP.GE.AND P0, PT, R121, UR5, PT ;  /* 0x0000000579007c0c */ /* 0x000fe4000bf06270 */
[----:B------:R-:W0:Y:S02]  /*c970*/  S2R R121, SR_TID.X ;  /* 0x0000000000797919 */ /* 0x000e240000002100 */
[----:B0-----:R-:W-:-:S04]  /*c980*/  SHF.R.U32.HI R118, RZ, 0x6, R121 ;  /* 0x00000006ff767819 */ /* 0x001fc80000011679 */
[----:B------:R-:W-:-:S04]  /*c990*/  SGXT.U32 R118, R118, 0x1 ;  /* 0x000000017676781a */ /* 0x000fc80000000000 */
[----:B------:R-:W-:-:S04]  /*c9a0*/  LOP3.LUT R118, R118, 0x5c, RZ, 0xfc, !PT ;  /* 0x0000005c76767812 */ /* 0x000fc800078efcff */
[----:B------:R-:W-:Y:S01]  /*c9b0*/  ISETP.GE.AND P1, PT, R118, UR5, PT ;  /* 0x0000000576007c0c */ /* 0x000fe2000bf26270 */
[----:B----4-:R-:W-:-:S05]  /*c9c0*/  @!P0 IMAD.MOV.U32 R118, RZ, RZ, R0 ;  /* 0x000000ffff768224 */ /* 0x010fca00078e0000 */
[----:B--2---:R0:W2:Y:S04]  /*c9d0*/  @!P0 LDG.E.U16 R155, desc[UR16][R118.64] ;  /* 0x00000010769b8981 */ /* 0x0040a8000c1e1500 */
        /* <DEDUP_REMOVED lines=47> */
[----:B------:R-:W-:Y:S02]  /*ccd0*/  PRMT R157, RZ, 0x7610, R157 ;  /* 0x00007610ff9d7816 */ /* 0x000fe4000000009d */
[----:B------:R-:W-:Y:S01]  /*cce0*/  PRMT R160, RZ, 0x7610, R160 ;  /* 0x00007610ffa07816 */ /* 0x000fe200000000a0 */
[----:B------:R-:W0:Y:S01]  /*ccf0*/  S2R R159, SR_TID.X ;  /* 0x00000000009f7919 */ /* 0x000e220000002100 */
[----:B------:R-:W-:Y:S02]  /*cd00*/  SHF.R.U32.HI R121, RZ, 0x6, R121 ;  /* 0x00000006ff797819 */ /* 0x000fe40000011679 */
[----:B------:R-:W-:Y:S01]  /*cd10*/  PRMT R163, RZ, 0x7610, R163 ;  /* 0x00007610ffa37816 */ /* 0x000fe200000000a3 */
[----:B------:R-:W4:Y:S04]  /*cd20*/  LDL R0, [R1+0x250] ;  /* 0x0002500001007983 */ /* 0x000f280000100800 */
[----:B---3--:R1:W3:Y:S02]  /*cd30*/  @!P1 LDG.E.U16 R157, desc[UR16][R118.64] ;  /* 0x00000010769d9981 */ /* 0x0082e4000c1e1500 */
[----:B-1----:R-:W-:-:S02]  /*cd40*/  @!P0 IMAD.MOV.U32 R118, RZ, RZ, R100 ;  /* 0x000000ffff768224 */ /* 0x002fc400078e0064 */
[----:B------:R-:W-:Y:S01]  /*cd50*/  @!P0 IMAD.MOV.U32 R119, RZ, RZ, R120 ;  /* 0x000000ffff778224 */ /* 0x000fe200078e0078 */
[----:B------:R-:W-:Y:S01]  /*cd60*/  SGXT.U32 R121, R121, 0x1 ;  /* 0x000000017979781a */ /* 0x000fe20000000000 */
[----:B------:R-:W2:Y:S04]  /*cd70*/  LDL R120, [R1+0x280] ;  /* 0x0002800001787983 */ /* 0x000ea80000100800 */
[----:B------:R1:W3:Y:S04]  /*cd80*/  @!P0 LDG.E.U16 R160, desc[UR16][R118.64] ;  /* 0x0000001076a08981 */ /* 0x0002e8000c1e1500 */
[----:B------:R-:W1:Y:S04]  /*cd90*/  LDL R118, [R1+0x26c] ;  /* 0x00026c0001767983 */ /* 0x000e680000100800 */
[----:B------:R-:W1:Y:S01]  /*cda0*/  LDL R119, [R1+0x270] ;  /* 0x0002700001777983 */ /* 0x000e620000100800 */
[----:B------:R-:W-:-:S04]  /*cdb0*/  LOP3.LUT R121, R121, 0x72, RZ, 0xfc, !PT ;  /* 0x0000007279797812 */ /* 0x000fc800078efcff */
[----:B------:R-:W-:Y:S02]  /*cdc0*/  ISETP.GE.AND P1, PT, R121, UR5, PT ;  /* 0x0000000579007c0c */ /* 0x000fe4000bf26270 */
[----:B0-----:R-:W-:Y:S01]  /*cdd0*/  SHF.R.U32.HI R100, RZ, 0x6, R159 ;  /* 0x00000006ff647819 */ /* 0x001fe2000001169f */
[----:B------:R-:W3:Y:S03]  /*cde0*/  LDL R121, [R1+0x27c] ;  /* 0x00027c0001797983 */ /* 0x000ee60000100800 */
[----:B------:R-:W-:-:S04]  /*cdf0*/  SGXT.U32 R100, R100, 0x1 ;  /* 0x000000016464781a */ /* 0x000fc80000000000 */
[----:B------:R-:W-:-:S04]  /*ce00*/  LOP3.LUT R100, R100, 0x7a, RZ, 0xfc, !PT ;  /* 0x0000007a64647812 */ /* 0x000fc800078efcff */
[----:B------:R-:W-:Y:S02]  /*ce10*/  ISETP.GE.AND P2, PT, R100, UR5, PT ;  /* 0x0000000564007c0c */ /* 0x000fe4000bf46270 */
[----:B------:R-:W3:Y:S01]  /*ce20*/  LDL.LU R100, [R1+0x6c0] ;  /* 0x0006c00001647983 */ /* 0x000ee20000300800 */
[----:B-1----:R-:W-:-:S04]  /*ce30*/  @!P1 LOP3.LUT R119, R119, R118, RZ, 0x3c, !PT ;  /* 0x0000007677779212 */ /* 0x002fc800078e3cff */
[----:B------:R-:W-:-:S04]  /*ce40*/  @!P1 LOP3.LUT R118, R119, R118, RZ, 0x3c, !PT ;  /* 0x0000007677769212 */ /* 0x000fc800078e3cff */
[----:B------:R-:W-:-:S05]  /*ce50*/  @!P1 LOP3.LUT R119, R119, R118, RZ, 0x3c, !PT ;  /* 0x0000007677779212 */ /* 0x000fca00078e3cff */
[----:B------:R4:W3:Y:S04]  /*ce60*/  @!P1 LDG.E.U16 R163, desc[UR16][R118.64] ;  /* 0x0000001076a39981 */ /* 0x0008e8000c1e1500 */
[----:B------:R-:W2:Y:S01]  /*ce70*/  LDL R119, [R1+0x24c] ;  /* 0x00024c0001777983 */ /* 0x000ea20000100800 */
[----:B------:R-:W-:Y:S01]  /*ce80*/  PRMT R165, RZ, 0x7610, R165 ;  /* 0x00007610ffa57816 */ /* 0x000fe200000000a5 */
[----:B----4-:R-:W-:Y:S01]  /*ce90*/  @!P2 IMAD.MOV.U32 R118, RZ, RZ, R0 ;  /* 0x000000ffff76a224 */ /* 0x010fe200078e0000 */
[----:B------:R-:W-:-:S04]  /*cea0*/  SHF.R.U32.HI R159, RZ, 0x6, R159 ;  /* 0x00000006ff9f7819 */ /* 0x000fc8000001169f */
[----:B------:R-:W-:-:S04]  /*ceb0*/  SGXT.U32 R159, R159, 0x1 ;  /* 0x000000019f9f781a */ /* 0x000fc80000000000 */
[----:B------:R-:W-:-:S04]  /*cec0*/  LOP3.LUT R159, R159, 0x6c, RZ, 0xfc, !PT ;  /* 0x0000006c9f9f7812 */ /* 0x000fc800078efcff */
[----:B------:R-:W-:Y:S02]  /*ced0*/  ISETP.GE.AND P0, PT, R159, UR5, PT ;  /* 0x000000059f007c0c */ /* 0x000fe4000bf06270 */
[----:B------:R-:W0:Y:S01]  /*cee0*/  S2R R159, SR_TID.X ;  /* 0x00000000009f7919 */ /* 0x000e220000002100 */
[----:B--2---:R1:W2:Y:S04]  /*cef0*/  @!P2 LDG.E.U16 R165, desc[UR16][R118.64] ;  /* 0x0000001076a5a981 */ /* 0x0042a8000c1e1500 */
[----:B------:R-:W1:Y:S04]  /*cf00*/  LDL R118, [R1+0x284] ;  /* 0x0002840001767983 */ /* 0x000e680000100800 */
[----:B------:R-:W1:Y:S01]  /*cf10*/  LDL R119, [R1+0x288] ;  /* 0x0002880001777983 */ /* 0x000e620000100800 */
[----:B0-----:R-:W-:-:S04]  /*cf20*/  SHF.R.U32.HI R0, RZ, 0x6, R159 ;  /* 0x00000006ff007819 */ /* 0x001fc8000001169f */
[----:B------:R-:W-:-:S04]  /*cf30*/  SGXT.U32 R0, R0, 0x1 ;  /* 0x000000010000781a */ /* 0x000fc80000000000 */
[----:B------:R-:W-:-:S04]  /*cf40*/  LOP3.LUT R0, R0, 0x6e, RZ, 0xfc, !PT ;  /* 0x0000006e00007812 */ /* 0x000fc800078efcff */
[----:B------:R-:W-:Y:S02]  /*cf50*/  ISETP.GE.AND P1, PT, R0, UR5, PT ;  /* 0x0000000500007c0c */ /* 0x000fe4000bf26270 */
[----:B------:R-:W-:Y:S01]  /*cf60*/  PRMT R189, RZ, 0x7610, R189 ;  /* 0x00007610ffbd7816 */ /* 0x000fe200000000bd */
[----:B------:R-:W4:Y:S01]  /*cf70*/  LDL R0, [R1+0x260] ;  /* 0x0002600001007983 */ /* 0x000f220000100800 */
[----:B------:R-:W-:Y:S02]  /*cf80*/  PRMT R154, RZ, 0x7610, R154 ;  /* 0x00007610ff9a7816 */ /* 0x000fe4000000009a */
[----:B-1----:R-:W-:-:S04]  /*cf90*/  @!P0 LOP3.LUT R119, R119, R118, RZ, 0x3c, !PT ;  /* 0x0000007677778212 */ /* 0x002fc800078e3cff */
[----:B------:R-:W-:-:S04]  /*cfa0*/  @!P0 LOP3.LUT R118, R119, R118, RZ, 0x3c, !PT ;  /* 0x0000007677768212 */ /* 0x000fc800078e3cff */
[----:B------:R-:W-:-:S05]  /*cfb0*/  @!P0 LOP3.LUT R119, R119, R118, RZ, 0x3c, !PT ;  /* 0x0000007677778212 */ /* 0x000fca00078e3cff */
[----:B------:R0:W2:Y:S02]  /*cfc0*/  @!P0 LDG.E.U16 R189, desc[UR16][R118.64] ;  /* 0x0000001076bd8981 */ /* 0x0000a4000c1e1500 */
[----:B0-----:R-:W-:Y:S02]  /*cfd0*/  @!P1 IMAD.MOV.U32 R118, RZ, RZ, R120 ;  /* 0x000000ffff769224 */ /* 0x001fe400078e0078 */
[----:B---3--:R-:W-:Y:S01]  /*cfe0*/  @!P1 IMAD.MOV.U32 R119, RZ, RZ, R121 ;  /* 0x000000ffff779224 */ /* 0x008fe200078e0079 */
[----:B------:R-:W-:Y:S01]  /*cff0*/  SHF.R.U32.HI R159, RZ, 0x6, R159 ;  /* 0x00000006ff9f7819 */ /* 0x000fe2000001169f */
[----:B------:R-:W3:Y:S04]  /*d000*/  LDL R121, [R1+0x23c] ;  /* 0x00023c0001797983 */ /* 0x000ee80000100800 */
[----:B------:R0:W2:Y:S01]  /*d010*/  @!P1 LDG.E.U16 R154, desc[UR16][R118.64] ;  /* 0x00000010769a9981 */ /* 0x0000a2000c1e1500 */
[----:B------:R-:W-:-:S02]  /*d020*/  PRMT R186, RZ, 0x7610, R186 ;  /* 0x00007610ffba7816 */ /* 0x000fc400000000ba */
[----:B------:R-:W-:Y:S01]  /*d030*/  SHF.R.U32.HI R7, RZ, 0x6, R7 ;  /* 0x00000006ff077819 */ /* 0x000fe20000011607 */
[----:B------:R-:W3:Y:S04]  /*d040*/  LDL R120, [R1+0x240] ;  /* 0x0002400001787983 */ /* 0x000ee80000100800 */
[----:B------:R-:W0:Y:S04]  /*d050*/  LDL R118, [R1+0x264] ;  /* 0x0002640001767983 */ /* 0x000e280000100800 */
[----:B------:R-:W0:Y:S01]  /*d060*/  LDL R119, [R1+0x268] ;  /* 0x0002680001777983 */ /* 0x000e220000100800 */
[----:B------:R-:W-:-:S04]  /*d070*/  SGXT.U32 R159, R159, 0x1 ;  /* 0x000000019f9f781a */ /* 0x000fc80000000000 */
[----:B------:R-:W-:-:S04]  /*d080*/  LOP3.LUT R159, R159, 0x74, RZ, 0xfc, !PT ;  /* 0x000000749f9f7812 */ /* 0x000fc800078efcff */
[----:B------:R-:W-:Y:S02]  /*d090*/  ISETP.GE.AND P0, PT, R159, UR5, PT ;  /* 0x000000059f007c0c */ /* 0x000fe4000bf06270 */
[----:B------:R-:W-:Y:S01]  /*d0a0*/  SGXT.U32 R7, R7, 0x1 ;  /* 0x000000010707781a */ /* 0x000fe20000000000 */
[----:B------:R-:W2:Y:S03]  /*d0b0*/  LDL R159, [R1+0x248] ;  /* 0x00024800019f7983 */ /* 0x000ea60000100800 */
[----:B------:R-:W-:-:S04]  /*d0c0*/  LOP3.LUT R7, R7, 0x76, RZ, 0xfc, !PT ;  /* 0x0000007607077812 */ /* 0x000fc800078efcff */
[----:B------:R-:W-:Y:S02]  /*d0d0*/  ISETP.GE.AND P1, PT, R7, UR5, PT ;  /* 0x0000000507007c0c */ /* 0x000fe4000bf26270 */
[----:B------:R-:W3:Y:S01]  /*d0e0*/  LDL.LU R7, [R1+0x6bc] ;  /* 0x0006bc0001077983 */ /* 0x000ee20000300800 */
[----:B0-----:R-:W-:-:S04]  /*d0f0*/  @!P0 LOP3.LUT R119, R119, R118, RZ, 0x3c, !PT ;  /* 0x0000007677778212 */ /* 0x001fc800078e3cff */
[----:B------:R-:W-:-:S04]  /*d100*/  @!P0 LOP3.LUT R118, R119, R118, RZ, 0x3c, !PT ;  /* 0x0000007677768212 */ /* 0x000fc800078e3cff */
[----:B------:R-:W-:-:S05]  /*d110*/  @!P0 LOP3.LUT R119, R119, R118, RZ, 0x3c, !PT ;  /* 0x0000007677778212 */ /* 0x000fca00078e3cff */
[----:B------:R0:W3:Y:S02]  /*d120*/  @!P0 LDG.E.U16 R186, desc[UR16][R118.64] ;  /* 0x0000001076ba8981 */ /* 0x0000e4000c1e1500 */
[----:B0-----:R-:W0:Y:S02]  /*d130*/  S2R R119, SR_TID.X ;  /* 0x0000000000777919 */ /* 0x001e240000002100 */
[----:B0-----:R-:W-:Y:S02]  /*d140*/  SHF.R.U32.HI R118, RZ, 0x6, R119 ;  /* 0x00000006ff767819 */ /* 0x001fe40000011677 */
[----:B------:R-:W2:Y:S02]  /*d150*/  LDL R119, [R1+0x25c] ;  /* 0x00025c0001777983 */ /* 0x000ea40000100800 */
[----:B------:R-:W-:-:S04]  /*d160*/  SGXT.U32 R118, R118, 0x1 ;  /* 0x000000017676781a */ /* 0x000fc80000000000 */
[----:B------:R-:W-:Y:S02]  /*d170*/  LOP3.LUT R118, R118, 0x7c, RZ, 0xfc, !PT ;  /* 0x0000007c76767812 */ /* 0x000fe400078efcff */
[----:B------:R-:W-:Y:S02]  /*d180*/  PRMT R153, RZ, 0x7610, R153 ;  /* 0x00007610ff997816 */ /* 0x000fe40000000099 */
[----:B------:R-:W-:Y:S01]  /*d190*/  ISETP.GE.AND P0, PT, R118, UR5, PT ;  /* 0x0000000576007c0c */ /* 0x000fe2000bf06270 */
[----:B----4-:R-:W-:-:S05]  /*d1a0*/  @!P1 IMAD.MOV.U32 R118, RZ, RZ, R0 ;  /* 0x000000ffff769224 */ /* 0x010fca00078e0000 */
[----:B--2---:R0:W2:Y:S02]  /*d1b0*/  @!P1 LDG.E.U16 R153, desc[UR16][R118.64] ;  /* 0x0000001076999981 */ /* 0x0040a4000c1e1500 */
[----:B0-----:R-:W0:Y:S02]  /*d1c0*/  S2R R119, SR_TID.X ;  /* 0x0000000000777919 */ /* 0x001e240000002100 */
[----:B0-----:R-:W-:Y:S02]  /*d1d0*/  SHF.R.U32.HI R118, RZ, 0x6, R119 ;  /* 0x00000006ff767819 */ /* 0x001fe40000011677 */
[----:B------:R-:W4:Y:S01]  /*d1e0*/  LDL R119, [R1+0x244] ;  /* 0x0002440001777983 */ /* 0x000f220000100800 */
[----:B------:R-:W0:Y:S01]  /*d1f0*/  S2R R0, SR_TID.X ;  /* 0x0000000000007919 */ /* 0x000e220000002100 */
[----:B------:R-:W-:-:S04]  /*d200*/  SGXT.U32 R118, R118, 0x1 ;  /* 0x000000017676781a */ /* 0x000fc80000000000 */
[----:B------:R-:W-:-:S04]  /*d210*/  LOP3.LUT R118, R118, 0x7e, RZ, 0xfc, !PT ;  /* 0x0000007e76767812 */ /* 0x000fc800078efcff */
[----:B------:R-:W-:Y:S01]  /*d220*/  ISETP.GE.AND P1, PT, R118, UR5, PT ;  /* 0x0000000576007c0c */ /* 0x000fe2000bf26270 */
[----:B------:R-:W-:Y:S01]  /*d230*/  @!P0 IMAD.MOV.U32 R118, RZ, RZ, R159 ;  /* 0x000000ffff768224 */ /* 0x000fe200078e009f */
[----:B------:R-:W-:Y:S02]  /*d240*/  PRMT R185, RZ, 0x7610, R185 ;  /* 0x00007610ffb97816 */ /* 0x000fe400000000b9 */
[----:B------:R-:W-:Y:S02]  /*d250*/  PRMT R150, RZ, 0x7610, R150 ;  /* 0x00007610ff967816 */ /* 0x000fe40000000096 */
[----:B0-----:R-:W-:Y:S02]  /*d260*/  LOP3.LUT R0, R0, 0x7f, RZ, 0xc0, !PT ;  /* 0x0000007f00007812 */ /* 0x001fe400078ec0ff */
[----:B----4-:R3:W4:Y:S05]  /*d270*/  @!P0 LDG.E.U16 R185, desc[UR16][R118.64] ;  /* 0x0000001076b98981 */ /* 0x01072a000c1e1500 */
[----:B---3--:R-:W-:-:S02]  /*d280*/  @!P1 IMAD.MOV.U32 R118, RZ, RZ, R120 ;  /* 0x000000ffff769224 */ /* 0x008fc400078e0078 */
[----:B------:R-:W-:-:S05]  /*d290*/  @!P1 IMAD.MOV.U32 R119, RZ, RZ, R121 ;  /* 0x000000ffff779224 */ /* 0x000fca00078e0079 */
[----:B------:R0:W3:Y:S01]  /*d2a0*/  @!P1 LDG.E.U16 R150, desc[UR16][R118.64] ;  /* 0x0000001076969981 */ /* 0x0000e2000c1e1500 */
[----:B------:R-:W-:Y:S01]  /*d2b0*/  BAR.SYNC.DEFER_BLOCKING 0x0 ;  /* 0x0000000000007b1d */ /* 0x000fe20000010000 */
[----:B------:R-:W-:Y:S02]  /*d2c0*/  ISETP.GE.AND P0, PT, R0, UR5, PT ;  /* 0x0000000500007c0c */ /* 0x000fe4000bf06270 */
[----:B0-----:R-:W-:-:S03]  /*d2d0*/  PRMT R118, RZ, 0x7610, R118 ;  /* 0x00007610ff767816 */ /* 0x001fc60000000076 */
[----:B------:R-:W2:Y:S04]  /*d2e0*/  LDL.LU R0, [R1] ;  /* 0x0000000001007983 */ /* 0x000ea80000300800 */
[----:B------:R-:W4:Y:S04]  /*d2f0*/  LDL R159, [R1+0x184] ;  /* 0x00018400019f7983 */ /* 0x000f280000100800 */
[----:B------:R-:W-:Y:S02]  /*d300*/  @!P0 IMAD.MOV.U32 R120, RZ, RZ, R21 ;  /* 0x000000ffff788224 */ /* 0x000fe400078e0015 */
[----:B------:R-:W-:Y:S01]  /*d310*/  @!P0 IMAD.MOV.U32 R121, RZ, RZ, R12 ;  /* 0x000000ffff798224 */ /* 0x000fe200078e000c */
[----:B------:R0:W-:Y:S04]  /*d320*/  STL [R1+0x580], R21 ;  /* 0x0005801501007387 */ /* 0x0001e80000100800 */
[----:B------:R1:W3:Y:S04]  /*d330*/  @!P0 LDG.E.U16 R118, desc[UR16][R120.64] ;  /* 0x0000001078768981 */ /* 0x0002e8000c1e1500 */
[----:B0-----:R-:W2:Y:S04]  /*d340*/  LDL R21, [R1+0x180] ;  /* 0x0001800001157983 */ /* 0x001ea80000100800 */
[----:B------:R0:W-:Y:S04]  /*d350*/  STL [R1+0x57c], R12 ;  /* 0x00057c0c01007387 */ /* 0x0001e80000100800 */
[----:B------:R-:W1:Y:S04]  /*d360*/  LDL R120, [R1+0x440] ;  /* 0x0004400001787983 */ /* 0x000e680000100800 */
[----:B------:R-:W1:Y:S01]  /*d370*/  LDL R121, [R1+0x444] ;  /* 0x0004440001797983 */ /* 0x000e620000100800 */
[----:B------:R-:W-:-:S02]  /*d380*/  PRMT R148, RZ, 0x7610, R148 ;  /* 0x00007610ff947816 */ /* 0x000fc40000000094 */
[----:B------:R-:W-:Y:S01]  /*d390*/  PRMT R147, RZ, 0x7610, R147 ;  /* 0x00007610ff937816 */ /* 0x000fe20000000093 */
[----:B0-----:R-:W3:Y:S01]  /*d3a0*/  LDL R12, [R1+0x144] ;  /* 0x00014400010c7983 */ /* 0x001ee20000100800 */
[----:B-1----:R-:W-:-:S04]  /*d3b0*/  @!P0 LOP3.LUT R121, R121, R120, RZ, 0x3c, !PT ;  /* 0x0000007879798212 */ /* 0x002fc800078e3cff */
[----:B------:R-:W-:-:S04]  /*d3c0*/  @!P0 LOP3.LUT R120, R121, R120, RZ, 0x3c, !PT ;  /* 0x0000007879788212 */ /* 0x000fc800078e3cff */
[----:B------:R-:W-:-:S05]  /*d3d0*/  @!P0 LOP3.LUT R121, R121, R120, RZ, 0x3c, !PT ;  /* 0x0000007879798212 */ /* 0x000fca00078e3cff */
[----:B------:R0:W3:Y:S04]  /*d3e0*/  @!P0 LDG.E.U16 R148, desc[UR16][R120.64] ;  /* 0x0000001078948981 */ /* 0x0000e8000c1e1500 */
        /* <DEDUP_REMOVED lines=8> */
[----:B------:R-:W-:Y:S02]  /*d470*/  PRMT R146, RZ, 0x7610, R146 ;  /* 0x00007610ff927816 */ /* 0x000fe40000000092 */
[----:B------:R-:W-:-:S02]  /*d480*/  PRMT R145, RZ, 0x7610, R145 ;  /* 0x00007610ff917816 */ /* 0x000fc40000000091 */
[----:B0-----:R-:W-:-:S04]  /*d490*/  @!P0 LOP3.LUT R121, R121, R120, RZ, 0x3c, !PT ;  /* 0x0000007879798212 */ /* 0x001fc800078e3cff */
[----:B------:R-:W-:-:S04]  /*d4a0*/  @!P0 LOP3.LUT R120, R121, R120, RZ, 0x3c, !PT ;  /* 0x0000007879788212 */ /* 0x000fc800078e3cff */
[----:B------:R-:W-:-:S05]  /*d4b0*/  @!P0 LOP3.LUT R121, R121, R120, RZ, 0x3c, !PT ;  /* 0x0000007879798212 */ /* 0x000fca00078e3cff */
[----:B------:R4:W3:Y:S02]  /*d4c0*/  @!P0 LDG.E.U16 R146, desc[UR16][R120.64] ;  /* 0x0000001078928981 */ /* 0x0008e4000c1e1500 */
[----:B----4-:R-:W-:Y:S02]  /*d4d0*/  @!P0 IMAD.MOV.U32 R120, RZ, RZ, R159 ;  /* 0x000000ffff788224 */ /* 0x010fe400078e009f */
[----:B--2---:R-:W-:Y:S01]  /*d4e0*/  @!P0 IMAD.MOV.U32 R121, RZ, RZ, R21 ;  /* 0x000000ffff798224 */ /* 0x004fe200078e0015 */
[----:B------:R-:W-:Y:S02]  /*d4f0*/  PRMT R144, RZ, 0x7610, R144 ;  /* 0x00007610ff907816 */ /* 0x000fe40000000090 */
[----:B------:R-:W-:Y:S01]  /*d500*/  PRMT R143, RZ, 0x7610, R143 ;  /* 0x00007610ff8f7816 */ /* 0x000fe2000000008f */
[----:B------:R0:W-:Y:S04]  /*d510*/  STS.U16 [R3+UR7+0x8000], R142 ;  /* 0x0080008e03007988 */ /* 0x0001e80008000407 */
[----:B------:R3:W2:Y:S04]  /*d520*/  @!P0 LDG.E.U16 R145, desc[UR16][R120.64] ;  /* 0x0000001078918981 */ /* 0x0006a8000c1e1500 */
[----:B------:R-:W4:Y:S04]  /*d530*/  LDL R159, [R1+0x40] ;  /* 0x00004000019f7983 */ /* 0x000f280000100800 */
[----:B------:R-:W2:Y:S04]  /*d540*/  LDL R21, [R1+0x44] ;  /* 0x0000440001157983 */ /* 0x000ea80000100800 */
[----:B------:R-:W4:Y:S01]  /*d550*/  LDL R121, [R1+0x140] ;  /* 0x0001400001797983 */ /* 0x000f220000100800 */
[----:B---3--:R-:W-:Y:S01]  /*d560*/  @!P0 IMAD.MOV.U32 R120, RZ, RZ, R12 ;  /* 0x000000ffff788224 */ /* 0x008fe200078e000c */
[----:B0-----:R-:W-:-:S02]  /*d570*/  PRMT R142, RZ, 0x7610, R142 ;  /* 0x00007610ff8e7816 */ /* 0x001fc4000000008e */
[----:B------:R-:W3:Y:S04]  /*d580*/  LDL R12, [R1+0x4] ;  /* 0x00000400010c7983 */ /* 0x000ee80000100800 */
[----:B----4-:R0:W4:Y:S04]  /*d590*/  @!P0 LDG.E.U16 R144, desc[UR16][R120.64] ;  /* 0x0000001078908981 */ /* 0x010128000c1e1500 */
[----:B------:R-:W0:Y:S04]  /*d5a0*/  LDL R120, [R1+0x100] ;  /* 0x0001000001787983 */ /* 0x000e280000100800 */
[----:B------:R-:W0:Y:S02]  /*d5b0*/  LDL R121, [R1+0x104] ;  /* 0x0001040001797983 */ /* 0x000e240000100800 */
[----:B0-----:R-:W-:-:S04]  /*d5c0*/  @!P0 LOP3.LUT R121, R121, R120, RZ, 0x3c, !PT ;  /* 0x0000007879798212 */ /* 0x001fc800078e3cff */
[----:B------:R-:W-:-:S04]  /*d5d0*/  @!P0 LOP3.LUT R120, R121, R120, RZ, 0x3c, !PT ;  /* 0x0000007879788212 */ /* 0x000fc800078e3cff */
[----:B------:R-:W-:-:S05]  /*d5e0*/  @!P0 LOP3.LUT R121, R121, R120, RZ, 0x3c, !PT ;  /* 0x0000007879798212 */ /* 0x000fca00078e3cff */
[----:B------:R0:W4:Y:S04]  /*d5f0*/  @!P0 LDG.E.U16 R143, desc[UR16][R120.64] ;  /* 0x00000010788f8981 */ /* 0x000128000c1e1500 */
[----:B------:R-:W0:Y:S04]  /*d600*/  LDL R120, [R1+0xc0] ;  /* 0x0000c00001787983 */ /* 0x000e280000100800 */
[----:B------:R-:W0:Y:S02]  /*d610*/  LDL R121, [R1+0xc4] ;  /* 0x0000c40001797983 */ /* 0x000e240000100800 */
[----:B0-----:R-:W-:-:S04]  /*d620*/  @!P0 LOP3.LUT R121, R121, R120, RZ, 0x3c, !PT ;  /* 0x0000007879798212 */ /* 0x001fc800078e3cff */
[----:B------:R-:W-:-:S04]  /*d630*/  @!P0 LOP3.LUT R120, R121, R120, RZ, 0x3c, !PT ;  /* 0x0000007879788212 */ /* 0x000fc800078e3cff */
[----:B------:R-:W-:-:S05]  /*d640*/  @!P0 LOP3.LUT R121, R121, R120, RZ, 0x3c, !PT ;  /* 0x0000007879798212 */ /* 0x000fca00078e3cff */
[----:B------:R0:W4:Y:S04]  /*d650*/  @!P0 LDG.E.U16 R142, desc[UR16][R120.64] ;  /* 0x00000010788e8981 */ /* 0x000128000c1e1500 */
[----:B------:R-:W0:Y:S04]  /*d660*/  LDL R120, [R1+0x80] ;  /* 0x0000800001787983 */ /* 0x000e280000100800 */
[----:B------:R-:W0:Y:S04]  /*d670*/  LDL R121, [R1+0x84] ;  /* 0x0000840001797983 */ /* 0x000e280000100800 */
[----:B------:R1:W-:Y:S04]  /*d680*/  STS.U16 [R3+UR7+0x8400], R141 ;  /* 0x0084008d03007988 */ /* 0x0003e80008000407 */
[----:B------:R2:W-:Y:S01]  /*d690*/  STS.U16 [R3+UR7+0x8800], R140 ;  /* 0x0088008c03007988 */ /* 0x0005e20008000407 */
[----:B-1----:R-:W-:-:S02]  /*d6a0*/  PRMT R141, RZ, 0x7610, R141 ;  /* 0x00007610ff8d7816 */ /* 0x002fc4000000008d */
[----:B--2---:R-:W-:Y:S01]  /*d6b0*/  PRMT R140, RZ, 0x7610, R140 ;  /* 0x00007610ff8c7816 */ /* 0x004fe2000000008c */
[----:B------:R1:W-:Y:S04]  /*d6c0*/  STS.U16 [R3+UR7+0x8c00], R139 ;  /* 0x008c008b03007988 */ /* 0x0003e80008000407 */
[----:B------:R2:W-:Y:S01]  /*d6d0*/  STS.U16 [R3+UR7+0x9000], R138 ;  /* 0x0090008a03007988 */ /* 0x0005e20008000407 */
[----:B-1----:R-:W-:Y:S02]  /*d6e0*/  PRMT R139, RZ, 0x7610, R139 ;  /* 0x00007610ff8b7816 */ /* 0x002fe4000000008b */
[----:B--2---:R-:W-:Y:S02]  /*d6f0*/  PRMT R138, RZ, 0x7610, R138 ;  /* 0x00007610ff8a7816 */ /* 0x004fe4000000008a */
[----:B0-----:R-:W-:-:S04]  /*d700*/  @!P0 LOP3.LUT R121, R121, R120, RZ, 0x3c, !PT ;  /* 0x0000007879798212 */ /* 0x001fc800078e3cff */
[----:B------:R-:W-:-:S04]  /*d710*/  @!P0 LOP3.LUT R120, R121, R120, RZ, 0x3c, !PT ;  /* 0x0000007879788212 */ /* 0x000fc800078e3cff */
[----:B------:R-:W-:-:S05]  /*d720*/  @!P0 LOP3.LUT R121, R121, R120, RZ, 0x3c, !PT ;  /* 0x0000007879798212 */ /* 0x000fca00078e3cff */
[----:B------:R0:W2:Y:S02]  /*d730*/  @!P0 LDG.E.U16 R141, desc[UR16][R120.64] ;  /* 0x00000010788d8981 */ /* 0x0000a4000c1e1500 */
[----:B0-----:R-:W-:Y:S02]  /*d740*/  @!P0 IMAD.MOV.U32 R120, RZ, RZ, R21 ;  /* 0x000000ffff788224 */ /* 0x001fe400078e0015 */
[----:B------:R-:W-:Y:S01]  /*d750*/  @!P0 IMAD.MOV.U32 R121, RZ, RZ, R159 ;  /* 0x000000ffff798224 */ /* 0x000fe200078e009f */
[----:B------:R-:W4:Y:S04]  /*d760*/  LDL R21, [R1+0x1bc] ;  /* 0x0001bc0001157983 */ /* 0x000f280000100800 */
[----:B------:R3:W2:Y:S04]  /*d770*/  @!P0 LDG.E.U16 R140, desc[UR16][R120.64] ;  /* 0x00000010788c8981 */ /* 0x0006a8000c1e1500 */
[----:B------:R-:W2:Y:S01]  /*d780*/  LDL R159, [R1+0x1b8] ;  /* 0x0001b800019f7983 */ /* 0x000ea20000100800 */
[----:B---3--:R-:W-:-:S02]  /*d790*/  @!P0 IMAD.MOV.U32 R120, RZ, RZ, R12 ;  /* 0x000000ffff788224 */ /* 0x008fc400078e000c */
[----:B------:R-:W-:Y:S01]  /*d7a0*/  @!P0 IMAD.MOV.U32 R121, RZ, RZ, R0 ;  /* 0x000000ffff798224 */ /* 0x000fe200078e0000 */
[----:B------:R-:W3:Y:S04]  /*d7b0*/  LDL R12, [R1+0x43c] ;  /* 0x00043c00010c7983 */ /* 0x000ee80000100800 */
[----:B------:R0:W2:Y:S04]  /*d7c0*/  @!P0 LDG.E.U16 R139, desc[UR16][R120.64] ;  /* 0x00000010788b8981 */ /* 0x0000a8000c1e1500 */
[----:B------:R1:W-:Y:S01]  /*d7d0*/  STL [R1+0x584], R0 ;  /* 0x0005840001007387 */ /* 0x0003e20000100800 */
[----:B0-----:R-:W-:-:S02]  /*d7e0*/  @!P0 IMAD.MOV.U32 R120, RZ, RZ, R238 ;  /* 0x000000ffff788224 */ /* 0x001fc400078e00ee */
[----:B------:R-:W-:Y:S01]  /*d7f0*/  @!P0 IMAD.MOV.U32 R121, RZ, RZ, R237 ;  /* 0x000000ffff798224 */ /* 0x000fe200078e00ed */
[----:B-1----:R-:W4:Y:S04]  /*d800*/  LDL R0, [R1+0x1fc] ;  /* 0x0001fc0001007983 */ /* 0x002f280000100800 */
[----:B------:R0:W-:Y:S04]  /*d810*/  STL [R1+0x58c], R238 ;  /* 0x00058cee01007387 */ /* 0x0001e80000100800 */
[----:B------:R1:W2:Y:S04]  /*d820*/  @!P0 LDG.E.U16 R138, desc[UR16][R120.64] ;  /* 0x00000010788a8981 */ /* 0x0002a8000c1e1500 */
[----:B0-----:R-:W2:Y:S04]  /*d830*/  LDL.LU R238, [R1+0x30] ;  /* 0x0000300001ee7983 */ /* 0x001ea80000300800 */
[----:B------:R0:W-:Y:S01]  /*d840*/  STL [R1+0x588], R237 ;  /* 0x000588ed01007387 */ /* 0x0001e20000100800 */
[----:B-1----:R-:W-:-:S02]  /*d850*/  @!P0 IMAD.MOV.U32 R120, RZ, RZ, R222 ;  /* 0x000000ffff788224 */ /* 0x002fc400078e00de */
[----:B------:R-:W-:Y:S01]  /*d860*/  @!P0 IMAD.MOV.U32 R121, RZ, RZ, R221 ;  /* 0x000000ffff798224 */ /* 0x000fe200078e00dd */
[----:B0-----:R-:W2:Y:S04]  /*d870*/  LDL R237, [R1+0x1f8] ;  /* 0x0001f80001ed7983 */ /* 0x001ea80000100800 */
[----:B------:R0:W-:Y:S04]  /*d880*/  STL [R1+0x594], R222 ;  /* 0x000594de01007387 */ /* 0x0001e80000100800 */
[----:B0-----:R-:W2:Y:S04]  /*d890*/  LDL.LU R222, [R1+0x38] ;  /* 0x0000380001de7983 */ /* 0x001ea80000300800 */
[----:B------:R0:W-:Y:S04]  /*d8a0*/  STL [R1+0x590], R221 ;  /* 0x000590dd01007387 */ /* 0x0001e80000100800 */
[----:B0-----:R-:W4:Y:S04]  /*d8b0*/  LDL R221, [R1+0x238] ;  /* 0x0002380001dd7983 */ /* 0x001f280000100800 */
[----:B------:R0:W-:Y:S04]  /*d8c0*/  STS.U16 [R3+UR7+0x9400], R137 ;  /* 0x0094008903007988 */ /* 0x0001e80008000407 */
[----:B------:R1:W-:Y:S01]  /*d8d0*/  STS.U16 [R3+UR7+0x9800], R136 ;  /* 0x0098008803007988 */ /* 0x0003e20008000407 */
[----:B0-----:R-:W-:-:S02]  /*d8e0*/  PRMT R137, RZ, 0x7610, R137 ;  /* 0x00007610ff897816 */ /* 0x001fc40000000089 */
[----:B-1----:R-:W-:-:S04]  /*d8f0*/  PRMT R136, RZ, 0x7610, R136 ;  /* 0x00007610ff887816 */ /* 0x002fc80000000088 */
[----:B------:R0:W2:Y:S04]  /*d900*/  @!P0 LDG.E.U16 R137, desc[UR16][R120.64] ;  /* 0x0000001078898981 */ /* 0x0000a8000c1e1500 */
[----:B------:R1:W-:Y:S01]  /*d910*/  STS.U16 [R3+UR7+0x9c00], R135 ;  /* 0x009c008703007988 */ /* 0x0003e20008000407 */
[----:B0-----:R-:W-:Y:S02]  /*d920*/  @!P0 IMAD.MOV.U32 R120, RZ, RZ, R206 ;  /* 0x000000ffff788224 */ /* 0x001fe400078e00ce */
[----:B------:R-:W-:Y:S01]  /*d930*/  @!P0 IMAD.MOV.U32 R121, RZ, RZ, R205 ;  /* 0x000000ffff798224 */ /* 0x000fe200078e00cd */
        /* <DEDUP_REMOVED lines=10> */
[----:B------:R-:W-:Y:S01]  /*d9e0*/  STL [R1+0x59c], R206 ;  /* 0x00059cce01007387 */ /* 0x000fe20000100800 */
[----:B-1----:R-:W-:-:S03]  /*d9f0*/  PRMT R133, RZ, 0x7610, R133 ;  /* 0x00007610ff857816 */ /* 0x002fc60000000085 */
[----:B------:R0:W2:Y:S04]  /*da00*/  @!P0 LDG.E.U16 R134, desc[UR16][R120.64] ;  /* 0x0000001078868981 */ /* 0x0000a8000c1e1500 */
[----:B------:R-:W-:Y:S04]  /*da10*/  STL [R1+0x598], R205 ;  /* 0x000598cd01007387 */ /* 0x000fe80000100800 */
[----:B------:R-:W-:Y:S01]  /*da20*/  STL [R1+0x5a4], R115 ;  /* 0x0005a47301007387 */ /* 0x000fe20000100800 */
[----:B0-----:R-:W-:Y:S02]  /*da30*/  @!P0 IMAD.MOV.U32 R120, RZ, RZ, R99 ;  /* 0x000000ffff788224 */ /* 0x001fe400078e0063 */
[----:B------:R-:W-:Y:S01]  /*da40*/  @!P0 IMAD.MOV.U32 R121, RZ, RZ, R6 ;  /* 0x000000ffff798224 */ /* 0x000fe200078e0006 */
[----:B------:R-:W-:Y:S04]  /*da50*/  STL [R1+0x5a0], R96 ;  /* 0x0005a06001007387 */ /* 0x000fe80000100800 */
[----:B------:R-:W-:Y:S04]  /*da60*/  STL [R1+0x5ac], R107 ;  /* 0x0005ac6b01007387 */ /* 0x000fe80000100800 */
[----:B------:R-:W-:Y:S04]  /*da70*/  STL [R1+0x5a8], R17 ;  /* 0x0005a81101007387 */ /* 0x000fe80000100800 */
[----:B------:R0:W-:Y:S04]  /*da80*/  STS.U16 [R3+UR7+0xa800], R132 ;  /* 0x00a8008403007988 */ /* 0x0001e80008000407 */
[----:B------:R-:W-:Y:S04]  /*da90*/  STL [R1+0x5b4], R99 ;  /* 0x0005b46301007387 */ /* 0x000fe80000100800 */
[----:B------:R3:W2:Y:S01]  /*daa0*/  @!P0 LDG.E.U16 R133, desc[UR16][R120.64] ;  /* 0x0000001078858981 */ /* 0x0006a2000c1e1500 */
[----:B0-----:R-:W-:-:S03]  /*dab0*/  PRMT R132, RZ, 0x7610, R132 ;  /* 0x00007610ff847816 */ /* 0x001fc60000000084 */
[----:B------:R0:W-:Y:S04]  /*dac0*/  STL [R1+0x5b0], R6 ;  /* 0x0005b00601007387 */ /* 0x0001e80000100800 */
[----:B------:R-:W2:Y:S04]  /*dad0*/  LDL R115, [R1+0x138] ;  /* 0x0001380001737983 */ /* 0x000ea80000100800 */
[----:B------:R1:W-:Y:S04]  /*dae0*/  STS.U16 [R3+UR7+0xac00], R131 ;  /* 0x00ac008303007988 */ /* 0x0003e80008000407 */
[----:B0-----:R-:W2:Y:S04]  /*daf0*/  LDL R6, [R1+0x17c] ;  /* 0x00017c0001067983 */ /* 0x001ea80000100800 */
[----:B------:R-:W2:Y:S01]  /*db00*/  LDL R107, [R1+0xf8] ;  /* 0x0000f800016b7983 */ /* 0x000ea20000100800 */
[----:B---3--:R-:W-:-:S03]  /*db10*/  @!P0 IMAD.MOV.U32 R120, RZ, RZ, R12 ;  /* 0x000000ffff788224 */ /* 0x008fc600078e000c */
[----:B------:R-:W3:Y:S04]  /*db20*/  LDL R99, [R1+0xfc] ;  /* 0x0000fc0001637983 */ /* 0x000ee80000100800 */
[----:B------:R-:W3:Y:S01]  /*db30*/  LDL R12, [R1+0x178] ;  /* 0x00017800010c7983 */ /* 0x000ee20000100800 */
[----:B----4-:R-:W-:-:S03]  /*db40*/  @!P0 IMAD.MOV.U32 R121, RZ, RZ, R221 ;  /* 0x000000ffff798224 */ /* 0x010fc600078e00dd */
[----:B------:R0:W-:Y:S04]  /*db50*/  STS.U16 [R3+UR7+0xb000], R130 ;  /* 0x00b0008203007988 */ /* 0x0001e80008000407 */
[----:B------:R4:W3:Y:S04]  /*db60*/  @!P0 LDG.E.U16 R132, desc[UR16][R120.64] ;  /* 0x0000001078848981 */ /* 0x0008e8000c1e1500 */
[----:B------:R-:W3:Y:S04]  /*db70*/  LDL R17, [R1+0x56c] ;  /* 0x00056c0001117983 */ /* 0x000ee80000100800 */
[----:B------:R-:W3:Y:S01]  /*db80*/  LDL R96, [R1+0xb8] ;  /* 0x0000b80001607983 */ /* 0x000ee20000100800 */
[----:B----4-:R-:W-:-:S03]  /*db90*/  @!P0 IMAD.MOV.U32 R120, RZ, RZ, R0 ;  /* 0x000000ffff788224 */ /* 0x010fc600078e0000 */
[----:B------:R-:W4:Y:S01]  /*dba0*/  LDL R0, [R1+0x13c] ;  /* 0x00013c0001007983 */ /* 0x000f220000100800 */
[----:B-1----:R-:W-:Y:S01]  /*dbb0*/  PRMT R131, RZ, 0x7610, R131 ;  /* 0x00007610ff837816 */ /* 0x002fe20000000083 */
[----:B--2---:R-:W-:Y:S01]  /*dbc0*/  @!P0 IMAD.MOV.U32 R121, RZ, RZ, R237 ;  /* 0x000000ffff798224 */ /* 0x004fe200078e00ed */
[----:B0-----:R-:W-:-:S04]  /*dbd0*/  PRMT R130, RZ, 0x7610, R130 ;  /* 0x00007610ff827816 */ /* 0x001fc80000000082 */
[----:B------:R0:W2:Y:S04]  /*dbe0*/  @!P0 LDG.E.U16 R131, desc[UR16][R120.64] ;  /* 0x0000001078838981 */ /* 0x0000a8000c1e1500 */
[----:B------:R1:W-:Y:S01]  /*dbf0*/  STS.U16 [R3+UR7+0xb400], R129 ;  /* 0x00b4008103007988 */ /* 0x0003e20008000407 */
[----:B0-----:R-:W-:Y:S02]  /*dc00*/  @!P0 IMAD.MOV.U32 R120, RZ, RZ, R21 ;  /* 0x000000ffff788224 */ /* 0x001fe400078e0015 */
[----:B------:R-:W-:Y:S01]  /*dc10*/  @!P0 IMAD.MOV.U32 R121, RZ, RZ, R159 ;  /* 0x000000ffff798224 */ /* 0x000fe200078e009f */
[----:B------:R-:W2:Y:S01]  /*dc20*/  LDL R21, [R1+0xbc] ;  /* 0x0000bc0001157983 */ /* 0x000ea20000100800 */
[----:B-1----:R-:W-:-:S03]  /*dc30*/  PRMT R129, RZ, 0x7610, R129 ;  /* 0x00007610ff817816 */ /* 0x002fc60000000081 */
[----:B------:R0:W2:Y:S02]  /*dc40*/  @!P0 LDG.E.U16 R130, desc[UR16][R120.64] ;  /* 0x0000001078828981 */ /* 0x0000a4000c1e1500 */
[----:B0-----:R-:W-:Y:S02]  /*dc50*/  @!P0 IMAD.MOV.U32 R120, RZ, RZ, R6 ;  /* 0x000000ffff788224 */ /* 0x001fe400078e0006 */
[----:B------:R-:W2:Y:S01]  /*dc60*/  LDL R6, [R1+0x7c] ;  /* 0x00007c0001067983 */ /* 0x000ea20000100800 */
[----:B---3--:R-:W-:-:S03]  /*dc70*/  @!P0 IMAD.MOV.U32 R121, RZ, RZ, R12 ;  /* 0x000000ffff798224 */ /* 0x008fc600078e000c */
[----:B------:R-:W3:Y:S04]  /*dc80*/  LDL R12, [R1+0x78] ;  /* 0x00007800010c7983 */ /* 0x000ee80000100800 */
[----:B------:R4:W3:Y:S02]  /*dc90*/  @!P0 LDG.E.U16 R129, desc[UR16][R120.64] ;  /* 0x0000001078818981 */ /* 0x0008e4000c1e1500 */
[----:B----4-:R-:W-:Y:S02]  /*dca0*/  @!P0 IMAD.MOV.U32 R120, RZ, RZ, R0 ;  /* 0x000000ffff788224 */ /* 0x010fe400078e0000 */
[----:B------:R-:W4:Y:S01]  /*dcb0*/  LDL R0, [R1+0x3c] ;  /* 0x00003c0001007983 */ /* 0x000f220000100800 */
[----:B------:R-:W-:-:S03]  /*dcc0*/  @!P0 IMAD.MOV.U32 R121, RZ, RZ, R115 ;  /* 0x000000ffff798224 */ /* 0x000fc600078e0073 */
[----:B------:R0:W-:Y:S04]  /*dcd0*/  STS.U16 [R3+UR7+0xb800], R128 ;  /* 0x00b8008003007988 */ /* 0x0001e80008000407 */
[----:B------:R1:W-:Y:S01]  /*dce0*/  STS.U16 [R3+UR7+0xbc00], R127 ;  /* 0x00bc007f03007988 */ /* 0x0003e20008000407 */
[----:B0-----:R-:W-:Y:S02]  /*dcf0*/  PRMT R128, RZ, 0x7610, R128 ;  /* 0x00007610ff807816 */ /* 0x001fe40000000080 */
[----:B-1----:R-:W-:-:S04]  /*dd00*/  PRMT R127, RZ, 0x7610, R127 ;  /* 0x00007610ff7f7816 */ /* 0x002fc8000000007f */
[----:B------:R0:W4:Y:S04]  /*dd10*/  @!P0 LDG.E.U16 R128, desc[UR16][R120.64] ;  /* 0x0000001078808981 */ /* 0x000128000c1e1500 */
[----:B------:R1:W-:Y:S01]  /*dd20*/  STS.U16 [R17+UR7+0x8100], R126 ;  /* 0x0081007e11007988 */ /* 0x0003e20008000407 */
[----:B0-----:R-:W-:Y:S02]  /*dd30*/  @!P0 IMAD.MOV.U32 R120, RZ, RZ, R99 ;  /* 0x000000ffff788224 */ /* 0x001fe400078e0063 */
[----:B------:R-:W-:Y:S01]  /*dd40*/  @!P0 IMAD.MOV.U32 R121, RZ, RZ, R107 ;  /* 0x000000ffff798224 */ /* 0x000fe200078e006b */
[----:B-1----:R-:W-:-:S04]  /*dd50*/  PRMT R126, RZ, 0x7610, R126 ;  /* 0x00007610ff7e7816 */ /* 0x002fc8000000007e */
[----:B------:R2:W4:Y:S04]  /*dd60*/  @!P0 LDG.E.U16 R127, desc[UR16][R120.64] ;  /* 0x00000010787f8981 */ /* 0x000528000c1e1500 */
[----:B------:R0:W-:Y:S01]  /*dd70*/  STS.U16 [R17+UR7+0x8500], R125 ;  /* 0x0085007d11007988 */ /* 0x0001e20008000407 */
[----:B--2---:R-:W-:Y:S02]  /*dd80*/  @!P0 IMAD.MOV.U32 R120, RZ, RZ, R21 ;  /* 0x000000ffff788224 */ /* 0x004fe400078e0015 */
[----:B------:R-:W-:Y:S01]  /*dd90*/  @!P0 IMAD.MOV.U32 R121, RZ, RZ, R96 ;  /* 0x000000ffff798224 */ /* 0x000fe200078e0060 */
[----:B------:R1:W-:Y:S01]  /*dda0*/  STL [R1+0x5b8], R3 ;  /* 0x0005b80301007387 */ /* 0x0003e20000100800 */
[----:B0-----:R-:W-:-:S03]  /*ddb0*/  PRMT R125, RZ, 0x7610, R125 ;  /* 0x00007610ff7d7816 */ /* 0x001fc6000000007d */
[----:B------:R0:W2:Y:S04]  /*ddc0*/  @!P0 LDG.E.U16 R126, desc[UR16][R120.64] ;  /* 0x00000010787e8981 */ /* 0x0000a8000c1e1500 */
[----:B------:R-:W2:Y:S04]  /*ddd0*/  LDL R205, [R1+0x434] ;  /* 0x0004340001cd7983 */ /* 0x000ea80000100800 */
[----:B------:R-:W2:Y:S04]  /*dde0*/  LDL R115, [R1+0x1b0] ;  /* 0x0001b00001737983 */ /* 0x000ea80000100800 */
[----:B------:R-:W2:Y:S04]  /*ddf0*/  LDL R107, [R1+0x1b4] ;  /* 0x0001b400016b7983 */ /* 0x000ea80000100800 */
[----:B-1----:R-:W2:Y:S04]  /*de00*/  LDL R3, [R1+0x174] ;  /* 0x0001740001037983 */ /* 0x002ea80000100800 */
[----:B------:R-:W2:Y:S04]  /*de10*/  LDL R99, [R1+0x170] ;  /* 0x0001700001637983 */ /* 0x000ea80000100800 */
[----:B------:R1:W-:Y:S01]  /*de20*/  STS.U16 [R17+UR7+0x8900], R124 ;  /* 0x0089007c11007988 */ /* 0x0003e20008000407 */
[----:B------:R-:W-:Y:S01]  /*de30*/  @!P0 IMAD.MOV.U32 R159, RZ, RZ, R219 ;  /* 0x000000ffff9f8224 */ /* 0x000fe200078e00db */
[----:B------:R-:W-:-:S02]  /*de40*/  PRMT R119, RZ, 0x7610, R119 ;  /* 0x00007610ff777816 */ /* 0x000fc40000000077 */
[----:B------:R-:W2:Y:S04]  /*de50*/  LDL R96, [R1+0x130] ;  /* 0x0001300001607983 */ /* 0x000ea80000100800 */
[----:B------:R-:W2:Y:S01]  /*de60*/  LDL R21, [R1+0x134] ;  /* 0x0001340001157983 */ /* 0x000ea20000100800 */
[----:B0-----:R-:W-:-:S03]  /*de70*/  @!P0 IMAD.MOV.U32 R120, RZ, RZ, R6 ;  /* 0x000000ffff788224 */ /* 0x001fc600078e0006 */
[----:B------:R-:W2:Y:S01]  /*de80*/  LDL R6, [R1+0x438] ;  /* 0x0004380001067983 */ /* 0x000ea20000100800 */
[----:B---3--:R-:W-:-:S03]  /*de90*/  @!P0 IMAD.MOV.U32 R121, RZ, RZ, R12 ;  /* 0x000000ffff798224 */ /* 0x008fc600078e000c */
[----:B------:R-:W3:Y:S04]  /*dea0*/  LDL R12, [R1+0x1f0] ;  /* 0x0001f000010c7983 */ /* 0x000ee80000100800 */
[----:B------:R4:W3:Y:S02]  /*deb0*/  @!P0 LDG.E.U16 R125, desc[UR16][R120.64] ;  /* 0x00000010787d8981 */ /* 0x0008e4000c1e1500 */
[----:B----4-:R-:W-:Y:S02]  /*dec0*/  @!P0 IMAD.MOV.U32 R120, RZ, RZ, R0 ;  /* 0x000000ffff788224 */ /* 0x010fe400078e0000 */
[----:B------:R-:W4:Y:S01]  /*ded0*/  LDL R0, [R1+0x1f4] ;  /* 0x0001f40001007983 */ /* 0x000f220000100800 */
[----:B-1----:R-:W-:Y:S01]  /*dee0*/  PRMT R124, RZ, 0x7610, R124 ;  /* 0x00007610ff7c7816 */ /* 0x002fe2000000007c */
[----:B------:R-:W-:-:S02]  /*def0*/  @!P0 IMAD.MOV.U32 R121, RZ, RZ, R222 ;  /* 0x000000ffff798224 */ /* 0x000fc400078e00de */
[----:B------:R0:W-:Y:S04]  /*df00*/  STS.U16 [R17+UR7+0x8d00], R123 ;  /* 0x008d007b11007988 */ /* 0x0001e80008000407 */
[----:B------:R1:W4:Y:S01]  /*df10*/  @!P0 LDG.E.U16 R124, desc[UR16][R120.64] ;  /* 0x00000010787c8981 */ /* 0x000322000c1e1500 */
[----:B0-----:R-:W-:Y:S01]  /*df20*/  PRMT R123, RZ, 0x7610, R123 ;  /* 0x00007610ff7b7816 */ /* 0x001fe2000000007b */
[----:B-1----:R-:W-:Y:S02]  /*df30*/  @!P0 IMAD.MOV.U32 R120, RZ, RZ, R252 ;  /* 0x000000ffff788224 */ /* 0x002fe400078e00fc */
[----:B------:R-:W-:Y:S01]  /*df40*/  @!P0 IMAD.MOV.U32 R121, RZ, RZ, R251 ;  /* 0x000000ffff798224 */ /* 0x000fe200078e00fb */
[----:B------:R0:W-:Y:S04]  /*df50*/  STS.U16 [R17+UR7+0x9100], R122 ;  /* 0x0091007a11007988 */ /* 0x0001e80008000407 */
[----:B------:R1:W4:Y:S01]  /*df60*/  @!P0 LDG.E.U16 R123, desc[UR16][R120.64] ;  /* 0x00000010787b8981 */ /* 0x000322000c1e1500 */
[----:B0-----:R-:W-:Y:S01]  /*df70*/  PRMT R122, RZ, 0x7610, R122 ;  /* 0x00007610ff7a7816 */ /* 0x001fe2000000007a */
[----:B-1----:R-:W-:-:S02]  /*df80*/  @!P0 IMAD.MOV.U32 R120, RZ, RZ, R236 ;  /* 0x000000ffff788224 */ /* 0x002fc400078e00ec */
[----:B------:R-:W-:Y:S01]  /*df90*/  @!P0 IMAD.MOV.U32 R121, RZ, RZ, R235 ;  /* 0x000000ffff798224 */ /* 0x000fe200078e00eb */
[----:B------:R0:W-:Y:S04]  /*dfa0*/  STS.U16 [R17+UR7+0x9500], R158 ;  /* 0x0095009e11007988 */ /* 0x0001e80008000407 */
[----:B------:R1:W4:Y:S01]  /*dfb0*/  @!P0 LDG.E.U16 R122, desc[UR16][R120.64] ;  /* 0x00000010787a8981 */ /* 0x000322000c1e1500 */
[----:B0-----:R-:W-:Y:S01]  /*dfc0*/  @!P0 IMAD.MOV.U32 R158, RZ, RZ, R220 ;  /* 0x000000ffff9e8224 */ /* 0x001fe200078e00dc */
[----:B-1----:R-:W-:Y:S02]  /*dfd0*/  PRMT R121, RZ, 0x7610, R121 ;  /* 0x00007610ff797816 */ /* 0x002fe40000000079 */
[----:B------:R-:W-:-:S04]  /*dfe0*/  PRMT R120, RZ, 0x7610, R120 ;  /* 0x00007610ff787816 */ /* 0x000fc80000000078 */
[----:B------:R0:W4:Y:S02]  /*dff0*/  @!P0 LDG.E.U16 R121, desc[UR16][R158.64] ;  /* 0x000000109e798981 */ /* 0x000124000c1e1500 */
[----:B0-----:R-:W-:Y:S02]  /*e000*/  @!P0 IMAD.MOV.U32 R158, RZ, RZ, R204 ;  /* 0x000000ffff9e8224 */ /* 0x001fe400078e00cc */
[----:B------:R-:W-:Y:S01]  /*e010*/  @!P0 IMAD.MOV.U32 R159, RZ, RZ, R203 ;  /* 0x000000ffff9f8224 */ /* 0x000fe200078e00cb */
[----:B------:R-:W-:Y:S04]  /*e020*/  STS.U16 [R17+UR7+0x9900], R192 ;  /* 0x009900c011007988 */ /* 0x000fe80008000407 */
[----:B------:R0:W4:Y:S04]  /*e030*/  @!P0 LDG.E.U16 R120, desc[UR16][R158.64] ;  /* 0x000000109e788981 */ /* 0x000128000c1e1500 */
[----:B------:R-:W-:Y:S01]  /*e040*/  STS.U16 [R17+UR7+0x9d00], R191 ;  /* 0x009d00bf11007988 */ /* 0x000fe20008000407 */
[----:B0-----:R-:W-:-:S02]  /*e050*/  @!P0 IMAD.MOV.U32 R158, RZ, RZ, R114 ;  /* 0x000000ffff9e8224 */ /* 0x001fc400078e0072 */
[----:B------:R-:W-:Y:S01]  /*e060*/  @!P0 IMAD.MOV.U32 R159, RZ, RZ, R94 ;  /* 0x000000ffff9f8224 */ /* 0x000fe200078e005e */
[----:B------:R0:W-:Y:S04]  /*e070*/  STS.U16 [R17+UR7+0xa100], R149 ;  /* 0x00a1009511007988 */ /* 0x0001e80008000407 */
[----:B------:R1:W4:Y:S01]  /*e080*/  @!P0 LDG.E.U16 R119, desc[UR16][R158.64] ;  /* 0x000000109e778981 */ /* 0x000322000c1e1500 */
[----:B0-----:R-:W-:Y:S01]  /*e090*/  PRMT R149, RZ, 0x7610, R149 ;  /* 0x00007610ff957816 */ /* 0x001fe20000000095 */
[----:B-1----:R-:W-:Y:S02]  /*e0a0*/  @!P0 IMAD.MOV.U32 R158, RZ, RZ, R106 ;  /* 0x000000ffff9e8224 */ /* 0x002fe400078e006a */
[----:B------:R-:W-:Y:S01]  /*e0b0*/  @!P0 IMAD.MOV.U32 R159, RZ, RZ, R15 ;  /* 0x000000ffff9f8224 */ /* 0x000fe200078e000f */
[----:B------:R0:W-:Y:S04]  /*e0c0*/  STS.U16 [R17+UR7+0xa500], R151 ;  /* 0x00a5009711007988 */ /* 0x0001e80008000407 */
[----:B------:R1:W4:Y:S01]  /*e0d0*/  @!P0 LDG.E.U16 R149, desc[UR16][R158.64] ;  /* 0x000000109e958981 */ /* 0x000322000c1e1500 */
[----:B0-----:R-:W-:-:S03]  /*e0e0*/  PRMT R151, RZ, 0x7610, R151 ;  /* 0x00007610ff977816 */ /* 0x001fc60000000097 */
[----:B------:R-:W-:Y:S01]  /*e0f0*/  STL [R1+0x5bc], R222 ;  /* 0x0005bcde01007387 */ /* 0x000fe20000100800 */
[----:B-1----:R-:W-:Y:S02]  /*e100*/  @!P0 IMAD.MOV.U32 R158, RZ, RZ, R97 ;  /* 0x000000ffff9e8224 */ /* 0x002fe400078e0061 */
[----:B------:R-:W-:Y:S01]  /*e110*/  @!P0 IMAD.MOV.U32 R159, RZ, RZ, R5 ;  /* 0x000000ffff9f8224 */ /* 0x000fe200078e0005 */
[----:B------:R-:W-:Y:S04]  /*e120*/  STL [R1+0x5c4], R252 ;  /* 0x0005c4fc01007387 */ /* 0x000fe80000100800 */
[----:B------:R0:W-:Y:S04]  /*e130*/  STS.U16 [R17+UR7+0xa900], R152 ;  /* 0x00a9009811007988 */ /* 0x0001e80008000407 */
[----:B------:R1:W-:Y:S04]  /*e140*/  STL [R1+0x5c0], R251 ;  /* 0x0005c0fb01007387 */ /* 0x0003e80000100800 */
[----:B------:R2:W4:Y:S01]  /*e150*/  @!P0 LDG.E.U16 R151, desc[UR16][R158.64] ;  /* 0x000000109e978981 */ /* 0x000522000c1e1500 */
[----:B0-----:R-:W-:-:S03]  /*e160*/  PRMT R152, RZ, 0x7610, R152 ;  /* 0x00007610ff987816 */ /* 0x001fc60000000098 */
[----:B-1----:R-:W4:Y:S01]  /*e170*/  LDL.LU R251, [R1+0x70] ;  /* 0x0000700001fb7983 */ /* 0x002f220000300800 */
[----:B--2---:R-:W-:-:S03]  /*e180*/  @!P0 IMAD.MOV.U32 R158, RZ, RZ, R6 ;  /* 0x000000ffff9e8224 */ /* 0x004fc600078e0006 */
[----:B------:R-:W-:Y:S01]  /*e190*/  STL [R1+0x5cc], R236 ;  /* 0x0005ccec01007387 */ /* 0x000fe20000100800 */
[----:B------:R-:W-:-:S03]  /*e1a0*/  @!P0 IMAD.MOV.U32 R159, RZ, RZ, R205 ;  /* 0x000000ffff9f8224 */ /* 0x000fc600078e00cd */
[----:B------:R-:W-:Y:S04]  /*e1b0*/  STL [R1+0x5c8], R235 ;  /* 0x0005c8eb01007387 */ /* 0x000fe80000100800 */
[----:B------:R-:W-:Y:S04]  /*e1c0*/  STL [R1+0x5d4], R220 ;  /* 0x0005d4dc01007387 */ /* 0x000fe80000100800 */
[----:B------:R-:W-:Y:S04]  /*e1d0*/  STL [R1+0x5d0], R219 ;  /* 0x0005d0db01007387 */ /* 0x000fe80000100800 */
[----:B------:R0:W-:Y:S04]  /*e1e0*/  STS.U16 [R17+UR7+0xad00], R155 ;  /* 0x00ad009b11007988 */ /* 0x0001e80008000407 */
[----:B------:R-:W-:Y:S04]  /*e1f0*/  STL [R1+0x5dc], R204 ;  /* 0x0005dccc01007387 */ /* 0x000fe80000100800 */
[----:B------:R3:W2:Y:S01]  /*e200*/  @!P0 LDG.E.U16 R152, desc[UR16][R158.64] ;  /* 0x000000109e988981 */ /* 0x0006a2000c1e1500 */
[----:B0-----:R-:W-:-:S03]  /*e210*/  PRMT R155, RZ, 0x7610, R155 ;  /* 0x00007610ff9b7816 */ /* 0x001fc6000000009b */
[----:B------:R-:W-:Y:S04]  /*e220*/  STL [R1+0x5d8], R203 ;  /* 0x0005d8cb01007387 */ /* 0x000fe80000100800 */
[----:B------:R0:W-:Y:S04]  /*e230*/  STL [R1+0x5e4], R114 ;  /* 0x0005e47201007387 */ /* 0x0001e80000100800 */
[----:B------:R1:W-:Y:S04]  /*e240*/  STS.U16 [R17+UR7+0xb100], R156 ;  /* 0x00b1009c11007988 */ /* 0x0003e80008000407 */
[----:B0-----:R-:W2:Y:S04]  /*e250*/  LDL.LU R114, [R1+0x74] ;  /* 0x0000740001727983 */ /* 0x001ea80000300800 */
[----:B------:R-:W-:Y:S01]  /*e260*/  STL [R1+0x5e0], R94 ;  /* 0x0005e05e01007387 */ /* 0x000fe20000100800 */
[----:B-1----:R-:W-:-:S03]  /*e270*/  PRMT R156, RZ, 0x7610, R156 ;  /* 0x00007610ff9c7816 */ /* 0x002fc6000000009c */
[----:B------:R-:W-:Y:S04]  /*e280*/  STL [R1+0x5ec], R106 ;  /* 0x0005ec6a01007387 */ /* 0x000fe80000100800 */
[----:B------:R-:W-:Y:S04]  /*e290*/  STL [R1+0x5e8], R15 ;  /* 0x0005e80f01007387 */ /* 0x000fe80000100800 */
[----:B------:R-:W-:Y:S04]  /*e2a0*/  STL [R1+0x5f4], R97 ;  /* 0x0005f46101007387 */ /* 0x000fe80000100800 */
[----:B------:R0:W-:Y:S01]  /*e2b0*/  STL [R1+0x5f0], R5 ;  /* 0x0005f00501007387 */ /* 0x0001e20000100800 */
[----:B---3--:R-:W-:-:S03]  /*e2c0*/  @!P0 IMAD.MOV.U32 R159, RZ, RZ, R12 ;  /* 0x000000ffff9f8224 */ /* 0x008fc600078e000c */
[----:B0-----:R-:W3:Y:S04]  /*e2d0*/  LDL.LU R5, [R1+0xb0] ;  /* 0x0000b00001057983 */ /* 0x001ee80000300800 */
[----:B------:R-:W2:Y:S04]  /*e2e0*/  LDL R6, [R1+0xf4] ;  /* 0x0000f40001067983 */ /* 0x000ea80000100800 */
[----:B------:R-:W3:Y:S01]  /*e2f0*/  LDL R12, [R1+0xf0] ;  /* 0x0000f000010c7983 */ /* 0x000ee20000100800 */
[----:B----4-:R-:W-:-:S03]  /*e300*/  @!P0 IMAD.MOV.U32 R158, RZ, RZ, R0 ;  /* 0x000000ffff9e8224 */ /* 0x010fc600078e0000 */
[----:B------:R-:W4:Y:S04]  /*e310*/  LDL R0, [R1+0xb4] ;  /* 0x0000b40001007983 */ /* 0x000f280000100800 */
[----:B------:R0:W4:Y:S02]  /*e320*/  @!P0 LDG.E.U16 R155, desc[UR16][R158.64] ;  /* 0x000000109e9b8981 */ /* 0x000124000c1e1500 */
[----:B0-----:R-:W-:Y:S02]  /*e330*/  @!P0 IMAD.MOV.U32 R158, RZ, RZ, R107 ;  /* 0x000000ffff9e8224 */ /* 0x001fe400078e006b */
[----:B------:R-:W-:-:S05]  /*e340*/  @!P0 IMAD.MOV.U32 R159, RZ, RZ, R115 ;  /* 0x000000ffff9f8224 */ /* 0x000fca00078e0073 */
[----:B------:R0:W4:Y:S02]  /*e350*/  @!P0 LDG.E.U16 R156, desc[UR16][R158.64] ;  /* 0x000000109e9c8981 */ /* 0x000124000c1e1500 */
[----:B0-----:R-:W-:Y:S02]  /*e360*/  @!P0 IMAD.MOV.U32 R158, RZ, RZ, R3 ;  /* 0x000000ffff9e8224 */ /* 0x001fe400078e0003 */
[----:B------:R-:W4:Y:S01]  /*e370*/  LDL R3, [R1+0x568] ;  /* 0x0005680001037983 */ /* 0x000f220000100800 */
[----:B------:R-:W-:-:S03]  /*e380*/  @!P0 IMAD.MOV.U32 R159, RZ, RZ, R99 ;  /* 0x000000ffff9f8224 */ /* 0x000fc600078e0063 */
[----:B------:R-:W4:Y:S04]  /*e390*/  LDL.LU R106, [R1+0xa8] ;  /* 0x0000a800016a7983 */ /* 0x000f280000300800 */
[----:B------:R-:W4:Y:S04]  /*e3a0*/  LDL.LU R204, [R1+0x6c] ;  /* 0x00006c0001cc7983 */ /* 0x000f280000300800 */
[----:B------:R-:W4:Y:S04]  /*e3b0*/  LDL.LU R222, [R1+0x68] ;  /* 0x0000680001de7983 */ /* 0x000f280000300800 */
[----:B------:R-:W4:Y:S04]  /*e3c0*/  LDL.LU R99, [R1+0x34] ;  /* 0x0000340001637983 */ /* 0x000f280000300800 */
[----:B------:R0:W-:Y:S04]  /*e3d0*/  STS.U16 [R17+UR7+0xb500], R160 ;  /* 0x00b500a011007988 */ /* 0x0001e80008000407 */
[----:B------:R1:W-:Y:S04]  /*e3e0*/  STS.U16 [R17+UR7+0xb900], R163 ;  /* 0x00b900a311007988 */ /* 0x0003e80008000407 */
[----:B------:R-:W4:Y:S01]  /*e3f0*/  LDL.LU R107, [R1+0x2c] ;  /* 0x00002c00016b7983 */ /* 0x000f220000300800 */
[----:B0-----:R-:W-:-:S02]  /*e400*/  PRMT R160, RZ, 0x7610, R160 ;  /* 0x00007610ffa07816 */ /* 0x001fc400000000a0 */
[----:B-1----:R-:W-:Y:S01]  /*e410*/  PRMT R163, RZ, 0x7610, R163 ;  /* 0x00007610ffa37816 */ /* 0x002fe200000000a3 */
[----:B------:R0:W-:Y:S04]  /*e420*/  STS.U16 [R17+UR7+0xbd00], R165 ;  /* 0x00bd00a511007988 */ /* 0x0001e80008000407 */
[----:B------:R1:W4:Y:S04]  /*e430*/  @!P0 LDG.E.U16 R160, desc[UR16][R158.64] ;  /* 0x000000109ea08981 */ /* 0x000328000c1e1500 */
[----:B------:R-:W4:Y:S01]  /*e440*/  LDL.LU R237, [R1+0x28] ;  /* 0x0000280001ed7983 */ /* 0x000f220000300800 */
[----:B0-----:R-:W-:-:S03]  /*e450*/  PRMT R165, RZ, 0x7610, R165 ;  /* 0x00007610ffa57816 */ /* 0x001fc600000000a5 */
[----:B------:R-:W4:Y:S01]  /*e460*/  LDL R115, [R1+0x42c] ;  /* 0x00042c0001737983 */ /* 0x000f220000100800 */
[----:B-1----:R-:W-:Y:S02]  /*e470*/  @!P0 IMAD.MOV.U32 R158, RZ, RZ, R21 ;  /* 0x000000ffff9e8224 */ /* 0x002fe400078e0015 */
[----:B------:R-:W-:Y:S01]  /*e480*/  @!P0 IMAD.MOV.U32 R159, RZ, RZ, R96 ;  /* 0x000000ffff9f8224 */ /* 0x000fe200078e0060 */
[----:B------:R-:W4:Y:S04]  /*e490*/  LDL R97, [R1+0x430] ;  /* 0x0004300001617983 */ /* 0x000f280000100800 */
[----:B------:R2:W4:Y:S04]  /*e4a0*/  @!P0 LDG.E.U16 R163, desc[UR16][R158.64] ;  /* 0x000000109ea38981 */ /* 0x000528000c1e1500 */
[----:B------:R-:W4:Y:S04]  /*e4b0*/  LDL R96, [R1+0x1e8] ;  /* 0x0001e80001607983 */ /* 0x000f280000100800 */
[----:B------:R-:W4:Y:S04]  /*e4c0*/  LDL R94, [R1+0x1ec] ;  /* 0x0001ec00015e7983 */ /* 0x000f280000100800 */
[----:B------:R-:W4:Y:S04]  /*e4d0*/  LDL R21, [R1+0x1a8] ;  /* 0x0001a80001157983 */ /* 0x000f280000100800 */
[----:B------:R-:W4:Y:S04]  /*e4e0*/  LDL R17, [R1+0x1ac] ;  /* 0x0001ac0001117983 */ /* 0x000f280000100800 */
[----:B------:R-:W4:Y:S01]  /*e4f0*/  LDL R15, [R1+0x168] ;  /* 0x00016800010f7983 */ /* 0x000f220000100800 */
[----:B--2---:R-:W-:-:S03]  /*e500*/  @!P0 IMAD.MOV.U32 R158, RZ, RZ, R6 ;  /* 0x000000ffff9e8224 */ /* 0x004fc600078e0006 */
[----:B------:R-:W2:Y:S01]  /*e510*/  LDL R6, [R1+0x12c] ;  /* 0x00012c0001067983 */ /* 0x000ea20000100800 */
[----:B---3--:R-:W-:-:S03]  /*e520*/  @!P0 IMAD.MOV.U32 R159, RZ, RZ, R12 ;  /* 0x000000ffff9f8224 */ /* 0x008fc600078e000c */
[----:B------:R-:W3:Y:S04]  /*e530*/  LDL R12, [R1+0x16c] ;  /* 0x00016c00010c7983 */ /* 0x000ee80000100800 */
[----:B------:R0:W2:Y:S02]  /*e540*/  @!P0 LDG.E.U16 R165, desc[UR16][R158.64] ;  /* 0x000000109ea58981 */ /* 0x0000a4000c1e1500 */
[----:B0-----:R-:W-:Y:S02]  /*e550*/  @!P0 IMAD.MOV.U32 R159, RZ, RZ, R5 ;  /* 0x000000ffff9f8224 */ /* 0x001fe400078e0005 */
[----:B----4-:R-:W-:Y:S02]  /*e560*/  @!P0 IMAD.MOV.U32 R158, RZ, RZ, R0 ;  /* 0x000000ffff9e8224 */ /* 0x010fe400078e0000 */
[----:B------:R-:W4:Y:S04]  /*e570*/  LDL R0, [R1+0x564] ;  /* 0x0005640001007983 */ /* 0x000f280000100800 */
[----:B------:R0:W-:Y:S04]  /*e580*/  STS.U16 [R3+UR7+0x8200], R166 ;  /* 0x008200a603007988 */ /* 0x0001e80008000407 */
[----:B------:R1:W-:Y:S01]  /*e590*/  STS.U16 [R3+UR7+0x8600], R169 ;  /* 0x008600a903007988 */ /* 0x0003e20008000407 */
[----:B0-----:R-:W-:-:S02]  /*e5a0*/  PRMT R166, RZ, 0x7610, R166 ;  /* 0x00007610ffa67816 */ /* 0x001fc400000000a6 */
        /* <DEDUP_REMOVED lines=22> */
[----:B------:R-:W-:Y:S01]  /*e710*/  STL [R1+0x5fc], R5 ;  /* 0x0005fc0501007387 */ /* 0x000fe20000100800 */
[----:B0-----:R-:W-:Y:S02]  /*e720*/  @!P0 IMAD.MOV.U32 R158, RZ, RZ, R218 ;  /* 0x000000ffff9e8224 */ /* 0x001fe400078e00da */
[----:B------:R-:W-:Y:S01]  /*e730*/  @!P0 IMAD.MOV.U32 R159, RZ, RZ, R217 ;  /* 0x000000ffff9f8224 */ /* 0x000fe200078e00d9 */
[----:B------:R0:W-:Y:S04]  /*e740*/  STS.U16 [R3+UR7+0x9a00], R179 ;  /* 0x009a00b303007988 */ /* 0x0001e80008000407 */
[----:B------:R-:W-:Y:S04]  /*e750*/  STL [R1+0x600], R114 ;  /* 0x0006007201007387 */ /* 0x000fe80000100800 */
[----:B------:R1:W4:Y:S01]  /*e760*/  @!P0 LDG.E.U16 R176, desc[UR16][R158.64] ;  /* 0x000000109eb08981 */ /* 0x000322000c1e1500 */
[----:B0-----:R-:W-:-:S03]  /*e770*/  PRMT R179, RZ, 0x7610, R179 ;  /* 0x00007610ffb37816 */ /* 0x001fc600000000b3 */
[----:B------:R-:W-:Y:S04]  /*e780*/  STL [R1+0x5f8], R251 ;  /* 0x0005f8fb01007387 */ /* 0x000fe80000100800 */
[----:B------:R-:W-:Y:S01]  /*e790*/  STL [R1+0x608], R99 ;  /* 0x0006086301007387 */ /* 0x000fe20000100800 */
[----:B-1----:R-:W-:Y:S02]  /*e7a0*/  @!P0 IMAD.MOV.U32 R158, RZ, RZ, R202 ;  /* 0x000000ffff9e8224 */ /* 0x002fe400078e00ca */
[----:B------:R-:W-:Y:S01]  /*e7b0*/  @!P0 IMAD.MOV.U32 R159, RZ, RZ, R201 ;  /* 0x000000ffff9f8224 */ /* 0x000fe200078e00c9 */
[----:B------:R-:W-:Y:S04]  /*e7c0*/  STL [R1+0x604], R238 ;  /* 0x000604ee01007387 */ /* 0x000fe80000100800 */
[----:B------:R-:W-:Y:S04]  /*e7d0*/  STL [R1+0x610], R250 ;  /* 0x000610fa01007387 */ /* 0x000fe80000100800 */
[----:B------:R0:W-:Y:S04]  /*e7e0*/  STL [R1+0x60c], R249 ;  /* 0x00060cf901007387 */ /* 0x0001e80000100800 */
[----:B------:R1:W-:Y:S04]  /*e7f0*/  STS.U16 [R3+UR7+0x9e00], R181 ;  /* 0x009e00b503007988 */ /* 0x0003e80008000407 */
[----:B------:R1:W4:Y:S04]  /*e800*/  @!P0 LDG.E.U16 R179, desc[UR16][R158.64] ;  /* 0x000000109eb38981 */ /* 0x000328000c1e1500 */
[----:B0-----:R-:W4:Y:S01]  /*e810*/  LDL.LU R249, [R1+0xac] ;  /* 0x0000ac0001f97983 */ /* 0x001f220000300800 */
[----:B-1----:R-:W-:-:S03]  /*e820*/  PRMT R181, RZ, 0x7610, R181 ;  /* 0x00007610ffb57816 */ /* 0x002fc600000000b5 */
[----:B------:R0:W-:Y:S01]  /*e830*/  STL [R1+0x618], R234 ;  /* 0x000618ea01007387 */ /* 0x0001e20000100800 */
[----:B------:R-:W-:Y:S02]  /*e840*/  @!P0 IMAD.MOV.U32 R158, RZ, RZ, R113 ;  /* 0x000000ffff9e8224 */ /* 0x000fe400078e0071 */
[----:B------:R-:W-:Y:S01]  /*e850*/  @!P0 IMAD.MOV.U32 R159, RZ, RZ, R92 ;  /* 0x000000ffff9f8224 */ /* 0x000fe200078e005c */
[----:B------:R1:W-:Y:S04]  /*e860*/  STS.U16 [R3+UR7+0xa200], R183 ;  /* 0x00a200b703007988 */ /* 0x0003e80008000407 */
[----:B------:R1:W4:Y:S04]  /*e870*/  @!P0 LDG.E.U16 R181, desc[UR16][R158.64] ;  /* 0x000000109eb58981 */ /* 0x000328000c1e1500 */
[----:B0-----:R-:W4:Y:S04]  /*e880*/  LDL.LU R234, [R1+0xe8] ;  /* 0x0000e80001ea7983 */ /* 0x001f280000300800 */
[----:B------:R-:W-:Y:S01]  /*e890*/  STL [R1+0x614], R233 ;  /* 0x000614e901007387 */ /* 0x000fe20000100800 */
[----:B-1----:R-:W-:-:S03]  /*e8a0*/  PRMT R183, RZ, 0x7610, R183 ;  /* 0x00007610ffb77816 */ /* 0x002fc600000000b7 */
[----:B------:R-:W-:Y:S01]  /*e8b0*/  STL [R1+0x620], R218 ;  /* 0x000620da01007387 */ /* 0x000fe20000100800 */
[----:B------:R-:W-:-:S03]  /*e8c0*/  @!P0 IMAD.MOV.U32 R158, RZ, RZ, R105 ;  /* 0x000000ffff9e8224 */ /* 0x000fc600078e0069 */
[----:B------:R-:W-:Y:S01]  /*e8d0*/  STL [R1+0x61c], R217 ;  /* 0x00061cd901007387 */ /* 0x000fe20000100800 */
[----:B------:R-:W-:-:S03]  /*e8e0*/  @!P0 IMAD.MOV.U32 R159, RZ, RZ, R13 ;  /* 0x000000ffff9f8224 */ /* 0x000fc600078e000d */
[----:B------:R-:W-:Y:S04]  /*e8f0*/  STL [R1+0x628], R202 ;  /* 0x000628ca01007387 */ /* 0x000fe80000100800 */
[----:B------:R-:W-:Y:S04]  /*e900*/  STL [R1+0x624], R201 ;  /* 0x000624c901007387 */ /* 0x000fe80000100800 */
[----:B------:R-:W-:Y:S04]  /*e910*/  STL [R1+0x630], R113 ;  /* 0x0006307101007387 */ /* 0x000fe80000100800 */
[----:B------:R-:W-:Y:S04]  /*e920*/  STL [R1+0x62c], R92 ;  /* 0x00062c5c01007387 */ /* 0x000fe80000100800 */
[----:B------:R-:W-:Y:S04]  /*e930*/  STL [R1+0x638], R105 ;  /* 0x0006386901007387 */ /* 0x000fe80000100800 */
[----:B------:R0:W-:Y:S04]  /*e940*/  STL [R1+0x634], R13 ;  /* 0x0006340d01007387 */ /* 0x0001e80000100800 */
[----:B------:R1:W4:Y:S04]  /*e950*/  @!P0 LDG.E.U16 R183, desc[UR16][R158.64] ;  /* 0x000000109eb78981 */ /* 0x000328000c1e1500 */
[----:B0-----:R-:W4:Y:S01]  /*e960*/  LDL.LU R13, [R1+0xec] ;  /* 0x0000ec00010d7983 */ /* 0x001f220000300800 */
[----:B-1----:R-:W-:-:S03]  /*e970*/  @!P0 IMAD.MOV.U32 R158, RZ, RZ, R95 ;  /* 0x000000ffff9e8224 */ /* 0x002fc600078e005f */
[----:B------:R0:W-:Y:S04]  /*e980*/  STL [R1+0x640], R95 ;  /* 0x0006405f01007387 */ /* 0x0001e80000100800 */
[----:B0-----:R-:W4:Y:S01]  /*e990*/  LDL.LU R95, [R1+0x128] ;  /* 0x00012800015f7983 */ /* 0x001f220000300800 */
        /* <DEDUP_REMOVED lines=22> */
[----:B---3--:R-:W-:Y:S02]  /*eb00*/  @!P0 IMAD.MOV.U32 R158, RZ, RZ, R12 ;  /* 0x000000ffff9e8224 */ /* 0x008fe400078e000c */
[----:B------:R-:W-:Y:S01]  /*eb10*/  @!P0 IMAD.MOV.U32 R159, RZ, RZ, R15 ;  /* 0x000000ffff9f8224 */ /* 0x000fe200078e000f */
[----:B0-----:R-:W-:-:S04]  /*eb20*/  PRMT R186, RZ, 0x7610, R186 ;  /* 0x00007610ffba7816 */ /* 0x001fc800000000ba */
[----:B------:R2:W3:Y:S04]  /*eb30*/  @!P0 LDG.E.U16 R189, desc[UR16][R158.64] ;  /* 0x000000109ebd8981 */ /* 0x0004e8000c1e1500 */
[----:B------:R0:W-:Y:S01]  /*eb40*/  STS.U16 [R3+UR7+0xbe00], R185 ;  /* 0x00be00b903007988 */ /* 0x0001e20008000407 */
[----:B--2---:R-:W-:Y:S01]  /*eb50*/  @!P0 IMAD.MOV.U32 R158, RZ, RZ, R6 ;  /* 0x000000ffff9e8224 */ /* 0x004fe200078e0006 */
[----:B0-----:R-:W-:Y:S02]  /*eb60*/  PRMT R185, RZ, 0x7610, R185 ;  /* 0x00007610ffb97816 */ /* 0x001fe400000000b9 */
[----:B----4-:R0:W-:Y:S04]  /*eb70*/  STS.U16 [R0+UR7+0x8300], R182 ;  /* 0x008300b600007988 */ /* 0x0101e80008000407 */
[----:B------:R1:W-:Y:S01]  /*eb80*/  STS.U16 [R0+UR7+0x8700], R180 ;  /* 0x008700b400007988 */ /* 0x0003e20008000407 */
[----:B0-----:R-:W-:-:S02]  /*eb90*/  PRMT R182, RZ, 0x7610, R182 ;  /* 0x00007610ffb67816 */ /* 0x001fc400000000b6 */
[----:B-1----:R-:W-:Y:S01]  /*eba0*/  PRMT R180, RZ, 0x7610, R180 ;  /* 0x00007610ffb47816 */ /* 0x002fe200000000b4 */
[----:B------:R0:W-:Y:S04]  /*ebb0*/  STS.U16 [R0+UR7+0x8b00], R178 ;  /* 0x008b00b200007988 */ /* 0x0001e80008000407 */
[----:B------:R1:W-:Y:S01]  /*ebc0*/  STS.U16 [R0+UR7+0x8f00], R177 ;  /* 0x008f00b100007988 */ /* 0x0003e20008000407 */
[----:B0-----:R-:W-:Y:S02]  /*ebd0*/  PRMT R178, RZ, 0x7610, R178 ;  /* 0x00007610ffb27816 */ /* 0x001fe400000000b2 */
[----:B-1----:R-:W-:Y:S01]  /*ebe0*/  PRMT R177, RZ, 0x7610, R177 ;  /* 0x00007610ffb17816 */ /* 0x002fe200000000b1 */
[----:B------:R-:W-:Y:S04]  /*ebf0*/  STL [R1+0x63c], R4 ;  /* 0x00063c0401007387 */ /* 0x000fe80000100800 */
[----:B------:R0:W-:Y:S04]  /*ec00*/  STS.U16 [R0+UR7+0x9300], R174 ;  /* 0x009300ae00007988 */ /* 0x0001e80008000407 */
[----:B------:R1:W-:Y:S01]  /*ec10*/  STS.U16 [R0+UR7+0x9700], R172 ;  /* 0x009700ac00007988 */ /* 0x0003e20008000407 */
[----:B0-----:R-:W-:-:S02]  /*ec20*/  PRMT R174, RZ, 0x7610, R174 ;  /* 0x00007610ffae7816 */ /* 0x001fc400000000ae */
[----:B-1----:R-:W-:Y:S01]  /*ec30*/  PRMT R172, RZ, 0x7610, R172 ;  /* 0x00007610ffac7816 */ /* 0x002fe200000000ac */
[----:B------:R0:W-:Y:S04]  /*ec40*/  STS.U16 [R0+UR7+0x9b00], R171 ;  /* 0x009b00ab00007988 */ /* 0x0001e80008000407 */
[----:B------:R1:W-:Y:S01]  /*ec50*/  STS.U16 [R0+UR7+0x9f00], R168 ;  /* 0x009f00a800007988 */ /* 0x0003e20008000407 */
[----:B0-----:R-:W-:Y:S02]  /*ec60*/  PRMT R171, RZ, 0x7610, R171 ;  /* 0x00007610ffab7816 */ /* 0x001fe400000000ab */
[----:B-1----:R-:W-:Y:S01]  /*ec70*/  PRMT R168, RZ, 0x7610, R168 ;  /* 0x00007610ffa87816 */ /* 0x002fe200000000a8 */
[----:B------:R-:W-:-:S05]  /*ec80*/  @!P0 IMAD.MOV.U32 R159, RZ, RZ, R95 ;  /* 0x000000ffff9f8224 */ /* 0x000fca00078e005f */
[----:B------:R0:W2:Y:S02]  /*ec90*/  @!P0 LDG.E.U16 R186, desc[UR16][R158.64] ;  /* 0x000000109eba8981 */ /* 0x0000a4000c1e1500 */
[----:B0-----:R-:W-:Y:S02]  /*eca0*/  @!P0 IMAD.MOV.U32 R158, RZ, RZ, R13 ;  /* 0x000000ffff9e8224 */ /* 0x001fe400078e000d */
[----:B------:R-:W-:-:S05]  /*ecb0*/  @!P0 IMAD.MOV.U32 R159, RZ, RZ, R234 ;  /* 0x000000ffff9f8224 */ /* 0x000fca00078e00ea */
[----:B------:R0:W4:Y:S02]  /*ecc0*/  @!P0 LDG.E.U16 R185, desc[UR16][R158.64] ;  /* 0x000000109eb98981 */ /* 0x000124000c1e1500 */
        /* <DEDUP_REMOVED lines=8> */
[----:B------:R0:W4:Y:S04]  /*ed50*/  @!P0 LDG.E.U16 R178, desc[UR16][R158.64] ;  /* 0x000000109eb28981 */ /* 0x000128000c1e1500 */
[----:B------:R-:W-:Y:S04]  /*ed60*/  STL [R1+0x64c], R95 ;  /* 0x00064c5f01007387 */ /* 0x000fe80000100800 */
[----:B------:R-:W3:Y:S01]  /*ed70*/  LDL R12, [R1+0x220] ;  /* 0x00022000010c7983 */ /* 0x000ee20000100800 */
[----:B0-----:R-:W-:Y:S02]  /*ed80*/  @!P0 IMAD.MOV.U32 R158, RZ, RZ, R248 ;  /* 0x000000ffff9e8224 */ /* 0x001fe400078e00f8 */
[----:B------:R-:W-:Y:S01]  /*ed90*/  @!P0 IMAD.MOV.U32 R159, RZ, RZ, R247 ;  /* 0x000000ffff9f8224 */ /* 0x000fe200078e00f7 */
[----:B------:R-:W2:Y:S04]  /*eda0*/  LDL R6, [R1+0x428] ;  /* 0x0004280001067983 */ /* 0x000ea80000100800 */
[----:B------:R0:W4:Y:S04]  /*edb0*/  @!P0 LDG.E.U16 R177, desc[UR16][R158.64] ;  /* 0x000000109eb18981 */ /* 0x000128000c1e1500 */
[----:B------:R-:W4:Y:S04]  /*edc0*/  LDL R5, [R1+0x1e0] ;  /* 0x0001e00001057983 */ /* 0x000f280000100800 */
[----:B------:R-:W4:Y:S01]  /*edd0*/  LDL R3, [R1+0x1e4] ;  /* 0x0001e40001037983 */ /* 0x000f220000100800 */
[----:B0-----:R-:W-:-:S02]  /*ede0*/  @!P0 IMAD.MOV.U32 R158, RZ, RZ, R232 ;  /* 0x000000ffff9e8224 */ /* 0x001fc400078e00e8 */
[----:B------:R-:W-:Y:S01]  /*edf0*/  @!P0 IMAD.MOV.U32 R159, RZ, RZ, R231 ;  /* 0x000000ffff9f8224 */ /* 0x000fe200078e00e7 */
[----:B------:R-:W4:Y:S04]  /*ee00*/  LDL.LU R4, [R1+0x120] ;  /* 0x0001200001047983 */ /* 0x000f280000300800 */
[----:B------:R-:W-:Y:S04]  /*ee10*/  STL [R1+0x648], R13 ;  /* 0x0006480d01007387 */ /* 0x000fe80000100800 */
[----:B------:R-:W-:Y:S04]  /*ee20*/  STL [R1+0x644], R234 ;  /* 0x000644ea01007387 */ /* 0x000fe80000100800 */
[----:B------:R0:W-:Y:S04]  /*ee30*/  STL [R1+0x654], R249 ;  /* 0x000654f901007387 */ /* 0x0001e80000100800 */
[----:B------:R1:W4:Y:S04]  /*ee40*/  @!P0 LDG.E.U16 R174, desc[UR16][R158.64] ;  /* 0x000000109eae8981 */ /* 0x000328000c1e1500 */
[----:B0-----:R-:W4:Y:S04]  /*ee50*/  LDL.LU R249, [R1+0x124] ;  /* 0x0001240001f97983 */ /* 0x001f280000300800 */
[----:B------:R-:W-:Y:S01]  /*ee60*/  STL [R1+0x650], R106 ;  /* 0x0006506a01007387 */ /* 0x000fe20000100800 */
[----:B-1----:R-:W-:-:S02]  /*ee70*/  @!P0 IMAD.MOV.U32 R158, RZ, RZ, R216 ;  /* 0x000000ffff9e8224 */ /* 0x002fc400078e00d8 */
[----:B------:R-:W-:Y:S01]  /*ee80*/  @!P0 IMAD.MOV.U32 R159, RZ, RZ, R215 ;  /* 0x000000ffff9f8224 */ /* 0x000fe200078e00d7 */
[----:B------:R-:W-:Y:S04]  /*ee90*/  STL [R1+0x65c], R204 ;  /* 0x00065ccc01007387 */ /* 0x000fe80000100800 */
        /* <DEDUP_REMOVED lines=22> */
[----:B-1----:R-:W-:-:S03]  /*f000*/  @!P0 IMAD.MOV.U32 R158, RZ, RZ, R104 ;  /* 0x000000ffff9e8224 */ /* 0x002fc600078e0068 */
[----:B------:R-:W-:Y:S04]  /*f010*/  STL [R1+0x688], R90 ;  /* 0x0006885a01007387 */ /* 0x000fe80000100800 */
        /* <DEDUP_REMOVED lines=13> */
[----:B------:R0:W-:Y:S04]  /*f0f0*/  STS.U16 [R0+UR7+0xaf00], R161 ;  /* 0x00af00a100007988 */ /* 0x0001e80008000407 */
[----:B------:R1:W-:Y:S01]  /*f100*/  STS.U16 [R0+UR7+0xb300], R157 ;  /* 0x00b3009d00007988 */ /* 0x0003e20008000407 */
[----:B0-----:R-:W-:Y:S02]  /*f110*/  PRMT R161, RZ, 0x7610, R161 ;  /* 0x00007610ffa17816 */ /* 0x001fe400000000a1 */
[----:B-1----:R-:W-:Y:S01]  /*f120*/  PRMT R157, RZ, 0x7610, R157 ;  /* 0x00007610ff9d7816 */ /* 0x002fe2000000009d */
[----:B------:R-:W-:Y:S04]  /*f130*/  STL [R1+0x690], R11 ;  /* 0x0006900b01007387 */ /* 0x000fe80000100800 */
[----:B------:R-:W-:Y:S04]  /*f140*/  STL [R1+0x69c], R93 ;  /* 0x00069c5d01007387 */ /* 0x000fe80000100800 */
[----:B------:R0:W-:Y:S04]  /*f150*/  STS.U16 [R0+UR7+0xb700], R154 ;  /* 0x00b7009a00007988 */ /* 0x0001e80008000407 */
[----:B------:R-:W-:Y:S01]  /*f160*/  STL [R1+0x698], R117 ;  /* 0x0006987501007387 */ /* 0x000fe20000100800 */
[----:B0-----:R-:W-:Y:S01]  /*f170*/  PRMT R154, RZ, 0x7610, R154 ;  /* 0x00007610ff9a7816 */ /* 0x001fe2000000009a */
[----:B---3--:R-:W-:-:S02]  /*f180*/  @!P0 IMAD.MOV.U32 R159, RZ, RZ, R12 ;  /* 0x000000ffff9f8224 */ /* 0x008fc400078e000c */
[----:B--2---:R-:W-:-:S05]  /*f190*/  @!P0 IMAD.MOV.U32 R158, RZ, RZ, R6 ;  /* 0x000000ffff9e8224 */ /* 0x004fca00078e0006 */
[----:B------:R4:W2:Y:S02]  /*f1a0*/  @!P0 LDG.E.U16 R162, desc[UR16][R158.64] ;  /* 0x000000109ea28981 */ /* 0x0008a4000c1e1500 */
[----:B----4-:R-:W-:Y:S02]  /*f1b0*/  @!P0 IMAD.MOV.U32 R158, RZ, RZ, R3 ;  /* 0x000000ffff9e8224 */ /* 0x010fe400078e0003 */
[----:B------:R-:W-:-:S05]  /*f1c0*/  @!P0 IMAD.MOV.U32 R159, RZ, RZ, R5 ;  /* 0x000000ffff9f8224 */ /* 0x000fca00078e0005 */
[----:B------:R0:W3:Y:S02]  /*f1d0*/  @!P0 LDG.E.U16 R161, desc[UR16][R158.64] ;  /* 0x000000109ea18981 */ /* 0x0000e4000c1e1500 */
[----:B0-----:R-:W-:Y:S02]  /*f1e0*/  @!P0 IMAD.MOV.U32 R159, RZ, RZ, R199 ;  /* 0x000000ffff9f8224 */ /* 0x001fe400078e00c7 */
[----:B------:R-:W-:Y:S01]  /*f1f0*/  @!P0 IMAD.MOV.U32 R158, RZ, RZ, R104 ;  /* 0x000000ffff9e8224 */ /* 0x000fe200078e0068 */
[----:B------:R-:W-:Y:S04]  /*f200*/  STL [R1+0x6a4], R104 ;  /* 0x0006a46801007387 */ /* 0x000fe80000100800 */
[----:B------:R0:W4:Y:S04]  /*f210*/  @!P0 LDG.E.U16 R157, desc[UR16][R158.64] ;  /* 0x000000109e9d8981 */ /* 0x000128000c1e1500 */
[----:B------:R-:W-:Y:S04]  /*f220*/  STL [R1+0x6a0], R199 ;  /* 0x0006a0c701007387 */ /* 0x000fe80000100800 */
[----:B------:R-:W-:Y:S01]  /*f230*/  STL [R1+0x6ac], R232 ;  /* 0x0006ace801007387 */ /* 0x000fe20000100800 */
[----:B0-----:R-:W-:-:S02]  /*f240*/  @!P0 IMAD.MOV.U32 R158, RZ, RZ, R232 ;  /* 0x000000ffff9e8224 */ /* 0x001fc400078e00e8 */
[----:B------:R-:W-:Y:S01]  /*f250*/  @!P0 IMAD.MOV.U32 R159, RZ, RZ, R237 ;  /* 0x000000ffff9f8224 */ /* 0x000fe200078e00ed */
[----:B------:R-:W-:Y:S04]  /*f260*/  STL [R1+0x6a8], R237 ;  /* 0x0006a8ed01007387 */ /* 0x000fe80000100800 */
[----:B------:R-:W-:Y:S04]  /*f270*/  STL [R1+0x6b4], R249 ;  /* 0x0006b4f901007387 */ /* 0x000fe80000100800 */
[----:B------:R0:W4:Y:S04]  /*f280*/  @!P0 LDG.E.U16 R154, desc[UR16][R158.64] ;  /* 0x000000109e9a8981 */ /* 0x000128000c1e1500 */
[----:B------:R1:W-:Y:S04]  /*f290*/  STL [R1+0x6b0], R4 ;  /* 0x0006b00401007387 */ /* 0x0003e80000100800 */
[----:B------:R-:W2:Y:S01]  /*f2a0*/  LDL R96, [R1+0x218] ;  /* 0x0002180001607983 */ /* 0x000ea20000100800 */
[----:B0-----:R-:W-:-:S03]  /*f2b0*/  @!P0 IMAD.MOV.U32 R159, RZ, RZ, R4 ;  /* 0x000000ffff9f8224 */ /* 0x001fc600078e0004 */
[----:B------:R-:W3:Y:S04]  /*f2c0*/  LDL R11, [R1+0x21c] ;  /* 0x00021c00010b7983 */ /* 0x000ee80000100800 */
[----:B-1----:R-:W4:Y:S04]  /*f2d0*/  LDL.LU R4, [R1+0x210] ;  /* 0x0002100001047983 */ /* 0x002f280000300800 */
[----:B------:R-:W4:Y:S04]  /*f2e0*/  LDL.LU R237, [R1+0x1dc] ;  /* 0x0001dc0001ed7983 */ /* 0x000f280000300800 */
        /* <DEDUP_REMOVED lines=18> */
[----:B------:R-:W2:Y:S04]  /*f410*/  LDL.LU R233, [R1+0xe0] ;  /* 0x0000e00001e97983 */ /* 0x000ea80000300800 */
        /* <DEDUP_REMOVED lines=14> */
[----:B------:R-:W-:Y:S04]  /*f500*/  STS.U16 [R0+UR7+0xbb00], R153 ;  /* 0x00bb009900007988 */ /* 0x000fe80008000407 */
[----:B------:R-:W4:Y:S04]  /*f510*/  LDL.LU R115, [R1+0x24] ;  /* 0x0000240001737983 */ /* 0x000f280000300800 */
[----:B------:R0:W-:Y:S04]  /*f520*/  STS.U16 [R0+UR7+0xbf00], R150 ;  /* 0x00bf009600007988 */ /* 0x0001e80008000407 */
[----:B------:R-:W4:Y:S04]  /*f530*/  LDL.LU R206, [R1+0x1c] ;  /* 0x00001c0001ce7983 */ /* 0x000f280000300800 */
[----:B0-----:R-:W4:Y:S04]  /*f540*/  LDL.LU R0, [R1+0x20] ;  /* 0x0000200001007983 */ /* 0x001f280000300800 */
[----:B------:R-:W4:Y:S01]  /*f550*/  LDL.LU R21, [R1+0x18] ;  /* 0x0000180001157983 */ /* 0x000f220000300800 */
[----:B------:R-:W-:Y:S01]  /*f560*/  PRMT R153, RZ, 0x7610, R153 ;  /* 0x00007610ff997816 */ /* 0x000fe20000000099 */
[----:B------:R-:W-:-:S02]  /*f570*/  @!P0 IMAD.MOV.U32 R158, RZ, RZ, R249 ;  /* 0x000000ffff9e8224 */ /* 0x000fc400078e00f9 */
[----:B------:R-:W4:Y:S04]  /*f580*/  LDL.LU R12, [R1+0x10] ;  /* 0x00001000010c7983 */ /* 0x000f280000300800 */
[----:B------:R2:W4:Y:S04]  /*f590*/  @!P0 LDG.E.U16 R153, desc[UR16][R158.64] ;  /* 0x000000109e998981 */ /* 0x000528000c1e1500 */
[----:B------:R3:W-:Y:S04]  /*f5a0*/  STS.U16 [R2+UR7+0x2800], R138 ;  /* 0x0028008a02007988 */ /* 0x0007e80008000407 */
[----:B------:R-:W-:Y:S04]  /*f5b0*/  STS.U16 [R2+UR7], R148 ;  /* 0x0000009402007988 */ /* 0x000fe80008000407 */
[----:B------:R-:W-:Y:S04]  /*f5c0*/  STS.U16 [R2+UR7+0x400], R147 ;  /* 0x0004009302007988 */ /* 0x000fe80008000407 */
        /* <DEDUP_REMOVED lines=12> */
[----:B------:R-:W-:Y:S01]  /*f690*/  STS.U16 [R2+UR7+0x3c00], R133 ;  /* 0x003c008502007988 */ /* 0x000fe20008000407 */
[----:B---3--:R-:W-:Y:S01]  /*f6a0*/  @!P0 IMAD.MOV.U32 R138, RZ, RZ, R11 ;  /* 0x000000ffff8a8224 */ /* 0x008fe200078e000b */
[----:B------:R-:W-:-:S05]  /*f6b0*/  LOP3.LUT R11, R2, 0x10, RZ, 0x3c, !PT ;  /* 0x00000010020b7812 */ /* 0x000fca00078e3cff */
        /* <DEDUP_REMOVED lines=8> */
[----:B--2---:R-:W-:-:S03]  /*f740*/  @!P0 IMAD.MOV.U32 R159, RZ, RZ, R233 ;  /* 0x000000ffff9f8224 */ /* 0x004fc600078e00e9 */
[----:B------:R0:W-:Y:S04]  /*f750*/  STL [R1+0x6b8], R233 ;  /* 0x0006b8e901007387 */ /* 0x0001e80000100800 */
[----:B0-----:R-:W2:Y:S04]  /*f760*/  LDL.LU R233, [R1+0x214] ;  /* 0x0002140001e97983 */ /* 0x001ea80000300800 */
[----:B------:R-:W-:Y:S04]  /*f770*/  STS.U16 [R11+UR7+0x2080], R124 ;  /* 0x0020807c0b007988 */ /* 0x000fe80008000407 */
[----:B------:R-:W-:Y:S04]  /*f780*/  STS.U16 [R11+UR7+0x2480], R123 ;  /* 0x0024807b0b007988 */ /* 0x000fe80008000407 */
[----:B------:R-:W-:Y:S04]  /*f790*/  STS.U16 [R11+UR7+0x2880], R122 ;  /* 0x0028807a0b007988 */ /* 0x000fe80008000407 */
[----:B------:R-:W-:Y:S04]  /*f7a0*/  STS.U16 [R11+UR7+0x2c80], R121 ;  /* 0x002c80790b007988 */ /* 0x000fe80008000407 */
[----:B------:R-:W-:Y:S04]  /*f7b0*/  STS.U16 [R11+UR7+0x3080], R120 ;  /* 0x003080780b007988 */ /* 0x000fe80008000407 */
[----:B------:R-:W-:Y:S04]  /*f7c0*/  STS.U16 [R11+UR7+0x3480], R119 ;  /* 0x003480770b007988 */ /* 0x000fe80008000407 */
[----:B------:R-:W3:Y:S04]  /*f7d0*/  LDL.LU R249, [R1+0x20c] ;  /* 0x00020c0001f97983 */ /* 0x000ee80000300800 */
[----:B------:R-:W-:Y:S04]  /*f7e0*/  STS.U16 [R11+UR7+0x3880], R149 ;  /* 0x003880950b007988 */ /* 0x000fe80008000407 */
[----:B------:R-:W3:Y:S04]  /*f7f0*/  LDL.LU R232, [R1+0x208] ;  /* 0x0002080001e87983 */ /* 0x000ee80000300800 */
[----:B------:R0:W-:Y:S04]  /*f800*/  STS.U16 [R11+UR7+0x3c80], R151 ;  /* 0x003c80970b007988 */ /* 0x0001e80008000407 */
[----:B------:R-:W3:Y:S04]  /*f810*/  LDL.LU R199, [R1+0x1cc] ;  /* 0x0001cc0001c77983 */ /* 0x000ee80000300800 */
[----:B0-----:R-:W3:Y:S04]  /*f820*/  LDL.LU R11, [R1+0x1c8] ;  /* 0x0001c800010b7983 */ /* 0x001ee80000300800 */
[----:B------:R-:W3:Y:S04]  /*f830*/  LDL.LU R200, [R1+0x18c] ;  /* 0x00018c0001c87983 */ /* 0x000ee80000300800 */
[----:B------:R-:W3:Y:S04]  /*f840*/  LDL.LU R231, [R1+0x188] ;  /* 0x0001880001e77983 */ /* 0x000ee80000300800 */
[----:B------:R-:W3:Y:S04]  /*f850*/  LDL.LU R107, [R1+0x14c] ;  /* 0x00014c00016b7983 */ /* 0x000ee80000300800 */
[----:B------:R-:W3:Y:S04]  /*f860*/  LDL.LU R106, [R1+0x148] ;  /* 0x00014800016a7983 */ /* 0x000ee80000300800 */
[----:B------:R-:W3:Y:S04]  /*f870*/  LDL.LU R234, [R1+0x10c] ;  /* 0x00010c0001ea7983 */ /* 0x000ee80000300800 */
[----:B------:R-:W3:Y:S04]  /*f880*/  LDL.LU R202, [R1+0x108] ;  /* 0x0001080001ca7983 */ /* 0x000ee80000300800 */
[----:B------:R-:W3:Y:S01]  /*f890*/  LDL.LU R217, [R1+0xcc] ;  /* 0x0000cc0001d97983 */ /* 0x000ee20000300800 */
[----:B------:R-:W-:-:S03]  /*f8a0*/  @!P0 IMAD.MOV.U32 R139, RZ, RZ, R96 ;  /* 0x000000ffff8b8224 */ /* 0x000fc600078e0060 */
[----:B------:R-:W3:Y:S04]  /*f8b0*/  LDL.LU R114, [R1+0xc8] ;  /* 0x0000c80001727983 */ /* 0x000ee80000300800 */
[----:B------:R-:W3:Y:S04]  /*f8c0*/  LDL.LU R97, [R1+0x8c] ;  /* 0x00008c0001617983 */ /* 0x000ee80000300800 */
[----:B------:R-:W3:Y:S04]  /*f8d0*/  LDL.LU R219, [R1+0x88] ;  /* 0x0000880001db7983 */ /* 0x000ee80000300800 */
[----:B------:R-:W3:Y:S04]  /*f8e0*/  LDL.LU R252, [R1+0x4c] ;  /* 0x00004c0001fc7983 */ /* 0x000ee80000300800 */
[----:B------:R-:W3:Y:S04]  /*f8f0*/  LDL.LU R96, [R1+0x48] ;  /* 0x0000480001607983 */ /* 0x000ee80000300800 */
[----:B------:R-:W3:Y:S01]  /*f900*/  LDL.LU R205, [R1+0x14] ;  /* 0x0000140001cd7983 */ /* 0x000ee20000300800 */
[----:B------:R-:W-:Y:S01]  /*f910*/  PRMT R150, RZ, 0x7610, R150 ;  /* 0x00007610ff967816 */ /* 0x000fe20000000096 */
[----:B----4-:R-:W-:Y:S01]  /*f920*/  @!P0 IMAD.MOV.U32 R158, RZ, RZ, R92 ;  /* 0x000000ffff9e8224 */ /* 0x010fe200078e005c */
[----:B------:R-:W-:-:S02]  /*f930*/  PRMT R148, RZ, 0x7610, R148 ;  /* 0x00007610ff947816 */ /* 0x000fc40000000094 */
[----:B------:R-:W-:Y:S01]  /*f940*/  PRMT R191, RZ, 0x7610, R191 ;  /* 0x00007610ffbf7816 */ /* 0x000fe200000000bf */
[----:B------:R-:W-:Y:S01]  /*f950*/  @!P0 IMAD.MOV.U32 R146, RZ, RZ, R115 ;  /* 0x000000ffff928224 */ /* 0x000fe200078e0073 */
[----:B------:R0:W4:Y:S01]  /*f960*/  @!P0 LDG.E.U16 R150, desc[UR16][R158.64] ;  /* 0x000000109e968981 */ /* 0x000122000c1e1500 */
[----:B------:R-:W-:Y:S02]  /*f970*/  @!P0 IMAD.MOV.U32 R147, RZ, RZ, R0 ;  /* 0x000000ffff938224 */ /* 0x000fe400078e0000 */
[----:B------:R-:W-:Y:S02]  /*f980*/  @!P0 IMAD.MOV.U32 R144, RZ, RZ, R230 ;  /* 0x000000ffff908224 */ /* 0x000fe400078e00e6 */
[----:B------:R-:W-:Y:S02]  /*f990*/  @!P0 IMAD.MOV.U32 R145, RZ, RZ, R229 ;  /* 0x000000ffff918224 */ /* 0x000fe400078e00e5 */
[----:B------:R-:W-:Y:S02]  /*f9a0*/  @!P0 IMAD.MOV.U32 R142, RZ, RZ, R198 ;  /* 0x000000ffff8e8224 */ /* 0x000fe400078e00c6 */
[----:B------:R-:W-:-:S02]  /*f9b0*/  @!P0 IMAD.MOV.U32 R143, RZ, RZ, R197 ;  /* 0x000000ffff8f8224 */ /* 0x000fc400078e00c5 */
[----:B------:R-:W-:Y:S02]  /*f9c0*/  @!P0 IMAD.MOV.U32 R140, RZ, RZ, R103 ;  /* 0x000000ffff8c8224 */ /* 0x000fe400078e0067 */
        /* <DEDUP_REMOVED lines=17> */
[----:B------:R-:W-:Y:S01]  /*fae0*/  @!P0 IMAD.MOV.U32 R121, RZ, RZ, R215 ;  /* 0x000000ffff798224 */ /* 0x000fe200078e00d7 */
[----:B------:R-:W-:Y:S01]  /*faf0*/  PRMT R119, RZ, 0x7610, R119 ;  /* 0x00007610ff777816 */ /* 0x000fe20000000077 */
[----:B0-----:R-:W-:Y:S01]  /*fb00*/  @!P0 IMAD.MOV.U32 R158, RZ, RZ, R238 ;  /* 0x000000ffff9e8224 */ /* 0x001fe200078e00ee */
[----:B------:R-:W-:Y:S01]  /*fb10*/  PRMT R149, RZ, 0x7610, R149 ;  /* 0x00007610ff957816 */ /* 0x000fe20000000095 */
[----:B------:R-:W-:Y:S01]  /*fb20*/  @!P0 IMAD.MOV.U32 R159, RZ, RZ, R15 ;  /* 0x000000ffff9f8224 */ /* 0x000fe200078e000f */
[----:B------:R-:W-:Y:S01]  /*fb30*/  PRMT R151, RZ, 0x7610, R151 ;  /* 0x00007610ff977816 */ /* 0x000fe20000000097 */
[----:B------:R-:W4:Y:S04]  /*fb40*/  LDL.LU R221, [R1+0xc] ;  /* 0x00000c0001dd7983 */ /* 0x000f280000300800 */
[----:B------:R0:W4:Y:S04]  /*fb50*/  @!P0 LDG.E.U16 R148, desc[UR16][R158.64] ;  /* 0x000000109e948981 */ /* 0x000128000c1e1500 */
[----:B------:R-:W4:Y:S01]  /*fb60*/  LDL.LU R192, [R1+0x8] ;  /* 0x0000080001c07983 */ /* 0x000f220000300800 */
[----:B0-----:R-:W-:-:S02]  /*fb70*/  @!P0 IMAD.MOV.U32 R158, RZ, RZ, R220 ;  /* 0x000000ffff9e8224 */ /* 0x001fc400078e00dc */
[----:B------:R-:W-:-:S05]  /*fb80*/  @!P0 IMAD.MOV.U32 R159, RZ, RZ, R3 ;  /* 0x000000ffff9f8224 */ /* 0x000fca00078e0003 */
[----:B------:R0:W4:Y:S02]  /*fb90*/  @!P0 LDG.E.U16 R191, desc[UR16][R158.64] ;  /* 0x000000109ebf8981 */ /* 0x000124000c1e1500 */
[----:B0-----:R-:W-:Y:S02]  /*fba0*/  PRMT R158, RZ, 0x7610, R158 ;  /* 0x00007610ff9e7816 */ /* 0x001fe4000000009e */
[----:B------:R-:W-:-:S04]  /*fbb0*/  PRMT R159, RZ, 0x7610, R159 ;  /* 0x00007610ff9f7816 */ /* 0x000fc8000000009f */
[----:B------:R0:W4:Y:S02]  /*fbc0*/  @!P0 LDG.E.U16 R158, desc[UR16][R146.64] ;  /* 0x00000010929e8981 */ /* 0x000124000c1e1500 */
[----:B0-----:R-:W-:Y:S02]  /*fbd0*/  @!P0 IMAD.MOV.U32 R146, RZ, RZ, R246 ;  /* 0x000000ffff928224 */ /* 0x001fe400078e00f6 */
        /* <DEDUP_REMOVED lines=64> */
[----:B------:R0:W4:Y:S01]  /*ffe0*/  @!P0 LDG.E.U16 R126, desc[UR16][R124.64] ;  /* 0x000000107c7e8981 */ /* 0x000122000c1e1500 */
[----:B--2---:R-:W-:Y:S02]  /*fff0*/  @!P0 IMAD.MOV.U32 R122, RZ, RZ, R233 ;  /* 0x000000ffff7a8224 */ /* 0x004fe400078e00e9 */
[----:B0-----:R-:W-:Y:S02]  /*10000*/  @!P0 IMAD.MOV.U32 R124, RZ, RZ, R89 ;  /* 0x000000ffff7c8224 */ /* 0x001fe400078e0059 */
[----:B------:R-:W-:-:S05]  /*10010*/  @!P0 IMAD.MOV.U32 R125, RZ, RZ, R16 ;  /* 0x000000ffff7d8224 */ /* 0x000fca00078e0010 */
[----:B------:R0:W2:Y:S02]  /*10020*/  @!P0 LDG.E.U16 R127, desc[UR16][R124.64] ;  /* 0x000000107c7f8981 */ /* 0x0000a4000c1e1500 */
[----:B0-----:R-:W-:Y:S02]  /*10030*/  PRMT R124, RZ, 0x7610, R124 ;  /* 0x00007610ff7c7816 */ /* 0x001fe4000000007c */
[----:B------:R-:W-:-:S04]  /*10040*/  PRMT R125, RZ, 0x7610, R125 ;  /* 0x00007610ff7d7816 */ /* 0x000fc8000000007d */
[----:B------:R0:W2:Y:S02]  /*10050*/  @!P0 LDG.E.U16 R124, desc[UR16][R122.64] ;  /* 0x000000107a7c8981 */ /* 0x0000a4000c1e1500 */
[----:B0-----:R-:W-:Y:S02]  /*10060*/  @!P0 IMAD.MOV.U32 R122, RZ, RZ, R104 ;  /* 0x000000ffff7a8224 */ /* 0x001fe400078e0068 */
[----:B------:R-:W-:-:S05]  /*10070*/  @!P0 IMAD.MOV.U32 R123, RZ, RZ, R117 ;  /* 0x000000ffff7b8224 */ /* 0x000fca00078e0075 */
[----:B------:R0:W2:Y:S02]  /*10080*/  @!P0 LDG.E.U16 R125, desc[UR16][R122.64] ;  /* 0x000000107a7d8981 */ /* 0x0000a4000c1e1500 */
[----:B0-----:R-:W-:-:S06]  /*10090*/  PRMT R122, RZ, 0x7610, R122 ;  /* 0x00007610ff7a7816 */ /* 0x001fcc000000007a */
[----:B------:R0:W2:Y:S01]  /*100a0*/  @!P0 LDG.E.U16 R122, desc[UR16][R120.64] ;  /* 0x00000010787a8981 */ /* 0x0000a2000c1e1500 */
[----:B------:R-:W-:Y:S01]  /*100b0*/  PRMT R123, RZ, 0x7610, R123 ;  /* 0x00007610ff7b7816 */ /* 0x000fe2000000007b */
[----:B0-----:R-:W-:Y:S02]  /*100c0*/  @!P0 IMAD.MOV.U32 R120, RZ, RZ, R247 ;  /* 0x000000ffff788224 */ /* 0x001fe400078e00f7 */
[----:B------:R-:W-:-:S05]  /*100d0*/  @!P0 IMAD.MOV.U32 R121, RZ, RZ, R222 ;  /* 0x000000ffff798224 */ /* 0x000fca00078e00de */
[----:B------:R0:W2:Y:S02]  /*100e0*/  @!P0 LDG.E.U16 R119, desc[UR16][R120.64] ;  /* 0x0000001078778981 */ /* 0x0000a4000c1e1500 */
[----:B0-----:R-:W-:Y:S02]  /*100f0*/  @!P0 IMAD.MOV.U32 R120, RZ, RZ, R13 ;  /* 0x000000ffff788224 */ /* 0x001fe400078e000d */
[----:B------:R-:W-:-:S05]  /*10100*/  @!P0 IMAD.MOV.U32 R121, RZ, RZ, R113 ;  /* 0x000000ffff798224 */ /* 0x000fca00078e0071 */
[----:B------:R0:W2:Y:S02]  /*10110*/  @!P0 LDG.E.U16 R123, desc[UR16][R120.64] ;  /* 0x00000010787b8981 */ /* 0x0000a4000c1e1500 */
[----:B0-----:R-:W-:Y:S02]  /*10120*/  @!P0 IMAD.MOV.U32 R120, RZ, RZ, R218 ;  /* 0x000000ffff788224 */ /* 0x001fe400078e00da */
[----:B------:R-:W-:-:S05]  /*10130*/  @!P0 IMAD.MOV.U32 R121, RZ, RZ, R99 ;  /* 0x000000ffff798224 */ /* 0x000fca00078e0063 */
[----:B------:R0:W2:Y:S02]  /*10140*/  @!P0 LDG.E.U16 R149, desc[UR16][R120.64] ;  /* 0x0000001078958981 */ /* 0x0000a4000c1e1500 */
[----:B0-----:R-:W-:Y:S01]  /*10150*/  LOP3.LUT R121, R2, 0x20, RZ, 0x3c, !PT ;  /* 0x0000002002797812 */ /* 0x001fe200078e3cff */
[----:B------:R-:W-:-:S04]  /*10160*/  @!P0 IMAD.MOV.U32 R120, RZ, RZ, R251 ;  /* 0x000000ffff788224 */ /* 0x000fc800078e00fb */
[----:B------:R0:W-:Y:S02]  /*10170*/  STS.U16 [R121+UR7+0x100], R152 ;  /* 0x0001009879007988 */ /* 0x0001e40008000407 */
[----:B0-----:R-:W-:-:S05]  /*10180*/  @!P0 IMAD.MOV.U32 R121, RZ, RZ, R203 ;  /* 0x000000ffff798224 */ /* 0x001fca00078e00cb */
[----:B------:R0:W2:Y:S01]  /*10190*/  @!P0 LDG.E.U16 R151, desc[UR16][R120.64] ;  /* 0x0000001078978981 */ /* 0x0000a2000c1e1500 */
[----:B------:R-:W-:Y:S02]  /*101a0*/  PRMT R152, RZ, 0x7610, R152 ;  /* 0x00007610ff987816 */ /* 0x000fe40000000098 */
[----:B0-----:R-:W-:Y:S01]  /*101b0*/  LOP3.LUT R121, R2, 0x20, RZ, 0x3c, !PT ;  /* 0x0000002002797812 */ /* 0x001fe200078e3cff */
[----:B------:R-:W-:-:S04]  /*101c0*/  @!P0 IMAD.MOV.U32 R120, RZ, RZ, R235 ;  /* 0x000000ffff788224 */ /* 0x000fc800078e00eb */
[----:B------:R0:W-:Y:S02]  /*101d0*/  STS.U16 [R121+UR7+0x500], R155 ;  /* 0x0005009b79007988 */ /* 0x0001e40008000407 */
[----:B0-----:R-:W-:-:S05]  /*101e0*/  @!P0 IMAD.MOV.U32 R121, RZ, RZ, R17 ;  /* 0x000000ffff798224 */ /* 0x001fca00078e0011 */
[----:B------:R0:W2:Y:S01]  /*101f0*/  @!P0 LDG.E.U16 R152, desc[UR16][R120.64] ;  /* 0x0000001078988981 */ /* 0x0000a2000c1e1500 */
[----:B------:R-:W-:Y:S02]  /*10200*/  PRMT R155, RZ, 0x7610, R155 ;  /* 0x00007610ff9b7816 */ /* 0x000fe4000000009b */
[----:B0-----:R-:W-:Y:S01]  /*10210*/  LOP3.LUT R121, R2, 0x20, RZ, 0x3c, !PT ;  /* 0x0000002002797812 */ /* 0x001fe200078e3cff */
[----:B---3--:R-:W-:-:S04]  /*10220*/  @!P0 IMAD.MOV.U32 R120, RZ, RZ, R205 ;  /* 0x000000ffff788224 */ /* 0x008fc800078e00cd */
[----:B------:R0:W-:Y:S02]  /*10230*/  STS.U16 [R121+UR7+0x900], R156 ;  /* 0x0009009c79007988 */ /* 0x0001e40008000407 */
[----:B0-----:R-:W-:-:S05]  /*10240*/  @!P0 IMAD.MOV.U32 R121, RZ, RZ, R12 ;  /* 0x000000ffff798224 */ /* 0x001fca00078e000c */
[----:B------:R0:W3:Y:S01]  /*10250*/  @!P0 LDG.E.U16 R155, desc[UR16][R120.64] ;  /* 0x00000010789b8981 */ /* 0x0000e2000c1e1500 */
[----:B------:R-:W-:Y:S02]  /*10260*/  PRMT R156, RZ, 0x7610, R156 ;  /* 0x00007610ff9c7816 */ /* 0x000fe4000000009c */
[----:B0-----:R-:W-:Y:S01]  /*10270*/  LOP3.LUT R121, R2, 0x20, RZ, 0x3c, !PT ;  /* 0x0000002002797812 */ /* 0x001fe200078e3cff */
[----:B------:R-:W-:-:S04]  /*10280*/  @!P0 IMAD.MOV.U32 R120, RZ, RZ, R242 ;  /* 0x000000ffff788224 */ /* 0x000fc800078e00f2 */
        /* <DEDUP_REMOVED lines=89> */
[----:B----4-:R-:W-:-:S04]  /*10820*/  @!P0 IMAD.MOV.U32 R120, RZ, RZ, R221 ;  /* 0x000000ffff788224 */ /* 0x010fc800078e00dd */
[----:B------:R0:W-:Y:S02]  /*10830*/  STS.U16 [R121+UR7+0x980], R190 ;  /* 0x000980be79007988 */ /* 0x0001e40008000407 */
[----:B0-----:R-:W-:Y:S01]  /*10840*/  LOP3.LUT R190, R2, 0x30, RZ, 0x3c, !PT ;  /* 0x0000003002be7812 */ /* 0x001fe200078e3cff */
[----:B------:R-:W-:-:S04]  /*10850*/  @!P0 IMAD.MOV.U32 R121, RZ, RZ, R192 ;  /* 0x000000ffff798224 */ /* 0x000fc800078e00c0 */
        /* <DEDUP_REMOVED lines=30> */
[----:B------:R-:W-:Y:S04]  /*10a40*/  STS.U16 [R190+UR7+0x2580], R177 ;  /* 0x002580b1be007988 */ /* 0x000fe80008000407 */
[----:B------:R0:W4:Y:S04]  /*10a50*/  @!P0 LDG.E.U16 R178, desc[UR16][R120.64] ;  /* 0x0000001078b28981 */ /* 0x000128000c1e1500 */
[----:B------:R-:W-:Y:S04]  /*10a60*/  STS.U16 [R190+UR7+0x2980], R174 ;  /* 0x002980aebe007988 */ /* 0x000fe80008000407 */
[----:B------:R-:W-:Y:S01]  /*10a70*/  STS.U16 [R190+UR7+0x2d80], R172 ;  /* 0x002d80acbe007988 */ /* 0x000fe20008000407 */
[----:B0-----:R-:W-:-:S03]  /*10a80*/  LOP3.LUT R121, R2, 0x40, RZ, 0x3c, !PT ;  /* 0x0000004002797812 */ /* 0x001fc600078e3cff */
[----:B------:R-:W-:Y:S04]  /*10a90*/  STS.U16 [R190+UR7+0x3180], R171 ;  /* 0x003180abbe007988 */ /* 0x000fe80008000407 */
[----:B------:R-:W-:Y:S04]  /*10aa0*/  STS.U16 [R190+UR7+0x3580], R168 ;  /* 0x003580a8be007988 */ /* 0x000fe80008000407 */
[----:B------:R-:W-:Y:S04]  /*10ab0*/  STS.U16 [R190+UR7+0x3980], R167 ;  /* 0x003980a7be007988 */ /* 0x000fe80008000407 */
[----:B------:R0:W-:Y:S04]  /*10ac0*/  STS.U16 [R190+UR7+0x3d80], R164 ;  /* 0x003d80a4be007988 */ /* 0x0001e80008000407 */
        /* <DEDUP_REMOVED lines=8> */
[----:B0-----:R-:W-:-:S03]  /*10b50*/  LOP3.LUT R190, R2, 0x50, RZ, 0x3c, !PT ;  /* 0x0000005002be7812 */ /* 0x001fc600078e3cff */
        /* <DEDUP_REMOVED lines=16> */
[----:B------:R-:W-:-:S03]  /*10c60*/  LOP3.LUT R120, R2, 0x60, RZ, 0x3c, !PT ;  /* 0x0000006002787812 */ /* 0x000fc600078e3cff */
[----:B------:R-:W-:Y:S04]  /*10c70*/  STS.U16 [R190+UR7+0x2280], R132 ;  /* 0x00228084be007988 */ /* 0x000fe80008000407 */
[----:B------:R-:W-:Y:S04]  /*10c80*/  STS.U16 [R190+UR7+0x2680], R133 ;  /* 0x00268085be007988 */ /* 0x000fe80008000407 */
[----:B------:R-:W-:Y:S04]  /*10c90*/  STS.U16 [R190+UR7+0x2a80], R130 ;  /* 0x002a8082be007988 */ /* 0x000fe80008000407 */
[----:B------:R-:W-:Y:S04]  /*10ca0*/  STS.U16 [R190+UR7+0x2e80], R131 ;  /* 0x002e8083be007988 */ /* 0x000fe80008000407 */
[----:B------:R-:W-:Y:S04]  /*10cb0*/  STS.U16 [R190+UR7+0x3280], R128 ;  /* 0x00328080be007988 */ /* 0x000fe80008000407 */
[----:B------:R-:W-:Y:S04]  /*10cc0*/  STS.U16 [R190+UR7+0x3680], R129 ;  /* 0x00368081be007988 */ /* 0x000fe80008000407 */
[----:B------:R-:W-:Y:S04]  /*10cd0*/  STS.U16 [R190+UR7+0x3a80], R126 ;  /* 0x003a807ebe007988 */ /* 0x000fe80008000407 */
[----:B--2---:R-:W-:Y:S04]  /*10ce0*/  STS.U16 [R190+UR7+0x3e80], R127 ;  /* 0x003e807fbe007988 */ /* 0x004fe80008000407 */
        /* <DEDUP_REMOVED lines=8> */
[----:B---3--:R-:W-:Y:S04]  /*10d70*/  STS.U16 [R120+UR7+0x2300], R155 ;  /* 0x0023009b78007988 */ /* 0x008fe80008000407 */
[----:B------:R-:W-:Y:S04]  /*10d80*/  STS.U16 [R120+UR7+0x2700], R156 ;  /* 0x0027009c78007988 */ /* 0x000fe80008000407 */
[----:B------:R-:W-:Y:S04]  /*10d90*/  STS.U16 [R120+UR7+0x2b00], R160 ;  /* 0x002b00a078007988 */ /* 0x000fe80008000407 */
[----:B------:R-:W-:Y:S04]  /*10da0*/  STS.U16 [R120+UR7+0x2f00], R163 ;  /* 0x002f00a378007988 */ /* 0x000fe80008000407 */
[----:B------:R-:W-:Y:S04]  /*10db0*/  STS.U16 [R120+UR7+0x3300], R165 ;  /* 0x003300a578007988 */ /* 0x000fe80008000407 */
[----:B------:R-:W-:Y:S04]  /*10dc0*/  STS.U16 [R120+UR7+0x3700], R166 ;  /* 0x003700a678007988 */ /* 0x000fe80008000407 */
[----:B------:R-:W-:Y:S04]  /*10dd0*/  STS.U16 [R120+UR7+0x3b00], R169 ;  /* 0x003b00a978007988 */ /* 0x000fe80008000407 */
[----:B------:R1:W-:Y:S04]  /*10de0*/  STS.U16 [R120+UR7+0x3f00], R170 ;  /* 0x003f00aa78007988 */ /* 0x0003e80008000407 */
[----:B0-----:R-:W2:Y:S04]  /*10df0*/  LDL R119, [R1+0x448] ;  /* 0x0004480001777983 */ /* 0x001ea80000100800 */
[----:B-1----:R-:W3:Y:S04]  /*10e00*/  LDL.LU R120, [R1+0x234] ;  /* 0x0002340001787983 */ /* 0x002ee80000300800 */
[----:B------:R-:W4:Y:S04]  /*10e10*/  LDL.LU R121, [R1+0x41c] ;  /* 0x00041c0001797983 */ /* 0x000f280000300800 */
[----:B------:R-:W2:Y:S04]  /*10e20*/  LDL.LU R157, [R1+0x418] ;  /* 0x00041800019d7983 */ /* 0x000ea80000300800 */
        /* <DEDUP_REMOVED lines=13> */
[----:B------:R-:W2:Y:S01]  /*10f00*/  LDL.LU R154, [R1+0x404] ;  /* 0x00040400019a7983 */ /* 0x000ea20000300800 */
[----:B---3--:R-:W-:-:S02]  /*10f10*/  IADD3 R120, P1, R120, UR45, RZ ;  /* 0x0000002d78787c10 */ /* 0x008fc4000ff3e0ff */
[----:B----4-:R-:W-:-:S03]  /*10f20*/  IADD3 R121, P4, R121, UR45, RZ ;  /* 0x0000002d79797c10 */ /* 0x010fc6000ff9e0ff */
[----:B------:R0:W-:Y:S01]  /*10f30*/  STL [R1+0x234], R120 ;  /* 0x0002347801007387 */ /* 0x0001e20000100800 */
[----:B--2---:R-:W-:Y:S02]  /*10f40*/  IADD3 R157, P3, R157, UR45, RZ ;  /* 0x0000002d9d9d7c10 */ /* 0x004fe4000ff7e0ff */
[----:B------:R-:W-:Y:S01]  /*10f50*/  IADD3 R190, P6, R190, UR45, RZ ;  /* 0x0000002dbebe7c10 */ /* 0x000fe2000ffde0ff */
[----:B0-----:R-:W2:Y:S04]  /*10f60*/  LDL.LU R120, [R1+0x3d8] ;  /* 0x0003d80001787983 */ /* 0x001ea80000300800 */
[----:B------:R-:W3:Y:S04]  /*10f70*/  LDL.LU R162, [R1+0x3fc] ;  /* 0x0003fc0001a27983 */ /* 0x000ee80000300800 */
[----:B------:R0:W-:Y:S01]  /*10f80*/  STL [R1+0x41c], R121 ;  /* 0x00041c7901007387 */ /* 0x0001e20000100800 */
[----:B------:R-:W-:-:S02]  /*10f90*/  IADD3 R172, P2, R172, UR45, RZ ;  /* 0x0000002dacac7c10 */ /* 0x000fc4000ff5e0ff */
[----:B------:R-:W-:Y:S01]  /*10fa0*/  IADD3 R161, P5, R161, UR45, RZ ;  /* 0x0000002da1a17c10 */ /* 0x000fe2000ffbe0ff */
[----:B0-----:R-:W4:Y:S04]  /*10fb0*/  LDL.LU R121, [R1+0x3d0] ;  /* 0x0003d00001797983 */ /* 0x001f280000300800 */
[----:B------:R0:W-:Y:S01]  /*10fc0*/  STL [R1+0x414], R190 ;  /* 0x000414be01007387 */ /* 0x0001e20000100800 */
[----:B------:R-:W-:Y:S02]  /*10fd0*/  IADD3.X R164, R164, UR18, RZ, P1, !PT ;  /* 0x00000012a4a47c10 */ /* 0x000fe40008ffe4ff */
[----:B------:R-:W-:Y:S02]  /*10fe0*/  IADD3.X R168, R168, UR18, RZ, P4, !PT ;  /* 0x00000012a8a87c10 */ /* 0x000fe4000a7fe4ff */
[----:B------:R-:W-:Y:S01]  /*10ff0*/  IADD3 R167, P1, R167, UR45, RZ ;  /* 0x0000002da7a77c10 */ /* 0x000fe2000ff3e0ff */
[----:B0-----:R-:W4:Y:S04]  /*11000*/  LDL.LU R190, [R1+0x3f4] ;  /* 0x0003f40001be7983 */ /* 0x001f280000300800 */
[----:B------:R-:W-:Y:S04]  /*11010*/  STL [R1+0x418], R157 ;  /* 0x0004189d01007387 */ /* 0x000fe80000100800 */
[----:B------:R0:W-:Y:S01]  /*11020*/  STL [R1+0x408], R172 ;  /* 0x000408ac01007387 */ /* 0x0001e20000100800 */
[----:B------:R-:W-:-:S03]  /*11030*/  IADD3 R174, P4, R174, UR45, RZ ;  /* 0x0000002daeae7c10 */ /* 0x000fc6000ff9e0ff */
[----:B0-----:R-:W4:Y:S04]  /*11040*/  LDL.LU R172, [R1+0x3c8] ;  /* 0x0003c80001ac7983 */ /* 0x001f280000300800 */
[----:B------:R-:W-:Y:S04]  /*11050*/  STL [R1+0x410], R161 ;  /* 0x000410a101007387 */ /* 0x000fe80000100800 */
[----:B------:R-:W4:Y:S04]  /*11060*/  LDL.LU R191, [R1+0x3ec] ;  /* 0x0003ec0001bf7983 */ /* 0x000f280000300800 */
[----:B------:R-:W-:Y:S04]  /*11070*/  STL [R1+0x228], R164 ;  /* 0x000228a401007387 */ /* 0x000fe80000100800 */
[----:B------:R0:W-:Y:S04]  /*11080*/  STL [R1+0x230], R168 ;  /* 0x000230a801007387 */ /* 0x0001e80000100800 */
[----:B------:R1:W-:Y:S04]  /*11090*/  STL [R1+0x400], R167 ;  /* 0x000400a701007387 */ /* 0x0003e80000100800 */
[----:B0-----:R-:W4:Y:S04]  /*110a0*/  LDL.LU R168, [R1+0x3c0] ;  /* 0x0003c00001a87983 */ /* 0x001f280000300800 */
[----:B------:R-:W4:Y:S04]  /*110b0*/  LDL.LU R148, [R1+0x3e4] ;  /* 0x0003e40001947983 */ /* 0x000f280000300800 */
[----:B------:R-:W4:Y:S04]  /*110c0*/  LDL.LU R157, [R1+0x3b8] ;  /* 0x0003b800019d7983 */ /* 0x000f280000300800 */
[----:B------:R-:W4:Y:S04]  /*110d0*/  LDL.LU R161, [R1+0x3dc] ;  /* 0x0003dc0001a17983 */ /* 0x000f280000300800 */
[----:B------:R0:W-:Y:S01]  /*110e0*/  STL [R1+0x3f8], R174 ;  /* 0x0003f8ae01007387 */ /* 0x0001e20000100800 */
[----:B------:R-:W-:-:S03]  /*110f0*/  IADD3.X R177, R177, UR18, RZ, P3, !PT ;  /* 0x00000012b1b17c10 */ /* 0x000fc60009ffe4ff */
[----:B------:R-:W4:Y:S04]  /*11100*/  LDL.LU R164, [R1+0x3b0] ;  /* 0x0003b00001a47983 */ /* 0x000f280000300800 */
[----:B-1----:R-:W4:Y:S04]  /*11110*/  LDL.LU R167, [R1+0x3d4] ;  /* 0x0003d40001a77983 */ /* 0x002f280000300800 */
[----:B0-----:R-:W4:Y:S04]  /*11120*/  LDL.LU R174, [R1+0x3a8] ;  /* 0x0003a80001ae7983 */ /* 0x001f280000300800 */
[----:B------:R0:W-:Y:S04]  /*11130*/  STL [R1+0x22c], R177 ;  /* 0x00022cb101007387 */ /* 0x0001e80000100800 */
[----:B0-----:R-:W4:Y:S01]  /*11140*/  LDL.LU R177, [R1+0x3cc] ;  /* 0x0003cc0001b17983 */ /* 0x001f220000300800 */
[----:B------:R-:W-:-:S02]  /*11150*/  IADD3 R159, P3, R159, UR45, RZ ;  /* 0x0000002d9f9f7c10 */ /* 0x000fc4000ff7e0ff */
[----:B------:R-:W-:Y:S02]  /*11160*/  IADD3.X R158, R158, UR18, RZ, P6, !PT ;  /* 0x000000129e9e7c10 */ /* 0x000fe4000b7fe4ff */
[----:B------:R-:W-:Y:S02]  /*11170*/  IADD3.X R153, R153, UR18, RZ, P5, !PT ;  /* 0x0000001299997c10 */ /* 0x000fe4000affe4ff */
[----:B------:R-:W-:Y:S02]  /*11180*/  IADD3 R171, P5, R171, UR45, RZ ;  /* 0x0000002dabab7c10 */ /* 0x000fe4000ffbe0ff */
[----:B------:R-:W-:Y:S01]  /*11190*/  IADD3 R150, P6, R150, UR45, RZ ;  /* 0x0000002d96967c10 */ /* 0x000fe2000ffde0ff */
[----:B------:R-:W-:Y:S01]  /*111a0*/  STL [R1+0x3f0], R159 ;  /* 0x0003f09f01007387 */ /* 0x000fe20000100800 */
[----:B------:R-:W-:-:S03]  /*111b0*/  IADD3.X R154, R154, UR18, RZ, P2, !PT ;  /* 0x000000129a9a7c10 */ /* 0x000fc600097fe4ff */
[----:B------:R-:W-:Y:S04]  /*111c0*/  STL [R1+0x224], R158 ;  /* 0x0002249e01007387 */ /* 0x000fe80000100800 */
[----:B------:R0:W-:Y:S04]  /*111d0*/  STL [R1+0x3e0], R171 ;  /* 0x0003e0ab01007387 */ /* 0x0001e80000100800 */
[----:B------:R-:W-:Y:S04]  /*111e0*/  STL [R1+0x3e8], R150 ;  /* 0x0003e89601007387 */ /* 0x000fe80000100800 */
[----:B0-----:R-:W4:Y:S04]  /*111f0*/  LDL.LU R171, [R1+0x3a0] ;  /* 0x0003a00001ab7983 */ /* 0x001f280000300800 */
[----:B------:R-:W-:Y:S01]  /*11200*/  STL [R1+0x40c], R153 ;  /* 0x00040c9901007387 */ /* 0x000fe20000100800 */
[----:B--2---:R-:W-:-:S02]  /*11210*/  IADD3 R120, P2, R120, UR45, RZ ;  /* 0x0000002d78787c10 */ /* 0x004fc4000ff5e0ff */
[----:B---3--:R-:W-:-:S03]  /*11220*/  IADD3.X R162, R162, UR18, RZ, P1, !PT ;  /* 0x00000012a2a27c10 */ /* 0x008fc60008ffe4ff */
[----:B------:R0:W-:Y:S04]  /*11230*/  STL [R1+0x3d8], R120 ;  /* 0x0003d87801007387 */ /* 0x0001e80000100800 */
[----:B0-----:R-:W2:Y:S01]  /*11240*/  LDL.LU R120, [R1+0x3c4] ;  /* 0x0003c40001787983 */ /* 0x001ea20000300800 */
[----:B----4-:R-:W-:-:S03]  /*11250*/  IADD3 R121, P1, R121, UR45, RZ ;  /* 0x0000002d79797c10 */ /* 0x010fc6000ff3e0ff */
[----:B------:R-:W-:Y:S04]  /*11260*/  STL [R1+0x404], R154 ;  /* 0x0004049a01007387 */ /* 0x000fe80000100800 */
[----:B------:R-:W3:Y:S04]  /*11270*/  LDL.LU R150, [R1+0x398] ;  /* 0x0003980001967983 */ /* 0x000ee80000300800 */
[----:B------:R0:W-:Y:S01]  /*11280*/  STL [R1+0x3d0], R121 ;  /* 0x0003d07901007387 */ /* 0x0001e20000100800 */
[----:B------:R-:W-:-:S03]  /*11290*/  IADD3.X R190, R190, UR18, RZ, P4, !PT ;  /* 0x00000012bebe7c10 */ /* 0x000fc6000a7fe4ff */
[----:B------:R-:W-:Y:S04]  /*112a0*/  STL [R1+0x3fc], R162 ;  /* 0x0003fca201007387 */ /* 0x000fe80000100800 */
[----:B0-----:R-:W4:Y:S04]  /*112b0*/  LDL.LU R121, [R1+0x3bc] ;  /* 0x0003bc0001797983 */ /* 0x001f280000300800 */
[----:B------:R-:W4:Y:S04]  /*112c0*/  LDL.LU R153, [R1+0x390] ;  /* 0x0003900001997983 */ /* 0x000f280000300800 */
[----:B------:R0:W-:Y:S01]  /*112d0*/  STL [R1+0x3f4], R190 ;  /* 0x0003f4be01007387 */ /* 0x0001e20000100800 */
[----:B------:R-:W-:-:S03]  /*112e0*/  IADD3 R172, P4, R172, UR45, RZ ;  /* 0x0000002dacac7c10 */ /* 0x000fc6000ff9e0ff */
[----:B0-----:R-:W4:Y:S04]  /*112f0*/  LDL.LU R190, [R1+0x3b4] ;  /* 0x0003b40001be7983 */ /* 0x001f280000300800 */
[----:B------:R-:W4:Y:S01]  /*11300*/  LDL.LU R154, [R1+0x388] ;  /* 0x00038800019a7983 */ /* 0x000f220000300800 */
[----:B------:R-:W-:-:S03]  /*11310*/  IADD3.X R191, R191, UR18, RZ, P3, !PT ;  /* 0x00000012bfbf7c10 */ /* 0x000fc60009ffe4ff */
[----:B------:R-:W4:Y:S04]  /*11320*/  LDL.LU R162, [R1+0x3ac] ;  /* 0x0003ac0001a27983 */ /* 0x000f280000300800 */
[----:B------:R0:W-:Y:S01]  /*11330*/  STL [R1+0x3c8], R172 ;  /* 0x0003c8ac01007387 */ /* 0x0001e20000100800 */
[----:B------:R-:W-:-:S03]  /*11340*/  IADD3 R168, P3, R168, UR45, RZ ;  /* 0x0000002da8a87c10 */ /* 0x000fc6000ff7e0ff */
[----:B0-----:R-:W4:Y:S01]  /*11350*/  LDL.LU R172, [R1+0x380] ;  /* 0x0003800001ac7983 */ /* 0x001f220000300800 */
[----:B------:R-:W-:-:S03]  /*11360*/  IADD3.X R148, R148, UR18, RZ, P6, !PT ;  /* 0x0000001294947c10 */ /* 0x000fc6000b7fe4ff */
[----:B------:R0:W-:Y:S01]  /*11370*/  STL [R1+0x3c0], R168 ;  /* 0x0003c0a801007387 */ /* 0x0001e20000100800 */
[----:B------:R-:W-:Y:S02]  /*11380*/  IADD3 R157, P6, R157, UR45, RZ ;  /* 0x0000002d9d9d7c10 */ /* 0x000fe4000ffde0ff */
[----:B------:R-:W-:Y:S01]  /*11390*/  IADD3.X R161, R161, UR18, RZ, P5, !PT ;  /* 0x00000012a1a17c10 */ /* 0x000fe2000affe4ff */
[----:B0-----:R-:W4:Y:S04]  /*113a0*/  LDL.LU R168, [R1+0x3a4] ;  /* 0x0003a40001a87983 */ /* 0x001f280000300800 */
[----:B------:R-:W-:Y:S01]  /*113b0*/  STL [R1+0x3ec], R191 ;  /* 0x0003ecbf01007387 */ /* 0x000fe20000100800 */
[----:B------:R-:W-:Y:S02]  /*113c0*/  IADD3 R164, P5, R164, UR45, RZ ;  /* 0x0000002da4a47c10 */ /* 0x000fe4000ffbe0ff */
[----:B------:R-:W-:Y:S01]  /*113d0*/  IADD3.X R167, R167, UR18, RZ, P2, !PT ;  /* 0x00000012a7a77c10 */ /* 0x000fe200097fe4ff */
[----:B------:R-:W-:Y:S01]  /*113e0*/  STL [R1+0x3e4], R148 ;  /* 0x0003e49401007387 */ /* 0x000fe20000100800 */
[----:B------:R-:W-:-:S03]  /*113f0*/  IADD3 R174, P2, R174, UR45, RZ ;  /* 0x0000002daeae7c10 */ /* 0x000fc6000ff5e0ff */
[----:B------:R-:W-:Y:S04]  /*11400*/  STL [R1+0x3b8], R157 ;  /* 0x0003b89d01007387 */ /* 0x000fe80000100800 */
[----:B------:R-:W-:Y:S04]  /*11410*/  STL [R1+0x3dc], R161 ;  /* 0x0003dca101007387 */ /* 0x000fe80000100800 */
[----:B------:R0:W-:Y:S04]  /*11420*/  STL [R1+0x3a8], R174 ;  /* 0x0003a8ae01007387 */ /* 0x0001e80000100800 */
[----:B------:R-:W-:Y:S01]  /*11430*/  STL [R1+0x3b0], R164 ;  /* 0x0003b0a401007387 */ /* 0x000fe20000100800 */
[----:B------:R-:W-:-:S03]  /*11440*/  IADD3.X R177, R177, UR18, RZ, P1, !PT ;  /* 0x00000012b1b17c10 */ /* 0x000fc60008ffe4ff */
[----:B0-----:R-:W4:Y:S04]  /*11450*/  LDL.LU R174, [R1+0x378] ;  /* 0x0003780001ae7983 */ /* 0x001f280000300800 */
[----:B------:R-:W-:Y:S04]  /*11460*/  STL [R1+0x3d4], R167 ;  /* 0x0003d4a701007387 */ /* 0x000fe80000100800 */
[----:B------:R-:W4:Y:S04]  /*11470*/  LDL.LU R159, [R1+0x39c] ;  /* 0x00039c00019f7983 */ /* 0x000f280000300800 */
[----:B------:R-:W4:Y:S04]  /*11480*/  LDL.LU R158, [R1+0x370] ;  /* 0x00037000019e7983 */ /* 0x000f280000300800 */
[----:B------:R-:W4:Y:S04]  /*11490*/  LDL.LU R157, [R1+0x394] ;  /* 0x00039400019d7983 */ /* 0x000f280000300800 */
[----:B------:R0:W-:Y:S04]  /*114a0*/  STL [R1+0x3cc], R177 ;  /* 0x0003ccb101007387 */ /* 0x0001e80000100800 */
[----:B------:R-:W4:Y:S04]  /*114b0*/  LDL.LU R161, [R1+0x368] ;  /* 0x0003680001a17983 */ /* 0x000f280000300800 */
[----:B0-----:R-:W4:Y:S01]  /*114c0*/  LDL.LU R177, [R1+0x38c] ;  /* 0x00038c0001b17983 */ /* 0x001f220000300800 */
[----:B------:R-:W-:-:S03]  /*114d0*/  IADD3 R171, P1, R171, UR45, RZ ;  /* 0x0000002dabab7c10 */ /* 0x000fc6000ff3e0ff */
[----:B------:R-:W4:Y:S04]  /*114e0*/  LDL.LU R164, [R1+0x360] ;  /* 0x0003600001a47983 */ /* 0x000f280000300800 */
[----:B------:R0:W-:Y:S04]  /*114f0*/  STL [R1+0x3a0], R171 ;  /* 0x0003a0ab01007387 */ /* 0x0001e80000100800 */
[----:B0-----:R-:W4:Y:S04]  /*11500*/  LDL.LU R171, [R1+0x384] ;  /* 0x0003840001ab7983 */ /* 0x001f280000300800 */
[----:B------:R-:W4:Y:S01]  /*11510*/  LDL.LU R167, [R1+0x358] ;  /* 0x0003580001a77983 */ /* 0x000f220000300800 */
[----:B--2---:R-:W-:-:S05]  /*11520*/  IADD3.X R120, R120, UR18, RZ, P4, !PT ;  /* 0x0000001278787c10 */ /* 0x004fca000a7fe4ff */
[----:B------:R0:W-:Y:S01]  /*11530*/  STL [R1+0x3c4], R120 ;  /* 0x0003c47801007387 */ /* 0x0001e20000100800 */
[----:B---3--:R-:W-:-:S03]  /*11540*/  IADD3 R150, P4, R150, UR45, RZ ;  /* 0x0000002d96967c10 */ /* 0x008fc6000ff9e0ff */
[----:B0-----:R-:W2:Y:S01]  /*11550*/  LDL.LU R120, [R1+0x37c] ;  /* 0x00037c0001787983 */ /* 0x001ea20000300800 */
[----:B----4-:R-:W-:Y:S02]  /*11560*/  IADD3.X R121, R121, UR18, RZ, P3, !PT ;  /* 0x0000001279797c10 */ /* 0x010fe40009ffe4ff */
[----:B------:R-:W-:-:S03]  /*11570*/  IADD3 R153, P3, R153, UR45, RZ ;  /* 0x0000002d99997c10 */ /* 0x000fc6000ff7e0ff */
[----:B------:R0:W-:Y:S04]  /*11580*/  STL [R1+0x3bc], R121 ;  /* 0x0003bc7901007387 */ /* 0x0001e80000100800 */
[----:B0-----:R-:W3:Y:S01]  /*11590*/  LDL.LU R121, [R1+0x350] ;  /* 0x0003500001797983 */ /* 0x001ee20000300800 */
[----:B------:R-:W-:-:S03]  /*115a0*/  IADD3.X R190, R190, UR18, RZ, P6, !PT ;  /* 0x00000012bebe7c10 */ /* 0x000fc6000b7fe4ff */
[----:B------:R-:W-:Y:S01]  /*115b0*/  STL [R1+0x398], R150 ;  /* 0x0003989601007387 */ /* 0x000fe20000100800 */
[----:B------:R-:W-:-:S03]  /*115c0*/  IADD3 R154, P6, R154, UR45, RZ ;  /* 0x0000002d9a9a7c10 */ /* 0x000fc6000ffde0ff */
[----:B------:R0:W-:Y:S01]  /*115d0*/  STL [R1+0x3b4], R190 ;  /* 0x0003b4be01007387 */ /* 0x0001e20000100800 */
[----:B------:R-:W-:-:S03]  /*115e0*/  IADD3.X R162, R162, UR18, RZ, P5, !PT ;  /* 0x00000012a2a27c10 */ /* 0x000fc6000affe4ff */
[----:B0-----:R-:W4:Y:S04]  /*115f0*/  LDL.LU R190, [R1+0x374] ;  /* 0x0003740001be7983 */ /* 0x001f280000300800 */
[----:B------:R-:W-:Y:S01]  /*11600*/  STL [R1+0x390], R153 ;  /* 0x0003909901007387 */ /* 0x000fe20000100800 */
[----:B------:R-:W-:-:S03]  /*11610*/  IADD3 R172, P5, R172, UR45, RZ ;  /* 0x0000002dacac7c10 */ /* 0x000fc6000ffbe0ff */
[----:B------:R-:W4:Y:S04]  /*11620*/  LDL.LU R191, [R1+0x348] ;  /* 0x0003480001bf7983 */ /* 0x000f280000300800 */
[----:B------:R-:W-:Y:S04]  /*11630*/  STL [R1+0x388], R154 ;  /* 0x0003889a01007387 */ /* 0x000fe80000100800 */
[----:B------:R0:W-:Y:S04]  /*11640*/  STL [R1+0x380], R172 ;  /* 0x000380ac01007387 */ /* 0x0001e80000100800 */
[----:B------:R1:W-:Y:S01]  /*11650*/  STL [R1+0x3ac], R162 ;  /* 0x0003aca201007387 */ /* 0x0003e20000100800 */
[----:B------:R-:W-:-:S03]  /*11660*/  IADD3.X R168, R168, UR18, RZ, P2, !PT ;  /* 0x00000012a8a87c10 */ /* 0x000fc600097fe4ff */
[----:B0-----:R-:W4:Y:S04]  /*11670*/  LDL.LU R172, [R1+0x36c] ;  /* 0x00036c0001ac7983 */ /* 0x001f280000300800 */
[----:B------:R-:W4:Y:S04]  /*11680*/  LDL.LU R148, [R1+0x340] ;  /* 0x0003400001947983 */ /* 0x000f280000300800 */
[----:B------:R-:W4:Y:S04]  /*11690*/  LDL.LU R150, [R1+0x364] ;  /* 0x0003640001967983 */ /* 0x000f280000300800 */
[----:B------:R-:W4:Y:S04]  /*116a0*/  LDL.LU R153, [R1+0x338] ;  /* 0x0003380001997983 */ /* 0x000f280000300800 */
[----:B------:R0:W-:Y:S04]  /*116b0*/  STL [R1+0x3a4], R168 ;  /* 0x0003a4a801007387 */ /* 0x0001e80000100800 */
[----:B------:R-:W4:Y:S04]  /*116c0*/  LDL.LU R154, [R1+0x35c] ;  /* 0x00035c00019a7983 */ /* 0x000f280000300800 */
[----:B-1----:R-:W4:Y:S01]  /*116d0*/  LDL.LU R162, [R1+0x330] ;  /* 0x0003300001a27983 */ /* 0x002f220000300800 */
[----:B------:R-:W-:-:S03]  /*116e0*/  IADD3 R174, P2, R174, UR45, RZ ;  /* 0x0000002daeae7c10 */ /* 0x000fc6000ff5e0ff */
[----:B0-----:R-:W4:Y:S04]  /*116f0*/  LDL.LU R168, [R1+0x354] ;  /* 0x0003540001a87983 */ /* 0x001f280000300800 */
[----:B------:R0:W-:Y:S01]  /*11700*/  STL [R1+0x378], R174 ;  /* 0x000378ae01007387 */ /* 0x0001e20000100800 */
[----:B------:R-:W-:Y:S02]  /*11710*/  IADD3.X R159, R159, UR18, RZ, P1, !PT ;  /* 0x000000129f9f7c10 */ /* 0x000fe40008ffe4ff */
[----:B------:R-:W-:Y:S01]  /*11720*/  IADD3 R158, P1, R158, UR45, RZ ;  /* 0x0000002d9e9e7c10 */ /* 0x000fe2000ff3e0ff */
[----:B0-----:R-:W4:Y:S01]  /*11730*/  LDL.LU R174, [R1+0x328] ;  /* 0x0003280001ae7983 */ /* 0x001f220000300800 */
[----:B------:R-:W-:-:S03]  /*11740*/  IADD3.X R157, R157, UR18, RZ, P4, !PT ;  /* 0x000000129d9d7c10 */ /* 0x000fc6000a7fe4ff */
[----:B------:R-:W-:Y:S04]  /*11750*/  STL [R1+0x39c], R159 ;  /* 0x00039c9f01007387 */ /* 0x000fe80000100800 */
[----:B------:R-:W-:Y:S01]  /*11760*/  STL [R1+0x370], R158 ;  /* 0x0003709e01007387 */ /* 0x000fe20000100800 */
[----:B------:R-:W-:-:S05]  /*11770*/  IADD3.X R177, R177, UR18, RZ, P3, !PT ;  /* 0x00000012b1b17c10 */ /* 0x000fca0009ffe4ff */
[----:B------:R0:W-:Y:S04]  /*11780*/  STL [R1+0x38c], R177 ;  /* 0x00038cb101007387 */ /* 0x0001e80000100800 */
[----:B------:R-:W-:Y:S04]  /*11790*/  STL [R1+0x394], R157 ;  /* 0x0003949d01007387 */ /* 0x000fe80000100800 */
[----:B0-----:R-:W4:Y:S01]  /*117a0*/  LDL.LU R177, [R1+0x34c] ;  /* 0x00034c0001b17983 */ /* 0x001f220000300800 */
[----:B------:R-:W-:Y:S02]  /*117b0*/  IADD3 R161, P4, R161, UR45, RZ ;  /* 0x0000002da1a17c10 */ /* 0x000fe4000ff9e0ff */
[----:B------:R-:W-:-:S02]  /*117c0*/  IADD3.X R171, R171, UR18, RZ, P6, !PT ;  /* 0x00000012abab7c10 */ /* 0x000fc4000b7fe4ff */
[----:B------:R-:W-:Y:S01]  /*117d0*/  IADD3 R164, P3, R164, UR45, RZ ;  /* 0x0000002da4a47c10 */ /* 0x000fe2000ff7e0ff */
[----:B------:R-:W-:Y:S01]  /*117e0*/  STL [R1+0x368], R161 ;  /* 0x000368a101007387 */ /* 0x000fe20000100800 */
[----:B------:R-:W-:-:S03]  /*117f0*/  IADD3 R167, P6, R167, UR45, RZ ;  /* 0x0000002da7a77c10 */ /* 0x000fc6000ffde0ff */
[----:B------:R0:W-:Y:S04]  /*11800*/  STL [R1+0x384], R171 ;  /* 0x000384ab01007387 */ /* 0x0001e80000100800 */
[----:B0-----:R-:W4:Y:S04]  /*11810*/  LDL.LU R171, [R1+0x320] ;  /* 0x0003200001ab7983 */ /* 0x001f280000300800 */
[----:B------:R-:W-:Y:S04]  /*11820*/  STL [R1+0x360], R164 ;  /* 0x000360a401007387 */ /* 0x000fe80000100800 */
[----:B------:R-:W4:Y:S01]  /*11830*/  LDL.LU R157, [R1+0x344] ;  /* 0x00034400019d7983 */ /* 0x000f220000300800 */
[----:B--2---:R-:W-:-:S05]  /*11840*/  IADD3.X R120, R120, UR18, RZ, P5, !PT ;  /* 0x0000001278787c10 */ /* 0x004fca000affe4ff */
[----:B------:R0:W-:Y:S04]  /*11850*/  STL [R1+0x37c], R120 ;  /* 0x00037c7801007387 */ /* 0x0001e80000100800 */
[----:B------:R-:W-:Y:S04]  /*11860*/  STL [R1+0x358], R167 ;  /* 0x000358a701007387 */ /* 0x000fe80000100800 */
[----:B0-----:R-:W2:Y:S04]  /*11870*/  LDL.LU R120, [R1+0x318] ;  /* 0x0003180001787983 */ /* 0x001ea80000300800 */
[----:B------:R-:W2:Y:S01]  /*11880*/  LDL.LU R161, [R1+0x33c] ;  /* 0x00033c0001a17983 */ /* 0x000ea20000300800 */
[----:B---3--:R-:W-:-:S05]  /*11890*/  IADD3 R121, P5, R121, UR45, RZ ;  /* 0x0000002d79797c10 */ /* 0x008fca000ffbe0ff */
[----:B------:R0:W-:Y:S04]  /*118a0*/  STL [R1+0x350], R121 ;  /* 0x0003507901007387 */ /* 0x0001e80000100800 */
[----:B0-----:R-:W3:Y:S01]  /*118b0*/  LDL.LU R121, [R1+0x310] ;  /* 0x0003100001797983 */ /* 0x001ee20000300800 */
[----:B----4-:R-:W-:-:S03]  /*118c0*/  IADD3.X R190, R190, UR18, RZ, P2, !PT ;  /* 0x00000012bebe7c10 */ /* 0x010fc600097fe4ff */
[----:B------:R-:W4:Y:S04]  /*118d0*/  LDL.LU R164, [R1+0x334] ;  /* 0x0003340001a47983 */ /* 0x000f280000300800 */
[----:B------:R-:W4:Y:S04]  /*118e0*/  LDL.LU R167, [R1+0x308] ;  /* 0x0003080001a77983 */ /* 0x000f280000300800 */
[----:B------:R0:W-:Y:S01]  /*118f0*/  STL [R1+0x374], R190 ;  /* 0x000374be01007387 */ /* 0x0001e20000100800 */
[----:B------:R-:W-:-:S03]  /*11900*/  IADD3 R191, P2, R191, UR45, RZ ;  /* 0x0000002dbfbf7c10 */ /* 0x000fc6000ff5e0ff */
[----:B0-----:R-:W4:Y:S01]  /*11910*/  LDL.LU R190, [R1+0x32c] ;  /* 0x00032c0001be7983 */ /* 0x001f220000300800 */
[----:B------:R-:W-:Y:S02]  /*11920*/  IADD3.X R172, R172, UR18, RZ, P1, !PT ;  /* 0x00000012acac7c10 */ /* 0x000fe40008ffe4ff */
[----:B------:R-:W-:-:S03]  /*11930*/  IADD3 R148, P1, R148, UR45, RZ ;  /* 0x0000002d94947c10 */ /* 0x000fc6000ff3e0ff */
[----:B------:R0:W-:Y:S01]  /*11940*/  STL [R1+0x36c], R172 ;  /* 0x00036cac01007387 */ /* 0x0001e20000100800 */
[----:B------:R-:W-:Y:S02]  /*11950*/  IADD3.X R150, R150, UR18, RZ, P4, !PT ;  /* 0x0000001296967c10 */ /* 0x000fe4000a7fe4ff */
[----:B------:R-:W-:Y:S01]  /*11960*/  IADD3 R153, P4, R153, UR45, RZ ;  /* 0x0000002d99997c10 */ /* 0x000fe2000ff9e0ff */
[----:B0-----:R-:W4:Y:S04]  /*11970*/  LDL.LU R172, [R1+0x300] ;  /* 0x0003000001ac7983 */ /* 0x001f280000300800 */
[----:B------:R-:W-:Y:S01]  /*11980*/  STL [R1+0x348], R191 ;  /* 0x000348bf01007387 */ /* 0x000fe20000100800 */
[----:B------:R-:W-:-:S03]  /*11990*/  IADD3.X R154, R154, UR18, RZ, P3, !PT ;  /* 0x000000129a9a7c10 */ /* 0x000fc60009ffe4ff */
[----:B------:R-:W-:Y:S01]  /*119a0*/  STL [R1+0x340], R148 ;  /* 0x0003409401007387 */ /* 0x000fe20000100800 */
[----:B------:R-:W-:Y:S02]  /*119b0*/  IADD3 R162, P3, R162, UR45, RZ ;  /* 0x0000002da2a27c10 */ /* 0x000fe4000ff7e0ff */
[----:B------:R-:W-:Y:S01]  /*119c0*/  IADD3.X R168, R168, UR18, RZ, P6, !PT ;  /* 0x00000012a8a87c10 */ /* 0x000fe2000b7fe4ff */
[----:B------:R-:W-:Y:S04]  /*119d0*/  STL [R1+0x364], R150 ;  /* 0x0003649601007387 */ /* 0x000fe80000100800 */
[----:B------:R-:W-:Y:S04]  /*119e0*/  STL [R1+0x338], R153 ;  /* 0x0003389901007387 */ /* 0x000fe80000100800 */
[----:B------:R0:W-:Y:S04]  /*119f0*/  STL [R1+0x354], R168 ;  /* 0x000354a801007387 */ /* 0x0001e80000100800 */
[----:B------:R1:W-:Y:S01]  /*11a00*/  STL [R1+0x35c], R154 ;  /* 0x00035c9a01007387 */ /* 0x0003e20000100800 */
[----:B------:R-:W-:-:S03]  /*11a10*/  IADD3 R174, P6, R174, UR45, RZ ;  /* 0x0000002daeae7c10 */ /* 0x000fc6000ffde0ff */
[----:B0-----:R-:W4:Y:S04]  /*11a20*/  LDL.LU R168, [R1+0x324] ;  /* 0x0003240001a87983 */ /* 0x001f280000300800 */
[----:B------:R-:W-:Y:S04]  /*11a30*/  STL [R1+0x330], R162 ;  /* 0x000330a201007387 */ /* 0x000fe80000100800 */
[----:B------:R-:W4:Y:S04]  /*11a40*/  LDL.LU R148, [R1+0x2f8] ;  /* 0x0002f80001947983 */ /* 0x000f280000300800 */
[----:B------:R-:W4:Y:S04]  /*11a50*/  LDL.LU R150, [R1+0x31c] ;  /* 0x00031c0001967983 */ /* 0x000f280000300800 */
[----:B------:R-:W4:Y:S04]  /*11a60*/  LDL.LU R153, [R1+0x2f0] ;  /* 0x0002f00001997983 */ /* 0x000f280000300800 */
[----:B------:R0:W-:Y:S04]  /*11a70*/  STL [R1+0x328], R174 ;  /* 0x000328ae01007387 */ /* 0x0001e80000100800 */
[----:B-1----:R-:W4:Y:S01]  /*11a80*/  LDL.LU R154, [R1+0x314] ;  /* 0x00031400019a7983 */ /* 0x002f220000300800 */
[----:B------:R-:W-:-:S03]  /*11a90*/  IADD3.X R177, R177, UR18, RZ, P5, !PT ;  /* 0x00000012b1b17c10 */ /* 0x000fc6000affe4ff */
[----:B0-----:R-:W4:Y:S04]  /*11aa0*/  LDL.LU R174, [R1+0x2e8] ;  /* 0x0002e80001ae7983 */ /* 0x001f280000300800 */
[----:B------:R-:W4:Y:S04]  /*11ab0*/  LDL.LU R162, [R1+0x30c] ;  /* 0x00030c0001a27983 */ /* 0x000f280000300800 */
[----:B------:R0:W-:Y:S04]  /*11ac0*/  STL [R1+0x34c], R177 ;  /* 0x00034cb101007387 */ /* 0x0001e80000100800 */
[----:B0-----:R-:W4:Y:S01]  /*11ad0*/  LDL.LU R177, [R1+0x2e0] ;  /* 0x0002e00001b17983 */ /* 0x001f220000300800 */
[----:B------:R-:W-:-:S02]  /*11ae0*/  IADD3 R171, P5, R171, UR45, RZ ;  /* 0x0000002dabab7c10 */ /* 0x000fc4000ffbe0ff */
[----:B------:R-:W-:-:S03]  /*11af0*/  IADD3.X R157, R157, UR18, RZ, P2, !PT ;  /* 0x000000129d9d7c10 */ /* 0x000fc600097fe4ff */
[----:B------:R0:W-:Y:S04]  /*11b00*/  STL [R1+0x320], R171 ;  /* 0x000320ab01007387 */ /* 0x0001e80000100800 */
[----:B0-----:R-:W4:Y:S01]  /*11b10*/  LDL.LU R171, [R1+0x304] ;  /* 0x0003040001ab7983 */ /* 0x001f220000300800 */
[----:B--2---:R-:W-:Y:S02]  /*11b20*/  IADD3 R120, P2, R120, UR45, RZ ;  /* 0x0000002d78787c10 */ /* 0x004fe4000ff5e0ff */
[----:B------:R-:W-:-:S03]  /*11b30*/  IADD3.X R161, R161, UR18, RZ, P1, !PT ;  /* 0x00000012a1a17c10 */ /* 0x000fc60008ffe4ff */
[----:B------:R0:W-:Y:S04]  /*11b40*/  STL [R1+0x318], R120 ;  /* 0x0003187801007387 */ /* 0x0001e80000100800 */
[----:B0-----:R-:W2:Y:S01]  /*11b50*/  LDL.LU R120, [R1+0x2d8] ;  /* 0x0002d80001787983 */ /* 0x001ea20000300800 */
[----:B---3--:R-:W-:-:S03]  /*11b60*/  IADD3 R121, P1, R121, UR45, RZ ;  /* 0x0000002d79797c10 */ /* 0x008fc6000ff3e0ff */
[----:B------:R-:W-:Y:S01]  /*11b70*/  STL [R1+0x344], R157 ;  /* 0x0003449d01007387 */ /* 0x000fe20000100800 */
[----:B----4-:R-:W-:-:S03]  /*11b80*/  IADD3.X R164, R164, UR18, RZ, P4, !PT ;  /* 0x00000012a4a47c10 */ /* 0x010fc6000a7fe4ff */
[----:B------:R0:W-:Y:S01]  /*11b90*/  STL [R1+0x310], R121 ;  /* 0x0003107901007387 */ /* 0x0001e20000100800 */
[----:B------:R-:W-:-:S03]  /*11ba0*/  IADD3 R167, P4, R167, UR45, RZ ;  /* 0x0000002da7a77c10 */ /* 0x000fc6000ff9e0ff */
[----:B0-----:R-:W3:Y:S04]  /*11bb0*/  LDL.LU R121, [R1+0x2fc] ;  /* 0x0002fc0001797983 */ /* 0x001ee80000300800 */
[----:B------:R-:W-:Y:S01]  /*11bc0*/  STL [R1+0x33c], R161 ;  /* 0x00033ca101007387 */ /* 0x000fe20000100800 */
[----:B------:R-:W-:-:S03]  /*11bd0*/  IADD3.X R190, R190, UR18, RZ, P3, !PT ;  /* 0x00000012bebe7c10 */ /* 0x000fc60009ffe4ff */
[----:B------:R-:W4:Y:S04]  /*11be0*/  LDL.LU R158, [R1+0x2d0] ;  /* 0x0002d000019e7983 */ /* 0x000f280000300800 */
[----:B------:R-:W-:Y:S04]  /*11bf0*/  STL [R1+0x334], R164 ;  /* 0x000334a401007387 */ /* 0x000fe80000100800 */
[----:B------:R0:W-:Y:S04]  /*11c00*/  STL [R1+0x32c], R190 ;  /* 0x00032cbe01007387 */ /* 0x0001e80000100800 */
[----:B------:R1:W-:Y:S04]  /*11c10*/  STL [R1+0x308], R167 ;  /* 0x000308a701007387 */ /* 0x0003e80000100800 */
[----:B0-----:R-:W4:Y:S01]  /*11c20*/  LDL.LU R190, [R1+0x2f4] ;  /* 0x0002f40001be7983 */ /* 0x001f220000300800 */
[----:B------:R-:W-:-:S03]  /*11c30*/  IADD3 R172, P3, R172, UR45, RZ ;  /* 0x0000002dacac7c10 */ /* 0x000fc6000ff7e0ff */
[----:B------:R-:W4:Y:S04]  /*11c40*/  LDL.LU R191, [R1+0x2c8] ;  /* 0x0002c80001bf7983 */ /* 0x000f280000300800 */
[----:B------:R-:W4:Y:S04]  /*11c50*/  LDL.LU R157, [R1+0x2ec] ;  /* 0x0002ec00019d7983 */ /* 0x000f280000300800 */
[----:B------:R-:W4:Y:S04]  /*11c60*/  LDL.LU R161, [R1+0x2c0] ;  /* 0x0002c00001a17983 */ /* 0x000f280000300800 */
[----:B------:R0:W-:Y:S04]  /*11c70*/  STL [R1+0x300], R172 ;  /* 0x000300ac01007387 */ /* 0x0001e80000100800 */
[----:B------:R-:W4:Y:S04]  /*11c80*/  LDL.LU R164, [R1+0x2e4] ;  /* 0x0002e40001a47983 */ /* 0x000f280000300800 */
[----:B-1----:R-:W4:Y:S04]  /*11c90*/  LDL.LU R167, [R1+0x2b8] ;  /* 0x0002b80001a77983 */ /* 0x002f280000300800 */
[----:B0-----:R-:W4:Y:S01]  /*11ca0*/  LDL.LU R172, [R1+0x2dc] ;  /* 0x0002dc0001ac7983 */ /* 0x001f220000300800 */
[----:B------:R-:W-:-:S05]  /*11cb0*/  IADD3.X R168, R168, UR18, RZ, P6, !PT ;  /* 0x00000012a8a87c10 */ /* 0x000fca000b7fe4ff */
[----:B------:R0:W-:Y:S01]  /*11cc0*/  STL [R1+0x324], R168 ;  /* 0x000324a801007387 */ /* 0x0001e20000100800 */
[----:B------:R-:W-:Y:S02]  /*11cd0*/  IADD3 R148, P6, R148, UR45, RZ ;  /* 0x0000002d94947c10 */ /* 0x000fe4000ffde0ff */
[----:B------:R-:W-:Y:S01]  /*11ce0*/  IADD3.X R150, R150, UR18, RZ, P5, !PT ;  /* 0x0000001296967c10 */ /* 0x000fe2000affe4ff */
[----:B0-----:R-:W4:Y:S01]  /*11cf0*/  LDL.LU R168, [R1+0x2b0] ;  /* 0x0002b00001a87983 */ /* 0x001f220000300800 */
[----:B------:R-:W-:-:S03]  /*11d00*/  IADD3 R153, P5, R153, UR45, RZ ;  /* 0x0000002d99997c10 */ /* 0x000fc6000ffbe0ff */
[----:B------:R-:W-:Y:S01]  /*11d10*/  STL [R1+0x2f8], R148 ;  /* 0x0002f89401007387 */ /* 0x000fe20000100800 */
[----:B------:R-:W-:-:S03]  /*11d20*/  IADD3.X R154, R154, UR18, RZ, P2, !PT ;  /* 0x000000129a9a7c10 */ /* 0x000fc600097fe4ff */
[----:B------:R-:W-:Y:S01]  /*11d30*/  STL [R1+0x31c], R150 ;  /* 0x00031c9601007387 */ /* 0x000fe20000100800 */
[----:B------:R-:W-:Y:S02]  /*11d40*/  IADD3 R174, P2, R174, UR45, RZ ;  /* 0x0000002daeae7c10 */ /* 0x000fe4000ff5e0ff */
[----:B------:R-:W-:-:S03]  /*11d50*/  IADD3.X R162, R162, UR18, RZ, P1, !PT ;  /* 0x00000012a2a27c10 */ /* 0x000fc60008ffe4ff */
[----:B------:R0:W-:Y:S04]  /*11d60*/  STL [R1+0x2e8], R174 ;  /* 0x0002e8ae01007387 */ /* 0x0001e80000100800 */
[----:B------:R-:W-:Y:S04]  /*11d70*/  STL [R1+0x2f0], R153 ;  /* 0x0002f09901007387 */ /* 0x000fe80000100800 */
[----:B0-----:R-:W4:Y:S01]  /*11d80*/  LDL.LU R174, [R1+0x2d4] ;  /* 0x0002d40001ae7983 */ /* 0x001f220000300800 */
[----:B------:R-:W-:-:S03]  /*11d90*/  IADD3 R177, P1, R177, UR45, RZ ;  /* 0x0000002db1b17c10 */ /* 0x000fc6000ff3e0ff */
[----:B------:R-:W-:Y:S04]  /*11da0*/  STL [R1+0x314], R154 ;  /* 0x0003149a01007387 */ /* 0x000fe80000100800 */
[----:B------:R0:W-:Y:S04]  /*11db0*/  STL [R1+0x2e0], R177 ;  /* 0x0002e0b101007387 */ /* 0x0001e80000100800 */
[----:B0-----:R-:W4:Y:S01]  /*11dc0*/  LDL.LU R177, [R1+0x2a8] ;  /* 0x0002a80001b17983 */ /* 0x001f220000300800 */
[----:B------:R-:W-:-:S03]  /*11dd0*/  IADD3.X R171, R171, UR18, RZ, P4, !PT ;  /* 0x00000012abab7c10 */ /* 0x000fc6000a7fe4ff */
[----:B------:R-:W-:Y:S04]  /*11de0*/  STL [R1+0x30c], R162 ;  /* 0x00030ca201007387 */ /* 0x000fe80000100800 */
[----:B------:R-:W4:Y:S04]  /*11df0*/  LDL.LU R148, [R1+0x2cc] ;  /* 0x0002cc0001947983 */ /* 0x000f280000300800 */
[----:B------:R-:W4:Y:S04]  /*11e00*/  LDL.LU R150, [R1+0x2a0] ;  /* 0x0002a00001967983 */ /* 0x000f280000300800 */
[----:B------:R0:W-:Y:S04]  /*11e10*/  STL [R1+0x304], R171 ;  /* 0x000304ab01007387 */ /* 0x0001e80000100800 */
[----:B0-----:R-:W4:Y:S04]  /*11e20*/  LDL.LU R171, [R1+0x2c4] ;  /* 0x0002c40001ab7983 */ /* 0x001f280000300800 */
[----:B------:R-:W4:Y:S01]  /*11e30*/  LDL.LU R153, [R1+0x298] ;  /* 0x0002980001997983 */ /* 0x000f220000300800 */
[----:B--2---:R-:W-:-:S05]  /*11e40*/  IADD3 R120, P4, R120, UR45, RZ ;  /* 0x0000002d78787c10 */ /* 0x004fca000ff9e0ff */
[----:B------:R0:W-:Y:S04]  /*11e50*/  STL [R1+0x2d8], R120 ;  /* 0x0002d87801007387 */ /* 0x0001e80000100800 */
[----:B0-----:R-:W2:Y:S04]  /*11e60*/  LDL.LU R120, [R1+0x2bc] ;  /* 0x0002bc0001787983 */ /* 0x001ea80000300800 */
[----:B------:R-:W2:Y:S01]  /*11e70*/  LDL.LU R154, [R1+0x290] ;  /* 0x00029000019a7983 */ /* 0x000ea20000300800 */
[----:B---3--:R-:W-:-:S03]  /*11e80*/  IADD3.X R121, R121, UR18, RZ, P3, !PT ;  /* 0x0000001279797c10 */ /* 0x008fc60009ffe4ff */
[----:B------:R-:W3:Y:S04]  /*11e90*/  LDL.LU R162, [R1+0x2b4] ;  /* 0x0002b40001a27983 */ /* 0x000ee80000300800 */
[----:B------:R0:W-:Y:S01]  /*11ea0*/  STL [R1+0x2fc], R121 ;  /* 0x0002fc7901007387 */ /* 0x0001e20000100800 */
[----:B----4-:R-:W-:-:S03]  /*11eb0*/  IADD3 R158, P3, R158, UR45, RZ ;  /* 0x0000002d9e9e7c10 */ /* 0x010fc6000ff7e0ff */
        /* <DEDUP_REMOVED lines=15> */
[----:B------:R1:W-:Y:S04]  /*11fb0*/  STL [R1+0x2e4], R164 ;  /* 0x0002e4a401007387 */ /* 0x0003e80000100800 */
[----:B0-----:R-:W4:Y:S01]  /*11fc0*/  LDL.LU R172, [R1+0x280] ;  /* 0x0002800001ac7983 */ /* 0x001f220000300800 */
[----:B------:R-:W-:-:S03]  /*11fd0*/  IADD3 R168, P1, R168, UR45, RZ ;  /* 0x0000002da8a87c10 */ /* 0x000fc6000ff3e0ff */
[----:B------:R-:W-:Y:S04]  /*11fe0*/  STL [R1+0x2b8], R167 ;  /* 0x0002b8a701007387 */ /* 0x000fe80000100800 */
[----:B------:R-:W4:Y:S04]  /*11ff0*/  LDL.LU R191, [R1+0x2a4] ;  /* 0x0002a40001bf7983 */ /* 0x000f280000300800 */
[----:B------:R-:W4:Y:S04]  /*12000*/  LDL.LU R157, [R1+0x278] ;  /* 0x00027800019d7983 */ /* 0x000f280000300800 */
[----:B------:R-:W4:Y:S04]  /*12010*/  LDL.LU R161, [R1+0x29c] ;  /* 0x00029c0001a17983 */ /* 0x000f280000300800 */
[----:B------:R0:W-:Y:S04]  /*12020*/  STL [R1+0x2b0], R168 ;  /* 0x0002b0a801007387 */ /* 0x0001e80000100800 */
[----:B-1----:R-:W4:Y:S04]  /*12030*/  LDL.LU R164, [R1+0x270] ;  /* 0x0002700001a47983 */ /* 0x002f280000300800 */
[----:B0-----:R-:W4:Y:S01]  /*12040*/  LDL.LU R168, [R1+0x294] ;  /* 0x0002940001a87983 */ /* 0x001f220000300800 */
[----:B------:R-:W-:-:S03]  /*12050*/  IADD3.X R174, R174, UR18, RZ, P4, !PT ;  /* 0x00000012aeae7c10 */ /* 0x000fc6000a7fe4ff */
[----:B------:R-:W4:Y:S04]  /*12060*/  LDL.LU R167, [R1+0x268] ;  /* 0x0002680001a77983 */ /* 0x000f280000300800 */
[----:B------:R0:W-:Y:S04]  /*12070*/  STL [R1+0x2d4], R174 ;  /* 0x0002d4ae01007387 */ /* 0x0001e80000100800 */
[----:B0-----:R-:W4:Y:S01]  /*12080*/  LDL.LU R174, [R1+0x28c] ;  /* 0x00028c0001ae7983 */ /* 0x001f220000300800 */
[----:B------:R-:W-:-:S05]  /*12090*/  IADD3 R177, P4, R177, UR45, RZ ;  /* 0x0000002db1b17c10 */ /* 0x000fca000ff9e0ff */
[----:B------:R0:W-:Y:S04]  /*120a0*/  STL [R1+0x2a8], R177 ;  /* 0x0002a8b101007387 */ /* 0x0001e80000100800 */
[----:B0-----:R-:W4:Y:S01]  /*120b0*/  LDL.LU R177, [R1+0x260] ;  /* 0x0002600001b17983 */ /* 0x001f220000300800 */
[----:B------:R-:W-:Y:S02]  /*120c0*/  IADD3.X R148, R148, UR18, RZ, P3, !PT ;  /* 0x0000001294947c10 */ /* 0x000fe40009ffe4ff */
[----:B------:R-:W-:Y:S02]  /*120d0*/  IADD3 R150, P3, R150, UR45, RZ ;  /* 0x0000002d96967c10 */ /* 0x000fe4000ff7e0ff */
[----:B------:R-:W-:-:S05]  /*120e0*/  IADD3.X R171, R171, UR18, RZ, P6, !PT ;  /* 0x00000012abab7c10 */ /* 0x000fca000b7fe4ff */
[----:B------:R0:W-:Y:S01]  /*120f0*/  STL [R1+0x2c4], R171 ;  /* 0x0002c4ab01007387 */ /* 0x0001e20000100800 */
[----:B------:R-:W-:-:S03]  /*12100*/  IADD3 R153, P6, R153, UR45, RZ ;  /* 0x0000002d99997c10 */ /* 0x000fc6000ffde0ff */
[----:B------:R-:W-:Y:S04]  /*12110*/  STL [R1+0x2cc], R148 ;  /* 0x0002cc9401007387 */ /* 0x000fe80000100800 */
[----:B0-----:R-:W4:Y:S04]  /*12120*/  LDL.LU R171, [R1+0x284] ;  /* 0x0002840001ab7983 */ /* 0x001f280000300800 */
[----:B------:R-:W-:Y:S01]  /*12130*/  STL [R1+0x2a0], R150 ;  /* 0x0002a09601007387 */ /* 0x000fe20000100800 */
[----:B--2---:R-:W-:Y:S02]  /*12140*/  IADD3.X R120, R120, UR18, RZ, P5, !PT ;  /* 0x0000001278787c10 */ /* 0x004fe4000affe4ff */
[----:B------:R-:W-:-:S03]  /*12150*/  IADD3 R154, P5, R154, UR45, RZ ;  /* 0x0000002d9a9a7c10 */ /* 0x000fc6000ffbe0ff */
[----:B------:R0:W-:Y:S01]  /*12160*/  STL [R1+0x2bc], R120 ;  /* 0x0002bc7801007387 */ /* 0x0001e20000100800 */
[----:B---3--:R-:W-:-:S03]  /*12170*/  IADD3.X R162, R162, UR18, RZ, P2, !PT ;  /* 0x00000012a2a27c10 */ /* 0x008fc600097fe4ff */
[----:B0-----:R-:W2:Y:S04]  /*12180*/  LDL.LU R120, [R1+0x258] ;  /* 0x0002580001787983 */ /* 0x001ea80000300800 */
[----:B------:R-:W-:Y:S01]  /*12190*/  STL [R1+0x298], R153 ;  /* 0x0002989901007387 */ /* 0x000fe20000100800 */
[----:B----4-:R-:W-:-:S03]  /*121a0*/  IADD3 R121, P2, R121, UR45, RZ ;  /* 0x0000002d79797c10 */ /* 0x010fc6000ff5e0ff */
[----:B------:R-:W3:Y:S04]  /*121b0*/  LDL.LU R158, [R1+0x27c] ;  /* 0x00027c00019e7983 */ /* 0x000ee80000300800 */
[----:B------:R-:W-:Y:S04]  /*121c0*/  STL [R1+0x290], R154 ;  /* 0x0002909a01007387 */ /* 0x000fe80000100800 */
[----:B------:R0:W-:Y:S04]  /*121d0*/  STL [R1+0x288], R121 ;  /* 0x0002887901007387 */ /* 0x0001e80000100800 */
[----:B------:R1:W-:Y:S04]  /*121e0*/  STL [R1+0x2b4], R162 ;  /* 0x0002b4a201007387 */ /* 0x0003e80000100800 */
[----:B0-----:R-:W4:Y:S04]  /*121f0*/  LDL.LU R121, [R1+0x250] ;  /* 0x0002500001797983 */ /* 0x001f280000300800 */
[----:B------:R-:W4:Y:S01]  /*12200*/  LDL.LU R148, [R1+0x274] ;  /* 0x0002740001947983 */ /* 0x000f220000300800 */
[----:B------:R-:W-:-:S03]  /*12210*/  IADD3.X R190, R190, UR18, RZ, P1, !PT ;  /* 0x00000012bebe7c10 */ /* 0x000fc60008ffe4ff */
[----:B------:R-:W4:Y:S04]  /*12220*/  LDL.LU R150, [R1+0x248] ;  /* 0x0002480001967983 */ /* 0x000f280000300800 */
[----:B------:R-:W4:Y:S04]  /*12230*/  LDL.LU R153, [R1+0x26c] ;  /* 0x00026c0001997983 */ /* 0x000f280000300800 */
[----:B------:R0:W-:Y:S04]  /*12240*/  STL [R1+0x2ac], R190 ;  /* 0x0002acbe01007387 */ /* 0x0001e80000100800 */
[----:B------:R-:W4:Y:S04]  /*12250*/  LDL.LU R154, [R1+0x240] ;  /* 0x00024000019a7983 */ /* 0x000f280000300800 */
[----:B-1----:R-:W4:Y:S04]  /*12260*/  LDL.LU R162, [R1+0x264] ;  /* 0x0002640001a27983 */ /* 0x002f280000300800 */
[----:B0-----:R-:W4:Y:S01]  /*12270*/  LDL.LU R190, [R1+0x444] ;  /* 0x0004440001be7983 */ /* 0x001f220000300800 */
[----:B------:R-:W-:-:S05]  /*12280*/  IADD3 R172, P1, R172, UR45, RZ ;  /* 0x0000002dacac7c10 */ /* 0x000fca000ff3e0ff */
[----:B------:R0:W-:Y:S01]  /*12290*/  STL [R1+0x280], R172 ;  /* 0x000280ac01007387 */ /* 0x0001e20000100800 */
[----:B------:R-:W-:Y:S02]  /*122a0*/  IADD3.X R191, R191, UR18, RZ, P4, !PT ;  /* 0x00000012bfbf7c10 */ /* 0x000fe4000a7fe4ff */
[----:B------:R-:W-:Y:S01]  /*122b0*/  IADD3 R157, P4, R157, UR45, RZ ;  /* 0x0000002d9d9d7c10 */ /* 0x000fe2000ff9e0ff */
[----:B0-----:R-:W4:Y:S01]  /*122c0*/  LDL.LU R172, [R1+0x25c] ;  /* 0x00025c0001ac7983 */ /* 0x001f220000300800 */
[----:B------:R-:W-:-:S03]  /*122d0*/  IADD3.X R161, R161, UR18, RZ, P3, !PT ;  /* 0x00000012a1a17c10 */ /* 0x000fc60009ffe4ff */
[----:B------:R-:W-:Y:S04]  /*122e0*/  STL [R1+0x2a4], R191 ;  /* 0x0002a4bf01007387 */ /* 0x000fe80000100800 */
[----:B------:R-:W-:Y:S01]  /*122f0*/  STL [R1+0x278], R157 ;  /* 0x0002789d01007387 */ /* 0x000fe20000100800 */
[----:B------:R-:W-:Y:S02]  /*12300*/  IADD3 R164, P3, R164, UR45, RZ ;  /* 0x0000002da4a47c10 */ /* 0x000fe4000ff7e0ff */
[----:B------:R-:W-:Y:S02]  /*12310*/  IADD3.X R168, R168, UR18, RZ, P6, !PT ;  /* 0x00000012a8a87c10 */ /* 0x000fe4000b7fe4ff */
[----:B------:R-:W-:-:S03]  /*12320*/  IADD3 R167, P6, R167, UR45, RZ ;  /* 0x0000002da7a77c10 */ /* 0x000fc6000ffde0ff */
[----:B------:R0:W-:Y:S04]  /*12330*/  STL [R1+0x294], R168 ;  /* 0x000294a801007387 */ /* 0x0001e80000100800 */
[----:B------:R-:W-:Y:S04]  /*12340*/  STL [R1+0x29c], R161 ;  /* 0x00029ca101007387 */ /* 0x000fe80000100800 */
[----:B0-----:R-:W4:Y:S01]  /*12350*/  LDL.LU R168, [R1+0x43c] ;  /* 0x00043c0001a87983 */ /* 0x001f220000300800 */
[----:B------:R-:W-:-:S03]  /*12360*/  IADD3.X R174, R174, UR18, RZ, P5, !PT ;  /* 0x00000012aeae7c10 */ /* 0x000fc6000affe4ff */
[----:B------:R-:W-:Y:S04]  /*12370*/  STL [R1+0x270], R164 ;  /* 0x000270a401007387 */ /* 0x000fe80000100800 */
[----:B------:R0:W-:Y:S04]  /*12380*/  STL [R1+0x28c], R174 ;  /* 0x00028cae01007387 */ /* 0x0001e80000100800 */
[----:B0-----:R-:W4:Y:S01]  /*12390*/  LDL.LU R174, [R1+0x254] ;  /* 0x0002540001ae7983 */ /* 0x001f220000300800 */
[----:B------:R-:W-:-:S03]  /*123a0*/  IADD3 R177, P5, R177, UR45, RZ ;  /* 0x0000002db1b17c10 */ /* 0x000fc6000ffbe0ff */
[----:B------:R-:W-:Y:S04]  /*123b0*/  STL [R1+0x268], R167 ;  /* 0x000268a701007387 */ /* 0x000fe80000100800 */
[----:B------:R-:W4:Y:S04]  /*123c0*/  LDL.LU R191, [R1+0x438] ;  /* 0x0004380001bf7983 */ /* 0x000f280000300800 */
[----:B------:R-:W4:Y:S04]  /*123d0*/  LDL.LU R157, [R1+0x24c] ;  /* 0x00024c00019d7983 */ /* 0x000f280000300800 */
[----:B------:R0:W-:Y:S04]  /*123e0*/  STL [R1+0x260], R177 ;  /* 0x000260b101007387 */ /* 0x0001e80000100800 */
[----:B0-----:R-:W4:Y:S01]  /*123f0*/  LDL.LU R177, [R1+0x430] ;  /* 0x0004300001b17983 */ /* 0x001f220000300800 */
[----:B------:R-:W-:-:S03]  /*12400*/  IADD3.X R171, R171, UR18, RZ, P2, !PT ;  /* 0x00000012abab7c10 */ /* 0x000fc600097fe4ff */
[----:B------:R-:W4:Y:S04]  /*12410*/  LDL.LU R161, [R1+0x244] ;  /* 0x0002440001a17983 */ /* 0x000f280000300800 */
[----:B------:R0:W-:Y:S04]  /*12420*/  STL [R1+0x284], R171 ;  /* 0x000284ab01007387 */ /* 0x0001e80000100800 */
[----:B0-----:R-:W4:Y:S04]  /*12430*/  LDL.LU R171, [R1+0x428] ;  /* 0x0004280001ab7983 */ /* 0x001f280000300800 */
[----:B------:R-:W4:Y:S04]  /*12440*/  LDL.LU R164, [R1+0x23c] ;  /* 0x00023c0001a47983 */ /* 0x000f280000300800 */
[----:B------:R-:W4:Y:S01]  /*12450*/  LDL.LU R167, [R1+0x21c] ;  /* 0x00021c0001a77983 */ /* 0x000f220000300800 */
[----:B--2---:R-:W-:-:S05]  /*12460*/  IADD3 R120, P2, R120, UR45, RZ ;  /* 0x0000002d78787c10 */ /* 0x004fca000ff5e0ff */
[----:B------:R0:W-:Y:S01]  /*12470*/  STL [R1+0x258], R120 ;  /* 0x0002587801007387 */ /* 0x0001e20000100800 */
[----:B---3--:R-:W-:-:S03]  /*12480*/  IADD3.X R158, R158, UR18, RZ, P1, !PT ;  /* 0x000000129e9e7c10 */ /* 0x008fc60008ffe4ff */
[----:B0-----:R-:W2:Y:S01]  /*12490*/  LDL.LU R120, [R1+0x440] ;  /* 0x0004400001787983 */ /* 0x001ea20000300800 */
[----:B----4-:R-:W-:Y:S02]  /*124a0*/  IADD3 R121, P1, R121, UR45, RZ ;  /* 0x0000002d79797c10 */ /* 0x010fe4000ff3e0ff */
[----:B------:R-:W-:-:S03]  /*124b0*/  IADD3.X R148, R148, UR18, RZ, P4, !PT ;  /* 0x0000001294947c10 */ /* 0x000fc6000a7fe4ff */
[----:B------:R0:W-:Y:S01]  /*124c0*/  STL [R1+0x250], R121 ;  /* 0x0002507901007387 */ /* 0x0001e20000100800 */
[----:B------:R-:W-:Y:S02]  /*124d0*/  IADD3 R150, P4, R150, UR45, RZ ;  /* 0x0000002d96967c10 */ /* 0x000fe4000ff9e0ff */
[----:B------:R-:W-:Y:S01]  /*124e0*/  IADD3.X R153, R153, UR18, RZ, P3, !PT ;  /* 0x0000001299997c10 */ /* 0x000fe20009ffe4ff */
[----:B0-----:R-:W3:Y:S04]  /*124f0*/  LDL.LU R121, [R1+0x238] ;  /* 0x0002380001797983 */ /* 0x001ee80000300800 */
        /* <DEDUP_REMOVED lines=8> */
[----:B------:R1:W-:Y:S04]  /*12580*/  STL [R1+0x240], R154 ;  /* 0x0002409a01007387 */ /* 0x0003e80000100800 */
[----:B0-----:R-:W4:Y:S04]  /*12590*/  LDL.LU R190, [R1+0x434] ;  /* 0x0004340001be7983 */ /* 0x001f280000300800 */
[----:B------:R-:W-:Y:S01]  /*125a0*/  STL [R1+0x264], R162 ;  /* 0x000264a201007387 */ /* 0x000fe20000100800 */
[----:B------:R-:W-:-:S03]  /*125b0*/  IADD3.X R172, R172, UR18, RZ, P5, !PT ;  /* 0x00000012acac7c10 */ /* 0x000fc6000affe4ff */
[----:B------:R-:W4:Y:S04]  /*125c0*/  LDL.LU R148, [R1+0x204] ;  /* 0x0002040001947983 */ /* 0x000f280000300800 */
[----:B------:R-:W4:Y:S04]  /*125d0*/  LDL.LU R150, [R1+0x42c] ;  /* 0x00042c0001967983 */ /* 0x000f280000300800 */
[----:B------:R-:W4:Y:S04]  /*125e0*/  LDL.LU R153, [R1+0x1fc] ;  /* 0x0001fc0001997983 */ /* 0x000f280000300800 */
[----:B------:R0:W-:Y:S04]  /*125f0*/  STL [R1+0x25c], R172 ;  /* 0x00025cac01007387 */ /* 0x0001e80000100800 */
[----:B-1----:R-:W4:Y:S04]  /*12600*/  LDL.LU R154, [R1+0x220] ;  /* 0x00022000019a7983 */ /* 0x002f280000300800 */
[----:B0-----:R-:W4:Y:S04]  /*12610*/  LDL.LU R172, [R1+0x1f4] ;  /* 0x0001f40001ac7983 */ /* 0x001f280000300800 */
[----:B------:R-:W4:Y:S01]  /*12620*/  LDL.LU R162, [R1+0x218] ;  /* 0x0002180001a27983 */ /* 0x000f220000300800 */
[----:B------:R-:W-:-:S05]  /*12630*/  IADD3 R168, P5, R168, UR44, RZ ;  /* 0x0000002ca8a87c10 */ /* 0x000fca000ffbe0ff */
[----:B------:R0:W-:Y:S04]  /*12640*/  STL [R1+0x43c], R168 ;  /* 0x00043ca801007387 */ /* 0x0001e80000100800 */
[----:B0-----:R-:W4:Y:S01]  /*12650*/  LDL.LU R168, [R1+0x1ec] ;  /* 0x0001ec0001a87983 */ /* 0x001f220000300800 */
[----:B------:R-:W-:-:S05]  /*12660*/  IADD3.X R174, R174, UR18, RZ, P2, !PT ;  /* 0x00000012aeae7c10 */ /* 0x000fca00097fe4ff */
[----:B------:R0:W-:Y:S01]  /*12670*/  STL [R1+0x254], R174 ;  /* 0x000254ae01007387 */ /* 0x0001e20000100800 */
[----:B------:R-:W-:Y:S02]  /*12680*/  IADD3 R191, P2, R191, UR44, RZ ;  /* 0x0000002cbfbf7c10 */ /* 0x000fe4000ff5e0ff */
[----:B------:R-:W-:Y:S01]  /*12690*/  IADD3.X R157, R157, UR18, RZ, P1, !PT ;  /* 0x000000129d9d7c10 */ /* 0x000fe20008ffe4ff */
[----:B0-----:R-:W4:Y:S01]  /*126a0*/  LDL.LU R174, [R1+0x1e4] ;  /* 0x0001e40001ae7983 */ /* 0x001f220000300800 */
[----:B------:R-:W-:-:S05]  /*126b0*/  IADD3 R177, P1, R177, UR44, RZ ;  /* 0x0000002cb1b17c10 */ /* 0x000fca000ff3e0ff */
[----:B------:R0:W-:Y:S04]  /*126c0*/  STL [R1+0x430], R177 ;  /* 0x000430b101007387 */ /* 0x0001e80000100800 */
[----:B------:R-:W-:Y:S04]  /*126d0*/  STL [R1+0x438], R191 ;  /* 0x000438bf01007387 */ /* 0x000fe80000100800 */
[----:B0-----:R-:W4:Y:S01]  /*126e0*/  LDL.LU R177, [R1+0x200] ;  /* 0x0002000001b17983 */ /* 0x001f220000300800 */
[----:B------:R-:W-:Y:S02]  /*126f0*/  IADD3.X R161, R161, UR18, RZ, P4, !PT ;  /* 0x00000012a1a17c10 */ /* 0x000fe4000a7fe4ff */
[----:B------:R-:W-:Y:S01]  /*12700*/  IADD3 R171, P4, R171, UR44, RZ ;  /* 0x0000002cabab7c10 */ /* 0x000fe2000ff9e0ff */
[----:B------:R-:W-:Y:S01]  /*12710*/  STL [R1+0x24c], R157 ;  /* 0x00024c9d01007387 */ /* 0x000fe20000100800 */
[----:B------:R-:W-:-:S03]  /*12720*/  IADD3.X R164, R164, UR18, RZ, P3, !PT ;  /* 0x00000012a4a47c10 */ /* 0x000fc60009ffe4ff */
[----:B------:R0:W-:Y:S01]  /*12730*/  STL [R1+0x428], R171 ;  /* 0x000428ab01007387 */ /* 0x0001e20000100800 */
[----:B------:R-:W-:-:S03]  /*12740*/  IADD3 R167, P3, R167, UR44, RZ ;  /* 0x0000002ca7a77c10 */ /* 0x000fc6000ff7e0ff */
[----:B0-----:R-:W4:Y:S04]  /*12750*/  LDL.LU R171, [R1+0x1f8] ;  /* 0x0001f80001ab7983 */ /* 0x001f280000300800 */
[----:B------:R-:W-:Y:S04]  /*12760*/  STL [R1+0x244], R161 ;  /* 0x000244a101007387 */ /* 0x000fe80000100800 */
[----:B------:R-:W-:Y:S01]  /*12770*/  STL [R1+0x23c], R164 ;  /* 0x00023ca401007387 */ /* 0x000fe20000100800 */
[----:B--2---:R-:W-:Y:S02]  /*12780*/  IADD3.X R120, R120, UR6, RZ, P6, !PT ;  /* 0x0000000678787c10 */ /* 0x004fe4000b7fe4ff */
[----:B------:R-:W-:-:S05]  /*12790*/  IADD3 R233, P6, R233, UR44, RZ ;  /* 0x0000002ce9e97c10 */ /* 0x000fca000ffde0ff */
[----:B------:R0:W-:Y:S04]  /*127a0*/  STL [R1+0x214], R233 ;  /* 0x000214e901007387 */ /* 0x0001e80000100800 */
[----:B------:R-:W-:Y:S04]  /*127b0*/  STL [R1+0x21c], R167 ;  /* 0x00021ca701007387 */ /* 0x000fe80000100800 */
[----:B0-----:R-:W2:Y:S04]  /*127c0*/  LDL.LU R233, [R1+0x6b8] ;  /* 0x0006b80001e97983 */ /* 0x001ea80000300800 */
[----:B------:R0:W-:Y:S01]  /*127d0*/  STL [R1+0x440], R120 ;  /* 0x0004407801007387 */ /* 0x0001e20000100800 */
[----:B---3--:R-:W-:-:S02]  /*127e0*/  IADD3.X R121, R121, UR6, RZ, P5, !PT ;  /* 0x0000000679797c10 */ /* 0x008fc4000affe4ff */
[----:B------:R-:W-:Y:S01]  /*127f0*/  IADD3 R249, P5, R249, UR44, RZ ;  /* 0x0000002cf9f97c10 */ /* 0x000fe2000ffbe0ff */
[----:B0-----:R-:W3:Y:S04]  /*12800*/  LDL.LU R120, [R1+0x1f0] ;  /* 0x0001f00001787983 */ /* 0x001ee80000300800 */
[----:B------:R0:W-:Y:S04]  /*12810*/  STL [R1+0x238], R121 ;  /* 0x0002387901007387 */ /* 0x0001e80000100800 */
[----:B0-----:R-:W2:Y:S04]  /*12820*/  LDL.LU R121, [R1+0x1c4] ;  /* 0x0001c40001797983 */ /* 0x001ea80000300800 */
[----:B------:R0:W-:Y:S01]  /*12830*/  STL [R1+0x20c], R249 ;  /* 0x00020cf901007387 */ /* 0x0001e20000100800 */
[----:B------:R-:W-:-:S02]  /*12840*/  IADD3.X R4, R4, UR6, RZ, P6, !PT ;  /* 0x0000000604047c10 */ /* 0x000fc4000b7fe4ff */
[----:B----4-:R-:W-:Y:S01]  /*12850*/  IADD3.X R190, R190, UR6, RZ, P2, !PT ;  /* 0x00000006bebe7c10 */ /* 0x010fe200097fe4ff */
[----:B0-----:R-:W4:Y:S04]  /*12860*/  LDL.LU R249, [R1+0x6b4] ;  /* 0x0006b40001f97983 */ /* 0x001f280000300800 */
[----:B------:R-:W4:Y:S01]  /*12870*/  LDL.LU R157, [R1+0x1e8] ;  /* 0x0001e800019d7983 */ /* 0x000f220000300800 */
[----:B------:R-:W-:-:S03]  /*12880*/  IADD3 R148, P2, R148, UR44, RZ ;  /* 0x0000002c94947c10 */ /* 0x000fc6000ff5e0ff */
[----:B------:R-:W4:Y:S01]  /*12890*/  LDL.LU R161, [R1+0x1bc] ;  /* 0x0001bc0001a17983 */ /* 0x000f220000300800 */
[----:B------:R-:W-:-:S03]  /*128a0*/  IADD3.X R150, R150, UR6, RZ, P1, !PT ;  /* 0x0000000696967c10 */ /* 0x000fc60008ffe4ff */
[----:B------:R-:W4:Y:S01]  /*128b0*/  LDL.LU R164, [R1+0x1e0] ;  /* 0x0001e00001a47983 */ /* 0x000f220000300800 */
[----:B------:R-:W-:-:S03]  /*128c0*/  IADD3 R153, P1, R153, UR44, RZ ;  /* 0x0000002c99997c10 */ /* 0x000fc6000ff3e0ff */
[----:B------:R-:W4:Y:S04]  /*128d0*/  LDL.LU R167, [R1+0x1b4] ;  /* 0x0001b40001a77983 */ /* 0x000f280000300800 */
[----:B------:R0:W-:Y:S01]  /*128e0*/  STL [R1+0x434], R190 ;  /* 0x000434be01007387 */ /* 0x0001e20000100800 */
[----:B------:R-:W-:Y:S02]  /*128f0*/  IADD3.X R154, R154, UR6, RZ, P4, !PT ;  /* 0x000000069a9a7c10 */ /* 0x000fe4000a7fe4ff */
[----:B------:R-:W-:Y:S01]  /*12900*/  IADD3 R172, P4, R172, UR44, RZ ;  /* 0x0000002cacac7c10 */ /* 0x000fe2000ff9e0ff */
[----:B0-----:R-:W4:Y:S04]  /*12910*/  LDL.LU R190, [R1+0x1ac] ;  /* 0x0001ac0001be7983 */ /* 0x001f280000300800 */
[----:B------:R-:W-:Y:S01]  /*12920*/  STL [R1+0x204], R148 ;  /* 0x0002049401007387 */ /* 0x000fe20000100800 */
[----:B------:R-:W-:-:S03]  /*12930*/  IADD3.X R162, R162, UR6, RZ, P3, !PT ;  /* 0x00000006a2a27c10 */ /* 0x000fc60009ffe4ff */
[----:B------:R-:W-:Y:S01]  /*12940*/  STL [R1+0x42c], R150 ;  /* 0x00042c9601007387 */ /* 0x000fe20000100800 */
[----:B------:R-:W-:-:S03]  /*12950*/  IADD3.X R232, R232, UR6, RZ, P5, !PT ;  /* 0x00000006e8e87c10 */ /* 0x000fc6000affe4ff */
[----:B------:R0:W-:Y:S04]  /*12960*/  STL [R1+0x1f4], R172 ;  /* 0x0001f4ac01007387 */ /* 0x0001e80000100800 */
[----:B------:R-:W-:Y:S01]  /*12970*/  STL [R1+0x1fc], R153 ;  /* 0x0001fc9901007387 */ /* 0x000fe20000100800 */
[----:B------:R-:W-:Y:S02]  /*12980*/  IADD3 R237, P5, R237, UR44, RZ ;  /* 0x0000002ceded7c10 */ /* 0x000fe4000ffbe0ff */
[----:B------:R-:W-:Y:S01]  /*12990*/  IADD3 R168, P3, R168, UR44, RZ ;  /* 0x0000002ca8a87c10 */ /* 0x000fe2000ff7e0ff */
[----:B0-----:R-:W4:Y:S04]  /*129a0*/  LDL.LU R172, [R1+0x1c0] ;  /* 0x0001c00001ac7983 */ /* 0x001f280000300800 */
[----:B------:R-:W-:Y:S04]  /*129b0*/  STL [R1+0x220], R154 ;  /* 0x0002209a01007387 */ /* 0x000fe80000100800 */
[----:B------:R0:W-:Y:S04]  /*129c0*/  STL [R1+0x210], R4 ;  /* 0x0002100401007387 */ /* 0x0001e80000100800 */
[----:B------:R-:W-:Y:S01]  /*129d0*/  STL [R1+0x218], R162 ;  /* 0x000218a201007387 */ /* 0x000fe20000100800 */
[----:B------:R-:W-:-:S03]  /*129e0*/  IADD3 R174, P6, R174, UR44, RZ ;  /* 0x0000002caeae7c10 */ /* 0x000fc6000ffde0ff */
[----:B0-----:R-:W4:Y:S04]  /*129f0*/  LDL.LU R4, [R1+0x6b0] ;  /* 0x0006b00001047983 */ /* 0x001f280000300800 */
[----:B------:R-:W-:Y:S04]  /*12a00*/  STL [R1+0x1ec], R168 ;  /* 0x0001eca801007387 */ /* 0x000fe80000100800 */
[----:B------:R0:W-:Y:S04]  /*12a10*/  STL [R1+0x208], R232 ;  /* 0x000208e801007387 */ /* 0x0001e80000100800 */
[----:B0-----:R-:W4:Y:S04]  /*12a20*/  LDL.LU R232, [R1+0x6ac] ;  /* 0x0006ac0001e87983 */ /* 0x001f280000300800 */
[----:B------:R-:W-:Y:S01]  /*12a30*/  STL [R1+0x1e4], R174 ;  /* 0x0001e4ae01007387 */ /* 0x000fe20000100800 */
[----:B------:R-:W-:-:S02]  /*12a40*/  IADD3.X R177, R177, UR6, RZ, P2, !PT ;  /* 0x00000006b1b17c10 */ /* 0x000fc400097fe4ff */
[----:B------:R-:W-:Y:S01]  /*12a50*/  IADD3 R104, P2, R104, UR44, RZ ;  /* 0x0000002c68687c10 */ /* 0x000fe2000ff5e0ff */
[----:B------:R0:W-:Y:S04]  /*12a60*/  STL [R1+0x1dc], R237 ;  /* 0x0001dced01007387 */ /* 0x0001e80000100800 */
[----:B0-----:R-:W4:Y:S04]  /*12a70*/  LDL.LU R237, [R1+0x6a8] ;  /* 0x0006a80001ed7983 */ /* 0x001f280000300800 */
[----:B------:R-:W4:Y:S04]  /*12a80*/  LDL.LU R174, [R1+0x1b8] ;  /* 0x0001b80001ae7983 */ /* 0x000f280000300800 */
[----:B------:R0:W-:Y:S04]  /*12a90*/  STL [R1+0x1d4], R104 ;  /* 0x0001d46801007387 */ /* 0x0001e80000100800 */
[----:B0-----:R-:W4:Y:S04]  /*12aa0*/  LDL.LU R104, [R1+0x6a4] ;  /* 0x0006a40001687983 */ /* 0x001f280000300800 */
[----:B------:R0:W-:Y:S04]  /*12ab0*/  STL [R1+0x200], R177 ;  /* 0x000200b101007387 */ /* 0x0001e80000100800 */
[----:B0-----:R-:W4:Y:S01]  /*12ac0*/  LDL.LU R177, [R1+0x1b0] ;  /* 0x0001b00001b17983 */ /* 0x001f220000300800 */
[----:B------:R-:W-:-:S02]  /*12ad0*/  IADD3.X R171, R171, UR6, RZ, P1, !PT ;  /* 0x00000006abab7c10 */ /* 0x000fc40008ffe4ff */
[----:B------:R-:W-:Y:S01]  /*12ae0*/  IADD3 R199, P1, R199, UR44, RZ ;  /* 0x0000002cc7c77c10 */ /* 0x000fe2000ff3e0ff */
[----:B------:R-:W4:Y:S04]  /*12af0*/  LDL.LU R162, [R1+0x184] ;  /* 0x0001840001a27983 */ /* 0x000f280000300800 */
[----:B------:R-:W4:Y:S04]  /*12b00*/  LDL.LU R168, [R1+0x1a8] ;  /* 0x0001a80001a87983 */ /* 0x000f280000300800 */
[----:B------:R-:W-:Y:S04]  /*12b10*/  STL [R1+0x1f8], R171 ;  /* 0x0001f8ab01007387 */ /* 0x000fe80000100800 */
[----:B------:R0:W-:Y:S04]  /*12b20*/  STL [R1+0x1cc], R199 ;  /* 0x0001ccc701007387 */ /* 0x0001e80000100800 */
[----:B0-----:R-:W4:Y:S04]  /*12b30*/  LDL.LU R199, [R1+0x6a0] ;  /* 0x0006a00001c77983 */ /* 0x001f280000300800 */
[----:B------:R-:W4:Y:S01]  /*12b40*/  LDL.LU R171, [R1+0x17c] ;  /* 0x00017c0001ab7983 */ /* 0x000f220000300800 */
[----:B------:R-:W-:-:S02]  /*12b50*/  IADD3.X R93, R93, UR6, RZ, P5, !PT ;  /* 0x000000065d5d7c10 */ /* 0x000fc4000affe4ff */
[----:B------:R-:W-:Y:S02]  /*12b60*/  IADD3.X R117, R117, UR6, RZ, P2, !PT ;  /* 0x0000000675757c10 */ /* 0x000fe400097fe4ff */
[----:B------:R-:W-:Y:S02]  /*12b70*/  IADD3.X R11, R11, UR6, RZ, P1, !PT ;  /* 0x000000060b0b7c10 */ /* 0x000fe40008ffe4ff */
[----:B------:R-:W-:Y:S02]  /*12b80*/  IADD3 R112, P1, R112, UR44, RZ ;  /* 0x0000002c70707c10 */ /* 0x000fe4000ff3e0ff */
[----:B---3--:R-:W-:-:S05]  /*12b90*/  IADD3.X R120, R120, UR6, RZ, P4, !PT ;  /* 0x0000000678787c10 */ /* 0x008fca000a7fe4ff */
[----:B------:R0:W-:Y:S04]  /*12ba0*/  STL [R1+0x1f0], R120 ;  /* 0x0001f07801007387 */ /* 0x0001e80000100800 */
[----:B0-----:R-:W3:Y:S01]  /*12bb0*/  LDL.LU R120, [R1+0x174] ;  /* 0x0001740001787983 */ /* 0x001ee20000300800 */
[----:B--2---:R-:W-:-:S05]  /*12bc0*/  IADD3 R121, P4, R121, UR44, RZ ;  /* 0x0000002c79797c10 */ /* 0x004fca000ff9e0ff */
[----:B------:R0:W-:Y:S04]  /*12bd0*/  STL [R1+0x1c4], R121 ;  /* 0x0001c47901007387 */ /* 0x0001e80000100800 */
[----:B0-----:R-:W2:Y:S01]  /*12be0*/  LDL.LU R121, [R1+0x16c] ;  /* 0x00016c0001797983 */ /* 0x001ea20000300800 */
[----:B----4-:R-:W-:Y:S02]  /*12bf0*/  IADD3.X R157, R157, UR6, RZ, P3, !PT ;  /* 0x000000069d9d7c10 */ /* 0x010fe40009ffe4ff */
[----:B------:R-:W-:-:S03]  /*12c00*/  IADD3 R161, P3, R161, UR44, RZ ;  /* 0x0000002ca1a17c10 */ /* 0x000fc6000ff7e0ff */
[----:B------:R-:W-:Y:S01]  /*12c10*/  STL [R1+0x1e8], R157 ;  /* 0x0001e89d01007387 */ /* 0x000fe20000100800 */
[----:B------:R-:W-:-:S03]  /*12c20*/  IADD3.X R164, R164, UR6, RZ, P6, !PT ;  /* 0x00000006a4a47c10 */ /* 0x000fc6000b7fe4ff */
[----:B------:R-:W-:Y:S01]  /*12c30*/  STL [R1+0x1bc], R161 ;  /* 0x0001bca101007387 */ /* 0x000fe20000100800 */
[----:B------:R-:W-:-:S03]  /*12c40*/  IADD3 R167, P6, R167, UR44, RZ ;  /* 0x0000002ca7a77c10 */ /* 0x000fc6000ffde0ff */
[----:B------:R0:W-:Y:S04]  /*12c50*/  STL [R1+0x1d8], R93 ;  /* 0x0001d85d01007387 */ /* 0x0001e80000100800 */
[----:B------:R-:W-:Y:S04]  /*12c60*/  STL [R1+0x1e0], R164 ;  /* 0x0001e0a401007387 */ /* 0x000fe80000100800 */
[----:B0-----:R-:W4:Y:S01]  /*12c70*/  LDL.LU R93, [R1+0x69c] ;  /* 0x00069c00015d7983 */ /* 0x001f220000300800 */
[----:B------:R-:W-:-:S03]  /*12c80*/  IADD3 R190, P5, R190, UR44, RZ ;  /* 0x0000002cbebe7c10 */ /* 0x000fc6000ffbe0ff */
[----:B------:R-:W-:Y:S04]  /*12c90*/  STL [R1+0x1b4], R167 ;  /* 0x0001b4a701007387 */ /* 0x000fe80000100800 */
[----:B------:R0:W-:Y:S04]  /*12ca0*/  STL [R1+0x1d0], R117 ;  /* 0x0001d07501007387 */ /* 0x0001e80000100800 */
[----:B0-----:R-:W4:Y:S04]  /*12cb0*/  LDL.LU R117, [R1+0x698] ;  /* 0x0006980001757983 */ /* 0x001f280000300800 */
[----:B------:R-:W-:Y:S01]  /*12cc0*/  STL [R1+0x1ac], R190 ;  /* 0x0001acbe01007387 */ /* 0x000fe20000100800 */
[----:B------:R-:W-:-:S02]  /*12cd0*/  IADD3.X R172, R172, UR6, RZ, P4, !PT ;  /* 0x00000006acac7c10 */ /* 0x000fc4000a7fe4ff */
[----:B------:R-:W-:Y:S02]  /*12ce0*/  IADD3 R90, P4, R90, UR44, RZ ;  /* 0x0000002c5a5a7c10 */ /* 0x000fe4000ff9e0ff */
[----:B------:R-:W-:-:S05]  /*12cf0*/  IADD3 R104, P2, R104, UR44, RZ ;  /* 0x0000002c68687c10 */ /* 0x000fca000ff5e0ff */
[----:B------:R0:W-:Y:S04]  /*12d00*/  STL [R1+0x1a4], R104 ;  /* 0x0001a46801007387 */ /* 0x0001e80000100800 */
[----:B0-----:R-:W4:Y:S04]  /*12d10*/  LDL.LU R104, [R1+0x694] ;  /* 0x0006940001687983 */ /* 0x001f280000300800 */
[----:B------:R0:W-:Y:S04]  /*12d20*/  STL [R1+0x1c8], R11 ;  /* 0x0001c80b01007387 */ /* 0x0001e80000100800 */
[----:B0-----:R-:W4:Y:S04]  /*12d30*/  LDL.LU R11, [R1+0x690] ;  /* 0x00069000010b7983 */ /* 0x001f280000300800 */
[----:B------:R-:W4:Y:S04]  /*12d40*/  LDL.LU R190, [R1+0x180] ;  /* 0x0001800001be7983 */ /* 0x000f280000300800 */
[----:B------:R0:W-:Y:S01]  /*12d50*/  STL [R1+0x19c], R112 ;  /* 0x00019c7001007387 */ /* 0x0001e20000100800 */
[----:B------:R-:W-:-:S03]  /*12d60*/  IADD3.X R174, R174, UR6, RZ, P3, !PT ;  /* 0x00000006aeae7c10 */ /* 0x000fc60009ffe4ff */
[----:B0-----:R-:W4:Y:S04]  /*12d70*/  LDL.LU R112, [R1+0x68c] ;  /* 0x00068c0001707983 */ /* 0x001f280000300800 */
[----:B------:R-:W4:Y:S04]  /*12d80*/  LDL.LU R157, [R1+0x178] ;  /* 0x00017800019d7983 */ /* 0x000f280000300800 */
[----:B------:R0:W-:Y:S04]  /*12d90*/  STL [R1+0x194], R90 ;  /* 0x0001945a01007387 */ /* 0x0001e80000100800 */
[----:B------:R1:W-:Y:S01]  /*12da0*/  STL [R1+0x1c0], R172 ;  /* 0x0001c0ac01007387 */ /* 0x0003e20000100800 */
[----:B------:R-:W-:-:S03]  /*12db0*/  IADD3 R200, P3, R200, UR44, RZ ;  /* 0x0000002cc8c87c10 */ /* 0x000fc6000ff7e0ff */
[----:B0-----:R-:W4:Y:S04]  /*12dc0*/  LDL.LU R90, [R1+0x688] ;  /* 0x00068800015a7983 */ /* 0x001f280000300800 */
[----:B------:R-:W4:Y:S04]  /*12dd0*/  LDL.LU R161, [R1+0x170] ;  /* 0x0001700001a17983 */ /* 0x000f280000300800 */
[----:B------:R-:W4:Y:S01]  /*12de0*/  LDL.LU R164, [R1+0x144] ;  /* 0x0001440001a47983 */ /* 0x000f220000300800 */
[----:B------:R-:W-:-:S03]  /*12df0*/  IADD3.X R177, R177, UR6, RZ, P6, !PT ;  /* 0x00000006b1b17c10 */ /* 0x000fc6000b7fe4ff */
[----:B------:R-:W4:Y:S04]  /*12e00*/  LDL.LU R167, [R1+0x168] ;  /* 0x0001680001a77983 */ /* 0x000f280000300800 */
[----:B-1----:R-:W4:Y:S04]  /*12e10*/  LDL.LU R172, [R1+0x13c] ;  /* 0x00013c0001ac7983 */ /* 0x002f280000300800 */
[----:B------:R0:W-:Y:S04]  /*12e20*/  STL [R1+0x1b8], R174 ;  /* 0x0001b8ae01007387 */ /* 0x0001e80000100800 */
[----:B0-----:R-:W4:Y:S04]  /*12e30*/  LDL.LU R174, [R1+0x134] ;  /* 0x0001340001ae7983 */ /* 0x001f280000300800 */
[----:B------:R0:W-:Y:S04]  /*12e40*/  STL [R1+0x18c], R200 ;  /* 0x00018cc801007387 */ /* 0x0001e80000100800 */
[----:B0-----:R-:W4:Y:S04]  /*12e50*/  LDL.LU R200, [R1+0x684] ;  /* 0x0006840001c87983 */ /* 0x001f280000300800 */
[----:B------:R0:W-:Y:S04]  /*12e60*/  STL [R1+0x1b0], R177 ;  /* 0x0001b0b101007387 */ /* 0x0001e80000100800 */
[----:B0-----:R-:W4:Y:S01]  /*12e70*/  LDL.LU R177, [R1+0x12c] ;  /* 0x00012c0001b17983 */ /* 0x001f220000300800 */
[----:B------:R-:W-:-:S02]  /*12e80*/  IADD3 R162, P6, R162, UR44, RZ ;  /* 0x0000002ca2a27c10 */ /* 0x000fc4000ffde0ff */
[----:B------:R-:W-:Y:S02]  /*12e90*/  IADD3.X R168, R168, UR6, RZ, P5, !PT ;  /* 0x00000006a8a87c10 */ /* 0x000fe4000affe4ff */
[----:B------:R-:W-:Y:S01]  /*12ea0*/  IADD3.X R199, R199, UR6, RZ, P2, !PT ;  /* 0x00000006c7c77c10 */ /* 0x000fe200097fe4ff */
[----:B------:R-:W-:Y:S01]  /*12eb0*/  STL [R1+0x184], R162 ;  /* 0x000184a201007387 */ /* 0x000fe20000100800 */
[----:B------:R-:W-:Y:S02]  /*12ec0*/  IADD3 R171, P5, R171, UR44, RZ ;  /* 0x0000002cabab7c10 */ /* 0x000fe4000ffbe0ff */
[----:B------:R-:W-:Y:S01]  /*12ed0*/  IADD3.X R216, R216, UR6, RZ, P1, !PT ;  /* 0x00000006d8d87c10 */ /* 0x000fe20008ffe4ff */
[----:B------:R-:W-:Y:S04]  /*12ee0*/  STL [R1+0x1a8], R168 ;  /* 0x0001a8a801007387 */ /* 0x000fe80000100800 */
[----:B------:R0:W-:Y:S04]  /*12ef0*/  STL [R1+0x1a0], R199 ;  /* 0x0001a0c701007387 */ /* 0x0001e80000100800 */
[----:B0-----:R-:W4:Y:S04]  /*12f00*/  LDL.LU R199, [R1+0x680] ;  /* 0x0006800001c77983 */ /* 0x001f280000300800 */
[----:B------:R-:W-:Y:S04]  /*12f10*/  STL [R1+0x17c], R171 ;  /* 0x00017cab01007387 */ /* 0x000fe80000100800 */
[----:B------:R0:W-:Y:S01]  /*12f20*/  STL [R1+0x198], R216 ;  /* 0x000198d801007387 */ /* 0x0001e20000100800 */
[----:B---3--:R-:W-:-:S03]  /*12f30*/  IADD3 R120, P2, R120, UR44, RZ ;  /* 0x0000002c78787c10 */ /* 0x008fc6000ff5e0ff */
[----:B0-----:R-:W3:Y:S04]  /*12f40*/  LDL.LU R216, [R1+0x67c] ;  /* 0x00067c0001d87983 */ /* 0x001ee80000300800 */
[----:B------:R0:W-:Y:S01]  /*12f50*/  STL [R1+0x174], R120 ;  /* 0x0001747801007387 */ /* 0x0001e20000100800 */
[----:B------:R-:W-:-:S03]  /*12f60*/  IADD3.X R215, R215, UR6, RZ, P4, !PT ;  /* 0x00000006d7d77c10 */ /* 0x000fc6000a7fe4ff */
[----:B0-----:R-:W3:Y:S01]  /*12f70*/  LDL.LU R120, [R1+0x140] ;  /* 0x0001400001787983 */ /* 0x001ee20000300800 */
[----:B--2---:R-:W-:Y:S02]  /*12f80*/  IADD3 R121, P1, R121, UR44, RZ ;  /* 0x0000002c79797c10 */ /* 0x004fe4000ff3e0ff */
[----:B------:R-:W-:Y:S01]  /*12f90*/  IADD3 R232, P4, R232, UR44, RZ ;  /* 0x0000002ce8e87c10 */ /* 0x000fe2000ff9e0ff */
[----:B------:R0:W-:Y:S04]  /*12fa0*/  STL [R1+0x190], R215 ;  /* 0x000190d701007387 */ /* 0x0001e80000100800 */
[----:B------:R-:W-:Y:S04]  /*12fb0*/  STL [R1+0x16c], R121 ;  /* 0x00016c7901007387 */ /* 0x000fe80000100800 */
[----:B0-----:R-:W2:Y:S04]  /*12fc0*/  LDL.LU R215, [R1+0x678] ;  /* 0x0006780001d77983 */ /* 0x001ea80000300800 */
[----:B------:R0:W-:Y:S01]  /*12fd0*/  STL [R1+0x164], R232 ;  /* 0x000164e801007387 */ /* 0x0001e20000100800 */
[----:B------:R-:W-:-:S03]  /*12fe0*/  IADD3.X R231, R231, UR6, RZ, P3, !PT ;  /* 0x00000006e7e77c10 */ /* 0x000fc60009ffe4ff */
[----:B0-----:R-:W2:Y:S04]  /*12ff0*/  LDL.LU R232, [R1+0x674] ;  /* 0x0006740001e87983 */ /* 0x001ea80000300800 */
[----:B------:R-:W2:Y:S01]  /*13000*/  LDL.LU R162, [R1+0x138] ;  /* 0x0001380001a27983 */ /* 0x000ea20000300800 */
[----:B------:R-:W-:-:S03]  /*13010*/  IADD3 R248, P3, R248, UR44, RZ ;  /* 0x0000002cf8f87c10 */ /* 0x000fc6000ff7e0ff */
[----:B------:R0:W-:Y:S04]  /*13020*/  STL [R1+0x188], R231 ;  /* 0x000188e701007387 */ /* 0x0001e80000100800 */
[----:B0-----:R-:W2:Y:S04]  /*13030*/  LDL.LU R231, [R1+0x670] ;  /* 0x0006700001e77983 */ /* 0x001ea80000300800 */
[----:B------:R-:W2:Y:S04]  /*13040*/  LDL.LU R168, [R1+0x130] ;  /* 0x0001300001a87983 */ /* 0x000ea80000300800 */
[----:B------:R-:W2:Y:S04]  /*13050*/  LDL.LU R171, [R1+0x104] ;  /* 0x0001040001ab7983 */ /* 0x000ea80000300800 */
[----:B------:R0:W-:Y:S01]  /*13060*/  STL [R1+0x15c], R248 ;  /* 0x00015cf801007387 */ /* 0x0001e20000100800 */
[----:B------:R-:W-:-:S03]  /*13070*/  IADD3.X R237, R237, UR6, RZ, P4, !PT ;  /* 0x00000006eded7c10 */ /* 0x000fc6000a7fe4ff */
[----:B0-----:R-:W2:Y:S04]  /*13080*/  LDL.LU R248, [R1+0x66c] ;  /* 0x00066c0001f87983 */ /* 0x001ea80000300800 */
[----:B------:R-:W2:Y:S01]  /*13090*/  LDL.LU R121, [R1+0xfc] ;  /* 0x0000fc0001797983 */ /* 0x000ea20000300800 */
[----:B------:R-:W-:Y:S02]  /*130a0*/  IADD3.X R204, R204, UR6, RZ, P3, !PT ;  /* 0x00000006cccc7c10 */ /* 0x000fe40009ffe4ff */
[----:B----4-:R-:W-:Y:S02]  /*130b0*/  IADD3.X R190, R190, UR6, RZ, P6, !PT ;  /* 0x00000006bebe7c10 */ /* 0x010fe4000b7fe4ff */
[----:B------:R-:W-:-:S05]  /*130c0*/  IADD3 R247, P6, R247, UR44, RZ ;  /* 0x0000002cf7f77c10 */ /* 0x000fca000ffde0ff */
[----:B------:R0:W-:Y:S04]  /*130d0*/  STL [R1+0x154], R247 ;  /* 0x000154f701007387 */ /* 0x0001e80000100800 */
[----:B0-----:R-:W4:Y:S01]  /*130e0*/  LDL.LU R247, [R1+0x668] ;  /* 0x0006680001f77983 */ /* 0x001f220000300800 */
[----:B------:R-:W-:Y:S02]  /*130f0*/  IADD3.X R157, R157, UR6, RZ, P5, !PT ;  /* 0x000000069d9d7c10 */ /* 0x000fe4000affe4ff */
[----:B------:R-:W-:Y:S01]  /*13100*/  IADD3 R107, P5, R107, UR44, RZ ;  /* 0x0000002c6b6b7c10 */ /* 0x000fe2000ffbe0ff */
[----:B------:R0:W-:Y:S04]  /*13110*/  STL [R1+0x180], R190 ;  /* 0x000180be01007387 */ /* 0x0001e80000100800 */
[----:B0-----:R-:W4:Y:S01]  /*13120*/  LDL.LU R190, [R1+0xf4] ;  /* 0x0000f40001be7983 */ /* 0x001f220000300800 */
[----:B------:R-:W-:-:S03]  /*13130*/  IADD3.X R161, R161, UR6, RZ, P2, !PT ;  /* 0x00000006a1a17c10 */ /* 0x000fc600097fe4ff */
[----:B------:R0:W-:Y:S01]  /*13140*/  STL [R1+0x14c], R107 ;  /* 0x00014c6b01007387 */ /* 0x0001e20000100800 */
[----:B------:R-:W-:Y:S02]  /*13150*/  IADD3 R164, P2, R164, UR44, RZ ;  /* 0x0000002ca4a47c10 */ /* 0x000fe4000ff5e0ff */
[----:B------:R-:W-:Y:S01]  /*13160*/  IADD3.X R167, R167, UR6, RZ, P1, !PT ;  /* 0x00000006a7a77c10 */ /* 0x000fe20008ffe4ff */
[----:B0-----:R-:W4:Y:S01]  /*13170*/  LDL.LU R107, [R1+0x664] ;  /* 0x00066400016b7983 */ /* 0x001f220000300800 */
[----:B------:R-:W-:-:S03]  /*13180*/  IADD3 R172, P1, R172, UR44, RZ ;  /* 0x0000002cacac7c10 */ /* 0x000fc6000ff3e0ff */
[----:B------:R-:W-:Y:S04]  /*13190*/  STL [R1+0x178], R157 ;  /* 0x0001789d01007387 */ /* 0x000fe80000100800 */
[----:B------:R-:W-:Y:S04]  /*131a0*/  STL [R1+0x170], R161 ;  /* 0x000170a101007387 */ /* 0x000fe80000100800 */
[----:B------:R-:W-:Y:S01]  /*131b0*/  STL [R1+0x144], R164 ;  /* 0x000144a401007387 */ /* 0x000fe20000100800 */
[----:B------:R-:W-:-:S03]  /*131c0*/  IADD3 R174, P4, R174, UR44, RZ ;  /* 0x0000002caeae7c10 */ /* 0x000fc6000ff9e0ff */
[----:B------:R0:W-:Y:S01]  /*131d0*/  STL [R1+0x160], R237 ;  /* 0x000160ed01007387 */ /* 0x0001e20000100800 */
[----:B------:R-:W-:-:S03]  /*131e0*/  IADD3.X R222, R222, UR6, RZ, P6, !PT ;  /* 0x00000006dede7c10 */ /* 0x000fc6000b7fe4ff */
[----:B------:R-:W-:Y:S04]  /*131f0*/  STL [R1+0x168], R167 ;  /* 0x000168a701007387 */ /* 0x000fe80000100800 */
[----:B0-----:R-:W4:Y:S04]  /*13200*/  LDL.LU R237, [R1+0x660] ;  /* 0x0006600001ed7983 */ /* 0x001f280000300800 */
[----:B------:R-:W-:Y:S04]  /*13210*/  STL [R1+0x13c], R172 ;  /* 0x00013cac01007387 */ /* 0x000fe80000100800 */
[----:B------:R0:W-:Y:S01]  /*13220*/  STL [R1+0x158], R204 ;  /* 0x000158cc01007387 */ /* 0x0001e20000100800 */
[----:B------:R-:W-:-:S02]  /*13230*/  IADD3 R249, P6, R249, UR44, RZ ;  /* 0x0000002cf9f97c10 */ /* 0x000fc4000ffde0ff */
[----:B------:R-:W-:Y:S02]  /*13240*/  IADD3.X R106, R106, UR6, RZ, P5, !PT ;  /* 0x000000066a6a7c10 */ /* 0x000fe4000affe4ff */
[----:B------:R-:W-:Y:S01]  /*13250*/  IADD3 R177, P3, R177, UR44, RZ ;  /* 0x0000002cb1b17c10 */ /* 0x000fe2000ff7e0ff */
[----:B0-----:R-:W4:Y:S04]  /*13260*/  LDL.LU R204, [R1+0x65c] ;  /* 0x00065c0001cc7983 */ /* 0x001f280000300800 */
[----:B------:R-:W-:Y:S04]  /*13270*/  STL [R1+0x134], R174 ;  /* 0x000134ae01007387 */ /* 0x000fe80000100800 */
[----:B------:R-:W4:Y:S04]  /*13280*/  LDL.LU R164, [R1+0x100] ;  /* 0x0001000001a47983 */ /* 0x000f280000300800 */
[----:B------:R-:W4:Y:S04]  /*13290*/  LDL.LU R167, [R1+0xf8] ;  /* 0x0000f80001a77983 */ /* 0x000f280000300800 */
[----:B------:R0:W-:Y:S04]  /*132a0*/  STL [R1+0x150], R222 ;  /* 0x000150de01007387 */ /* 0x0001e80000100800 */
[----:B------:R-:W-:Y:S01]  /*132b0*/  STL [R1+0x12c], R177 ;  /* 0x00012cb101007387 */ /* 0x000fe20000100800 */
[----:B------:R-:W-:-:S03]  /*132c0*/  IADD3 R95, P5, R95, UR44, RZ ;  /* 0x0000002c5f5f7c10 */ /* 0x000fc6000ffbe0ff */
[----:B0-----:R-:W4:Y:S04]  /*132d0*/  LDL.LU R222, [R1+0x658] ;  /* 0x0006580001de7983 */ /* 0x001f280000300800 */
[----:B------:R-:W4:Y:S04]  /*132e0*/  LDL.LU R172, [R1+0xf0] ;  /* 0x0000f00001ac7983 */ /* 0x000f280000300800 */
[----:B------:R-:W4:Y:S04]  /*132f0*/  LDL.LU R174, [R1+0xc4] ;  /* 0x0000c40001ae7983 */ /* 0x000f280000300800 */
[----:B------:R0:W-:Y:S04]  /*13300*/  STL [R1+0x124], R249 ;  /* 0x000124f901007387 */ /* 0x0001e80000100800 */
[----:B0-----:R-:W4:Y:S04]  /*13310*/  LDL.LU R249, [R1+0x654] ;  /* 0x0006540001f97983 */ /* 0x001f280000300800 */
[----:B------:R0:W-:Y:S04]  /*13320*/  STL [R1+0x148], R106 ;  /* 0x0001486a01007387 */ /* 0x0001e80000100800 */
[----:B0-----:R-:W4:Y:S04]  /*13330*/  LDL.LU R106, [R1+0x650] ;  /* 0x00065000016a7983 */ /* 0x001f280000300800 */
[----:B------:R-:W4:Y:S04]  /*13340*/  LDL.LU R177, [R1+0xbc] ;  /* 0x0000bc0001b17983 */ /* 0x000f280000300800 */
[----:B------:R0:W-:Y:S04]  /*13350*/  STL [R1+0x11c], R95 ;  /* 0x00011c5f01007387 */ /* 0x0001e80000100800 */
[----:B0-----:R-:W4:Y:S01]  /*13360*/  LDL.LU R95, [R1+0x64c] ;  /* 0x00064c00015f7983 */ /* 0x001f220000300800 */
[----:B---3--:R-:W-:-:S02]  /*13370*/  IADD3.X R120, R120, UR6, RZ, P2, !PT ;  /* 0x0000000678787c10 */ /* 0x008fc400097fe4ff */
[----:B------:R-:W-:-:S03]  /*13380*/  IADD3 R13, P2, R13, UR44, RZ ;  /* 0x0000002c0d0d7c10 */ /* 0x000fc6000ff5e0ff */
[----:B------:R0:W-:Y:S04]  /*13390*/  STL [R1+0x140], R120 ;  /* 0x0001407801007387 */ /* 0x0001e80000100800 */
[----:B0-----:R-:W3:Y:S04]  /*133a0*/  LDL.LU R120, [R1+0xb4] ;  /* 0x0000b40001787983 */ /* 0x001ee80000300800 */
[----:B------:R0:W-:Y:S04]  /*133b0*/  STL [R1+0x114], R13 ;  /* 0x0001140d01007387 */ /* 0x0001e80000100800 */
[----:B0-----:R-:W3:Y:S01]  /*133c0*/  LDL.LU R13, [R1+0x648] ;  /* 0x00064800010d7983 */ /* 0x001ee20000300800 */
[----:B--2---:R-:W-:-:S02]  /*133d0*/  IADD3.X R162, R162, UR6, RZ, P1, !PT ;  /* 0x00000006a2a27c10 */ /* 0x004fc40008ffe4ff */
[----:B------:R-:W-:-:S05]  /*133e0*/  IADD3 R234, P1, R234, UR44, RZ ;  /* 0x0000002ceaea7c10 */ /* 0x000fca000ff3e0ff */
[----:B------:R0:W-:Y:S04]  /*133f0*/  STL [R1+0x10c], R234 ;  /* 0x00010cea01007387 */ /* 0x0001e80000100800 */
[----:B0-----:R-:W2:Y:S01]  /*13400*/  LDL.LU R234, [R1+0x644] ;  /* 0x0006440001ea7983 */ /* 0x001ea20000300800 */
[----:B------:R-:W-:Y:S02]  /*13410*/  IADD3.X R168, R168, UR6, RZ, P4, !PT ;  /* 0x00000006a8a87c10 */ /* 0x000fe4000a7fe4ff */
[----:B------:R-:W-:Y:S01]  /*13420*/  IADD3 R171, P4, R171, UR44, RZ ;  /* 0x0000002cabab7c10 */ /* 0x000fe2000ff9e0ff */
[----:B------:R-:W-:Y:S01]  /*13430*/  STL [R1+0x138], R162 ;  /* 0x000138a201007387 */ /* 0x000fe20000100800 */
[----:B------:R-:W-:Y:S02]  /*13440*/  IADD3.X R4, R4, UR6, RZ, P6, !PT ;  /* 0x0000000604047c10 */ /* 0x000fe4000b7fe4ff */
[----:B------:R-:W-:-:S02]  /*13450*/  IADD3.X R105, R105, UR6, RZ, P5, !PT ;  /* 0x0000000669697c10 */ /* 0x000fc4000affe4ff */
[----:B----4-:R-:W-:Y:S02]  /*13460*/  IADD3.X R95, R95, UR6, RZ, P3, !PT ;  /* 0x000000065f5f7c10 */ /* 0x010fe40009ffe4ff */
[----:B------:R-:W-:-:S03]  /*13470*/  IADD3 R121, P3, R121, UR44, RZ ;  /* 0x0000002c79797c10 */ /* 0x000fc6000ff7e0ff */
[----:B------:R0:W-:Y:S04]  /*13480*/  STL [R1+0x128], R95 ;  /* 0x0001285f01007387 */ /* 0x0001e80000100800 */
[----:B------:R-:W-:Y:S04]  /*13490*/  STL [R1+0x130], R168 ;  /* 0x000130a801007387 */ /* 0x000fe80000100800 */
[----:B0-----:R-:W4:Y:S04]  /*134a0*/  LDL.LU R95, [R1+0x640] ;  /* 0x00064000015f7983 */ /* 0x001f280000300800 */
[----:B------:R-:W-:Y:S04]  /*134b0*/  STL [R1+0x104], R171 ;  /* 0x000104ab01007387 */ /* 0x000fe80000100800 */
[----:B------:R0:W-:Y:S04]  /*134c0*/  STL [R1+0x120], R4 ;  /* 0x0001200401007387 */ /* 0x0001e80000100800 */
[----:B0-----:R-:W4:Y:S04]  /*134d0*/  LDL.LU R4, [R1+0x63c] ;  /* 0x00063c0001047983 */ /* 0x001f280000300800 */
[----:B------:R0:W-:Y:S04]  /*134e0*/  STL [R1+0xfc], R121 ;  /* 0x0000fc7901007387 */ /* 0x0001e80000100800 */
[----:B------:R-:W4:Y:S01]  /*134f0*/  LDL.LU R168, [R1+0xc0] ;  /* 0x0000c00001a87983 */ /* 0x000f220000300800 */
[----:B------:R-:W-:-:S02]  /*13500*/  IADD3 R190, P6, R190, UR44, RZ ;  /* 0x0000002cbebe7c10 */ /* 0x000fc4000ffde0ff */
[----:B---3--:R-:W-:Y:S02]  /*13510*/  IADD3 R13, P5, R13, UR44, RZ ;  /* 0x0000002c0d0d7c10 */ /* 0x008fe4000ffbe0ff */
[----:B------:R-:W-:Y:S01]  /*13520*/  IADD3.X R113, R113, UR6, RZ, P2, !PT ;  /* 0x0000000671717c10 */ /* 0x000fe200097fe4ff */
[----:B0-----:R-:W3:Y:S01]  /*13530*/  LDL.LU R121, [R1+0xb8] ;  /* 0x0000b80001797983 */ /* 0x001ee20000300800 */
[----:B------:R-:W-:-:S03]  /*13540*/  IADD3 R92, P2, R92, UR44, RZ ;  /* 0x0000002c5c5c7c10 */ /* 0x000fc6000ff5e0ff */
[----:B------:R0:W-:Y:S04]  /*13550*/  STL [R1+0x118], R105 ;  /* 0x0001186901007387 */ /* 0x0001e80000100800 */
[----:B------:R-:W-:Y:S01]  /*13560*/  STL [R1+0xf4], R190 ;  /* 0x0000f4be01007387 */ /* 0x000fe20000100800 */
[----:B------:R-:W-:-:S03]  /*13570*/  IADD3.X R202, R202, UR6, RZ, P1, !PT ;  /* 0x00000006caca7c10 */ /* 0x000fc60008ffe4ff */
[----:B0-----:R-:W3:Y:S04]  /*13580*/  LDL.LU R105, [R1+0x638] ;  /* 0x0006380001697983 */ /* 0x001ee80000300800 */
[----:B------:R0:W-:Y:S01]  /*13590*/  STL [R1+0xec], R13 ;  /* 0x0000ec0d01007387 */ /* 0x0001e20000100800 */
[----:B------:R-:W-:Y:S02]  /*135a0*/  IADD3 R201, P1, R201, UR44, RZ ;  /* 0x0000002cc9c97c10 */ /* 0x000fe4000ff3e0ff */
[----:B------:R-:W-:Y:S01]  /*135b0*/  IADD3.X R164, R164, UR6, RZ, P4, !PT ;  /* 0x00000006a4a47c10 */ /* 0x000fe2000a7fe4ff */
[----:B0-----:R-:W3:Y:S04]  /*135c0*/  LDL.LU R13, [R1+0x634] ;  /* 0x00063400010d7983 */ /* 0x001ee80000300800 */
[----:B------:R0:W-:Y:S01]  /*135d0*/  STL [R1+0x110], R113 ;  /* 0x0001107101007387 */ /* 0x0001e20000100800 */
[----:B------:R-:W-:-:S02]  /*135e0*/  IADD3 R218, P4, R218, UR44, RZ ;  /* 0x0000002cdada7c10 */ /* 0x000fc4000ff9e0ff */
[----:B------:R-:W-:Y:S01]  /*135f0*/  IADD3.X R167, R167, UR6, RZ, P3, !PT ;  /* 0x00000006a7a77c10 */ /* 0x000fe20009ffe4ff */
[----:B0-----:R-:W3:Y:S04]  /*13600*/  LDL.LU R113, [R1+0x630] ;  /* 0x0006300001717983 */ /* 0x001ee80000300800 */
[----:B------:R-:W3:Y:S04]  /*13610*/  LDL.LU R190, [R1+0x84] ;  /* 0x0000840001be7983 */ /* 0x000ee80000300800 */
[----:B------:R0:W-:Y:S01]  /*13620*/  STL [R1+0xe4], R92 ;  /* 0x0000e45c01007387 */ /* 0x0001e20000100800 */
[----:B------:R-:W-:-:S02]  /*13630*/  IADD3 R217, P3, R217, UR44, RZ ;  /* 0x0000002cd9d97c10 */ /* 0x000fc4000ff7e0ff */
[----:B--2---:R-:W-:Y:S01]  /*13640*/  IADD3.X R234, R234, UR6, RZ, P5, !PT ;  /* 0x00000006eaea7c10 */ /* 0x004fe2000affe4ff */
[----:B0-----:R-:W2:Y:S04]  /*13650*/  LDL.LU R92, [R1+0x62c] ;  /* 0x00062c00015c7983 */ /* 0x001ea80000300800 */
[----:B------:R0:W-:Y:S01]  /*13660*/  STL [R1+0x108], R202 ;  /* 0x000108ca01007387 */ /* 0x0001e20000100800 */
[----:B------:R-:W-:-:S03]  /*13670*/  IADD3.X R172, R172, UR6, RZ, P6, !PT ;  /* 0x00000006acac7c10 */ /* 0x000fc6000b7fe4ff */
[----:B0-----:R-:W2:Y:S04]  /*13680*/  LDL.LU R202, [R1+0x628] ;  /* 0x0006280001ca7983 */ /* 0x001ea80000300800 */
[----:B------:R-:W2:Y:S04]  /*13690*/  LDL.LU R171, [R1+0x7c] ;  /* 0x00007c0001ab7983 */ /* 0x000ea80000300800 */
[----:B------:R0:W-:Y:S01]  /*136a0*/  STL [R1+0xdc], R201 ;  /* 0x0000dcc901007387 */ /* 0x0001e20000100800 */
[----:B------:R-:W-:-:S03]  /*136b0*/  IADD3 R174, P6, R174, UR44, RZ ;  /* 0x0000002caeae7c10 */ /* 0x000fc6000ffde0ff */
[----:B0-----:R-:W2:Y:S04]  /*136c0*/  LDL.LU R201, [R1+0x624] ;  /* 0x0006240001c97983 */ /* 0x001ea80000300800 */
[----:B------:R0:W-:Y:S01]  /*136d0*/  STL [R1+0xd4], R218 ;  /* 0x0000d4da01007387 */ /* 0x0001e20000100800 */
[----:B------:R-:W-:Y:S02]  /*136e0*/  IADD3.X R233, R233, UR6, RZ, P2, !PT ;  /* 0x00000006e9e97c10 */ /* 0x000fe400097fe4ff */
[----:B------:R-:W-:Y:S01]  /*136f0*/  IADD3 R177, P5, R177, UR44, RZ ;  /* 0x0000002cb1b17c10 */ /* 0x000fe2000ffbe0ff */
[----:B0-----:R-:W2:Y:S04]  /*13700*/  LDL.LU R218, [R1+0x620] ;  /* 0x0006200001da7983 */ /* 0x001ea80000300800 */
[----:B------:R-:W-:Y:S04]  /*13710*/  STL [R1+0x100], R164 ;  /* 0x000100a401007387 */ /* 0x000fe80000100800 */
[----:B------:R0:W-:Y:S01]  /*13720*/  STL [R1+0xcc], R217 ;  /* 0x0000ccd901007387 */ /* 0x0001e20000100800 */
[----:B------:R-:W-:-:S03]  /*13730*/  IADD3.X R250, R250, UR6, RZ, P1, !PT ;  /* 0x00000006fafa7c10 */ /* 0x000fc60008ffe4ff */
[----:B0-----:R-:W2:Y:S04]  /*13740*/  LDL.LU R217, [R1+0x61c] ;  /* 0x00061c0001d97983 */ /* 0x001ea80000300800 */
[----:B------:R-:W-:Y:S04]  /*13750*/  STL [R1+0xf8], R167 ;  /* 0x0000f8a701007387 */ /* 0x000fe80000100800 */
[----:B------:R0:W-:Y:S04]  /*13760*/  STL [R1+0xe8], R234 ;  /* 0x0000e8ea01007387 */ /* 0x0001e80000100800 */
[----:B------:R1:W-:Y:S01]  /*13770*/  STL [R1+0xf0], R172 ;  /* 0x0000f0ac01007387 */ /* 0x0003e20000100800 */
[----:B------:R-:W-:-:S03]  /*13780*/  IADD3 R120, P2, R120, UR44, RZ ;  /* 0x0000002c78787c10 */ /* 0x000fc6000ff5e0ff */
[----:B0-----:R-:W2:Y:S04]  /*13790*/  LDL.LU R234, [R1+0x618] ;  /* 0x0006180001ea7983 */ /* 0x001ea80000300800 */
[----:B------:R0:W-:Y:S04]  /*137a0*/  STL [R1+0xc4], R174 ;  /* 0x0000c4ae01007387 */ /* 0x0001e80000100800 */
[----:B-1----:R-:W2:Y:S01]  /*137b0*/  LDL.LU R172, [R1+0x80] ;  /* 0x0000800001ac7983 */ /* 0x002ea20000300800 */
[----:B------:R-:W-:-:S03]  /*137c0*/  IADD3 R249, P1, R249, UR44, RZ ;  /* 0x0000002cf9f97c10 */ /* 0x000fc6000ff3e0ff */
[----:B0-----:R-:W2:Y:S04]  /*137d0*/  LDL.LU R174, [R1+0x78] ;  /* 0x0000780001ae7983 */ /* 0x001ea80000300800 */
[----:B------:R0:W-:Y:S04]  /*137e0*/  STL [R1+0xe0], R233 ;  /* 0x0000e0e901007387 */ /* 0x0001e80000100800 */
[----:B------:R1:W-:Y:S01]  /*137f0*/  STL [R1+0xbc], R177 ;  /* 0x0000bcb101007387 */ /* 0x0003e20000100800 */
[----:B------:R-:W-:-:S03]  /*13800*/  IADD3.X R99, R99, UR6, RZ, P4, !PT ;  /* 0x0000000663637c10 */ /* 0x000fc6000a7fe4ff */
[----:B0-----:R-:W2:Y:S04]  /*13810*/  LDL.LU R233, [R1+0x614] ;  /* 0x0006140001e97983 */ /* 0x001ea80000300800 */
[----:B-1----:R-:W2:Y:S01]  /*13820*/  LDL.LU R177, [R1+0x44] ;  /* 0x0000440001b17983 */ /* 0x002ea20000300800 */
[----:B------:R-:W-:-:S03]  /*13830*/  IADD3 R238, P4, R238, UR44, RZ ;  /* 0x0000002ceeee7c10 */ /* 0x000fc6000ff9e0ff */
[----:B------:R0:W-:Y:S04]  /*13840*/  STL [R1+0xd8], R250 ;  /* 0x0000d8fa01007387 */ /* 0x0001e80000100800 */
[----:B------:R1:W-:Y:S01]  /*13850*/  STL [R1+0xb4], R120 ;  /* 0x0000b47801007387 */ /* 0x0003e20000100800 */
[----:B------:R-:W-:-:S03]  /*13860*/  IADD3.X R114, R114, UR6, RZ, P3, !PT ;  /* 0x0000000672727c10 */ /* 0x000fc60009ffe4ff */
[----:B0-----:R-:W2:Y:S04]  /*13870*/  LDL.LU R250, [R1+0x610] ;  /* 0x0006100001fa7983 */ /* 0x001ea80000300800 */
[----:B-1----:R-:W2:Y:S01]  /*13880*/  LDL.LU R120, [R1+0x3c] ;  /* 0x00003c0001787983 */ /* 0x002ea20000300800 */
[----:B------:R-:W-:-:S03]  /*13890*/  IADD3 R5, P3, R5, UR44, RZ ;  /* 0x0000002c05057c10 */ /* 0x000fc6000ff7e0ff */
[----:B------:R0:W-:Y:S04]  /*138a0*/  STL [R1+0xac], R249 ;  /* 0x0000acf901007387 */ /* 0x0001e80000100800 */
[----:B0-----:R-:W2:Y:S04]  /*138b0*/  LDL.LU R249, [R1+0x60c] ;  /* 0x00060c0001f97983 */ /* 0x001ea80000300800 */
[----:B------:R0:W-:Y:S04]  /*138c0*/  STL [R1+0xd0], R99 ;  /* 0x0000d06301007387 */ /* 0x0001e80000100800 */
[----:B0-----:R-:W2:Y:S04]  /*138d0*/  LDL.LU R99, [R1+0x608] ;  /* 0x0006080001637983 */ /* 0x001ea80000300800 */
[----:B------:R0:W-:Y:S04]  /*138e0*/  STL [R1+0xa4], R238 ;  /* 0x0000a4ee01007387 */ /* 0x0001e80000100800 */
[----:B0-----:R-:W2:Y:S04]  /*138f0*/  LDL.LU R238, [R1+0x604] ;  /* 0x0006040001ee7983 */ /* 0x001ea80000300800 */
[----:B------:R0:W-:Y:S04]  /*13900*/  STL [R1+0xc8], R114 ;  /* 0x0000c87201007387 */ /* 0x0001e80000100800 */
[----:B0-----:R-:W2:Y:S04]  /*13910*/  LDL.LU R114, [R1+0x600] ;  /* 0x0006000001727983 */ /* 0x001ea80000300800 */
[----:B------:R0:W-:Y:S04]  /*13920*/  STL [R1+0x9c], R5 ;  /* 0x00009c0501007387 */ /* 0x0001e80000100800 */
[----:B0-----:R-:W2:Y:S01]  /*13930*/  LDL.LU R5, [R1+0x5fc] ;  /* 0x0005fc0001057983 */ /* 0x001ea20000300800 */
[----:B----4-:R-:W-:-:S02]  /*13940*/  IADD3.X R168, R168, UR6, RZ, P6, !PT ;  /* 0x00000006a8a87c10 */ /* 0x010fc4000b7fe4ff */
[----:B------:R-:W-:-:S05]  /*13950*/  IADD3 R251, P6, R251, UR44, RZ ;  /* 0x0000002cfbfb7c10 */ /* 0x000fca000ffde0ff */
[----:B------:R0:W-:Y:S04]  /*13960*/  STL [R1+0x94], R251 ;  /* 0x000094fb01007387 */ /* 0x0001e80000100800 */
[----:B0-----:R-:W4:Y:S01]  /*13970*/  LDL.LU R251, [R1+0x5f8] ;  /* 0x0005f80001fb7983 */ /* 0x001f220000300800 */
[----:B---3--:R-:W-:Y:S02]  /*13980*/  IADD3.X R121, R121, UR6, RZ, P5, !PT ;  /* 0x0000000679797c10 */ /* 0x008fe4000affe4ff */
[----:B------:R-:W-:Y:S01]  /*13990*/  IADD3 R97, P5, R97, UR44, RZ ;  /* 0x0000002c61617c10 */ /* 0x000fe2000ffbe0ff */
[----:B------:R-:W-:Y:S01]  /*139a0*/  STL [R1+0xc0], R168 ;  /* 0x0000c0a801007387 */ /* 0x000fe20000100800 */
[----:B------:R-:W-:-:S03]  /*139b0*/  IADD3.X R106, R106, UR6, RZ, P1, !PT ;  /* 0x000000066a6a7c10 */ /* 0x000fc60008ffe4ff */
[----:B------:R0:W-:Y:S01]  /*139c0*/  STL [R1+0xb8], R121 ;  /* 0x0000b87901007387 */ /* 0x0001e20000100800 */
[----:B------:R-:W-:-:S03]  /*139d0*/  IADD3.X R15, R15, UR6, RZ, P4, !PT ;  /* 0x000000060f0f7c10 */ /* 0x000fc6000a7fe4ff */
[----:B0-----:R-:W3:Y:S04]  /*139e0*/  LDL.LU R121, [R1+0x40] ;  /* 0x0000400001797983 */ /* 0x001ee80000300800 */
[----:B------:R0:W-:Y:S01]  /*139f0*/  STL [R1+0x8c], R97 ;  /* 0x00008c6101007387 */ /* 0x0001e20000100800 */
[----:B------:R-:W-:-:S03]  /*13a00*/  IADD3.X R94, R94, UR6, RZ, P3, !PT ;  /* 0x000000065e5e7c10 */ /* 0x000fc60009ffe4ff */
[----:B0-----:R-:W3:Y:S01]  /*13a10*/  LDL.LU R97, [R1+0x5f4] ;  /* 0x0005f40001617983 */ /* 0x001ee20000300800 */
[----:B------:R-:W-:Y:S02]  /*13a20*/  IADD3 R204, P3, R204, UR44, RZ ;  /* 0x0000002ccccc7c10 */ /* 0x000fe4000ff7e0ff */
[----:B------:R-:W-:Y:S02]  /*13a30*/  IADD3.X R203, R203, UR6, RZ, P6, !PT ;  /* 0x00000006cbcb7c10 */ /* 0x000fe4000b7fe4ff */
[----:B------:R-:W-:Y:S02]  /*13a40*/  IADD3 R220, P6, R220, UR44, RZ ;  /* 0x0000002cdcdc7c10 */ /* 0x000fe4000ffde0ff */
[----:B------:R-:W-:Y:S02]  /*13a50*/  IADD3.X R219, R219, UR6, RZ, P5, !PT ;  /* 0x00000006dbdb7c10 */ /* 0x000fe4000affe4ff */
[----:B------:R-:W-:Y:S02]  /*13a60*/  IADD3 R236, P5, R236, UR44, RZ ;  /* 0x0000002cecec7c10 */ /* 0x000fe4000ffbe0ff */
[----:B------:R-:W-:-:S02]  /*13a70*/  IADD3.X R222, R222, UR6, RZ, P3, !PT ;  /* 0x00000006dede7c10 */ /* 0x000fc40009ffe4ff */
[----:B--2---:R-:W-:-:S04]  /*13a80*/  IADD3 R171, P1, R171, UR44, RZ ;  /* 0x0000002cabab7c10 */ /* 0x004fc8000ff3e0ff */
[----:B------:R-:W-:Y:S02]  /*13a90*/  IADD3.X R174, R174, UR6, RZ, P1, !PT ;  /* 0x00000006aeae7c10 */ /* 0x000fe40008ffe4ff */
[----:B------:R-:W-:Y:S02]  /*13aa0*/  IADD3 R252, P1, R252, UR44, RZ ;  /* 0x0000002cfcfc7c10 */ /* 0x000fe4000ff3e0ff */
[----:B------:R-:W-:Y:S02]  /*13ab0*/  IADD3 R114, P4, R114, UR44, RZ ;  /* 0x0000002c72727c10 */ /* 0x000fe4000ff9e0ff */
[----:B------:R-:W-:Y:S02]  /*13ac0*/  IADD3.X R5, R5, UR6, RZ, P2, !PT ;  /* 0x0000000605057c10 */ /* 0x000fe400097fe4ff */
        /* <DEDUP_REMOVED lines=9> */
[----:B------:R-:W-:Y:S04]  /*13b60*/  STL [R1+0x7c], R171 ;  /* 0x00007cab01007387 */ /* 0x000fe80000100800 */
[----:B------:R0:W-:Y:S01]  /*13b70*/  STL [R1+0x74], R114 ;  /* 0x0000747201007387 */ /* 0x0001e20000100800 */
[----:B------:R-:W-:-:S03]  /*13b80*/  IADD3.X R172, R172, UR6, RZ, P2, !PT ;  /* 0x00000006acac7c10 */ /* 0x000fc600097fe4ff */
[----:B0-----:R-:W2:Y:S04]  /*13b90*/  LDL.LU R114, [R1+0x5e4] ;  /* 0x0005e40001727983 */ /* 0x001ea80000300800 */
[----:B------:R0:W-:Y:S01]  /*13ba0*/  STL [R1+0x98], R94 ;  /* 0x0000985e01007387 */ /* 0x0001e20000100800 */
[----:B------:R-:W-:-:S03]  /*13bb0*/  IADD3 R235, P2, R235, UR44, RZ ;  /* 0x0000002cebeb7c10 */ /* 0x000fc6000ff5e0ff */
[----:B0-----:R-:W2:Y:S04]  /*13bc0*/  LDL.LU R94, [R1+0x5e0] ;  /* 0x0005e000015e7983 */ /* 0x001ea80000300800 */
[----:B------:R0:W-:Y:S04]  /*13bd0*/  STL [R1+0x6c], R204 ;  /* 0x00006ccc01007387 */ /* 0x0001e80000100800 */
[----:B0-----:R-:W2:Y:S04]  /*13be0*/  LDL.LU R204, [R1+0x5dc] ;  /* 0x0005dc0001cc7983 */ /* 0x001ea80000300800 */
[----:B------:R0:W-:Y:S01]  /*13bf0*/  STL [R1+0x90], R203 ;  /* 0x000090cb01007387 */ /* 0x0001e20000100800 */
[----:B----4-:R-:W-:-:S03]  /*13c00*/  IADD3.X R251, R251, UR6, RZ, P4, !PT ;  /* 0x00000006fbfb7c10 */ /* 0x010fc6000a7fe4ff */
[----:B0-----:R-:W4:Y:S04]  /*13c10*/  LDL.LU R203, [R1+0x5d8] ;  /* 0x0005d80001cb7983 */ /* 0x001f280000300800 */
[----:B------:R0:W-:Y:S04]  /*13c20*/  STL [R1+0x64], R220 ;  /* 0x000064dc01007387 */ /* 0x0001e80000100800 */
[----:B0-----:R-:W4:Y:S04]  /*13c30*/  LDL.LU R220, [R1+0x5d4] ;  /* 0x0005d40001dc7983 */ /* 0x001f280000300800 */
[----:B------:R0:W-:Y:S04]  /*13c40*/  STL [R1+0x88], R219 ;  /* 0x000088db01007387 */ /* 0x0001e80000100800 */
[----:B0-----:R-:W4:Y:S04]  /*13c50*/  LDL.LU R219, [R1+0x5d0] ;  /* 0x0005d00001db7983 */ /* 0x001f280000300800 */
[----:B------:R0:W-:Y:S04]  /*13c60*/  STL [R1+0x5c], R236 ;  /* 0x00005cec01007387 */ /* 0x0001e80000100800 */
[----:B0-----:R-:W4:Y:S04]  /*13c70*/  LDL.LU R236, [R1+0x5cc] ;  /* 0x0005cc0001ec7983 */ /* 0x001f280000300800 */
[----:B------:R0:W-:Y:S04]  /*13c80*/  STL [R1+0x54], R235 ;  /* 0x000054eb01007387 */ /* 0x0001e80000100800 */
[----:B0-----:R-:W4:Y:S04]  /*13c90*/  LDL.LU R235, [R1+0x5c8] ;  /* 0x0005c80001eb7983 */ /* 0x001f280000300800 */
[----:B------:R-:W-:Y:S04]  /*13ca0*/  STL [R1+0x80], R172 ;  /* 0x000080ac01007387 */ /* 0x000fe80000100800 */
[----:B------:R0:W-:Y:S04]  /*13cb0*/  STL [R1+0x4c], R252 ;  /* 0x00004cfc01007387 */ /* 0x0001e80000100800 */
[----:B0-----:R-:W4:Y:S04]  /*13cc0*/  LDL.LU R252, [R1+0x5c4] ;  /* 0x0005c40001fc7983 */ /* 0x001f280000300800 */
[----:B------:R-:W-:Y:S04]  /*13cd0*/  STL [R1+0x78], R174 ;  /* 0x000078ae01007387 */ /* 0x000fe80000100800 */
[----:B------:R0:W-:Y:S04]  /*13ce0*/  STL [R1+0x70], R251 ;  /* 0x000070fb01007387 */ /* 0x0001e80000100800 */
[----:B0-----:R-:W4:Y:S04]  /*13cf0*/  LDL.LU R251, [R1+0x5c0] ;  /* 0x0005c00001fb7983 */ /* 0x001f280000300800 */
[----:B------:R0:W-:Y:S04]  /*13d00*/  STL [R1+0x68], R222 ;  /* 0x000068de01007387 */ /* 0x0001e80000100800 */
[----:B0-----:R-:W4:Y:S01]  /*13d10*/  LDL.LU R222, [R1+0x5bc] ;  /* 0x0005bc0001de7983 */ /* 0x001f220000300800 */
[----:B------:R-:W-:-:S02]  /*13d20*/  IADD3 R177, P4, R177, UR44, RZ ;  /* 0x0000002cb1b17c10 */ /* 0x000fc4000ff9e0ff */
[----:B------:R-:W-:Y:S02]  /*13d30*/  IADD3.X R3, R3, UR6, RZ, P6, !PT ;  /* 0x0000000603037c10 */ /* 0x000fe4000b7fe4ff */
[----:B------:R-:W-:Y:S01]  /*13d40*/  IADD3 R120, P3, R120, UR44, RZ ;  /* 0x0000002c78787c10 */ /* 0x000fe2000ff7e0ff */
[----:B------:R-:W-:Y:S01]  /*13d50*/  STL [R1+0x44], R177 ;  /* 0x000044b101007387 */ /* 0x000fe20000100800 */
[----:B------:R-:W-:Y:S02]  /*13d60*/  IADD3 R99, P6, R99, UR44, RZ ;  /* 0x0000002c63637c10 */ /* 0x000fe4000ffde0ff */
[----:B------:R-:W-:Y:S01]  /*13d70*/  IADD3.X R6, R6, UR6, RZ, P5, !PT ;  /* 0x0000000606067c10 */ /* 0x000fe2000affe4ff */
[----:B------:R0:W-:Y:S01]  /*13d80*/  STL [R1+0x60], R3 ;  /* 0x0000600301007387 */ /* 0x0001e20000100800 */
[----:B------:R-:W-:Y:S02]  /*13d90*/  LOP3.LUT R142, R2, 0x70, RZ, 0x3c, !PT ;  /* 0x00000070028e7812 */ /* 0x000fe400078e3cff */
[----:B------:R-:W-:-:S02]  /*13da0*/  IADD3 R107, P5, R107, UR44, RZ ;  /* 0x0000002c6b6b7c10 */ /* 0x000fc4000ffbe0ff */
[----:B------:R-:W-:Y:S01]  /*13db0*/  IADD3.X R17, R17, UR6, RZ, P2, !PT ;  /* 0x0000000611117c10 */ /* 0x000fe200097fe4ff */
[----:B0-----:R0:W5:Y:S04]  /*13dc0*/  LDL.LU R3, [R1+0x5b8] ;  /* 0x0005b80001037983 */ /* 0x0011680000300800 */
[----:B------:R-:W-:Y:S01]  /*13dd0*/  STL [R1+0x3c], R120 ;  /* 0x00003c7801007387 */ /* 0x000fe20000100800 */
[----:B------:R-:W-:-:S03]  /*13de0*/  IADD3 R115, P2, R115, UR44, RZ ;  /* 0x0000002c73737c10 */ /* 0x000fc6000ff5e0ff */
[----:B------:R1:W-:Y:S01]  /*13df0*/  STL [R1+0x34], R99 ;  /* 0x0000346301007387 */ /* 0x0003e20000100800 */
[----:B------:R-:W-:-:S03]  /*13e00*/  IADD3.X R96, R96, UR6, RZ, P1, !PT ;  /* 0x0000000660607c10 */ /* 0x000fc60008ffe4ff */
[----:B------:R-:W-:Y:S04]  /*13e10*/  STS.U16 [R142+UR7+0x3f80], R118 ;  /* 0x003f80768e007988 */ /* 0x000fe80008000407 */
[----:B-1----:R-:W4:Y:S04]  /*13e20*/  LDL.LU R99, [R1+0x5b4] ;  /* 0x0005b40001637983 */ /* 0x002f280000300800 */
[----:B------:R1:W-:Y:S01]  /*13e30*/  STL [R1+0x58], R6 ;  /* 0x0000580601007387 */ /* 0x0003e20000100800 */
[----:B------:R-:W-:-:S03]  /*13e40*/  IADD3 R206, P1, R206, UR44, RZ ;  /* 0x0000002ccece7c10 */ /* 0x000fc6000ff3e0ff */
[----:B------:R-:W-:Y:S01]  /*13e50*/  STS.U16 [R142+UR7+0x380], R173 ;  /* 0x000380ad8e007988 */ /* 0x000fe20008000407 */
[----:B---3--:R-:W-:-:S03]  /*13e60*/  IADD3.X R121, R121, UR6, RZ, P4, !PT ;  /* 0x0000000679797c10 */ /* 0x008fc6000a7fe4ff */
[----:B-1----:R-:W3:Y:S04]  /*13e70*/  LDL.LU R6, [R1+0x5b0] ;  /* 0x0005b00001067983 */ /* 0x002ee80000300800 */
[----:B------:R1:W-:Y:S01]  /*13e80*/  STL [R1+0x2c], R107 ;  /* 0x00002c6b01007387 */ /* 0x0003e20000100800 */
[----:B------:R-:W-:-:S03]  /*13e90*/  IADD3 R205, P4, R205, UR44, RZ ;  /* 0x0000002ccdcd7c10 */ /* 0x000fc6000ff9e0ff */
[----:B------:R-:W-:Y:S04]  /*13ea0*/  STS.U16 [R142+UR7+0x780], R175 ;  /* 0x000780af8e007988 */ /* 0x000fe80008000407 */
[----:B------:R-:W-:Y:S04]  /*13eb0*/  STS.U16 [R142+UR7+0xb80], R176 ;  /* 0x000b80b08e007988 */ /* 0x000fe80008000407 */
[----:B-1----:R-:W3:Y:S04]  /*13ec0*/  LDL.LU R107, [R1+0x5ac] ;  /* 0x0005ac00016b7983 */ /* 0x002ee80000300800 */
[----:B------:R1:W-:Y:S04]  /*13ed0*/  STL [R1+0x50], R17 ;  /* 0x0000501101007387 */ /* 0x0003e80000100800 */
        /* <DEDUP_REMOVED lines=8> */
[----:B------:R-:W-:Y:S01]  /*13f60*/  STS.U16 [R142+UR7+0x1f80], R187 ;  /* 0x001f80bb8e007988 */ /* 0x000fe20008000407 */
[----:B------:R-:W-:-:S03]  /*13f70*/  IADD3.X R238, R238, UR6, RZ, P6, !PT ;  /* 0x00000006eeee7c10 */ /* 0x000fc6000b7fe4ff */
        /* <DEDUP_REMOVED lines=9> */
[----:B--2---:R-:W-:-:S03]  /*14010*/  IADD3 R190, P6, R190, UR44, RZ ;  /* 0x0000002cbebe7c10 */ /* 0x004fc6000ffde0ff */
[----:B------:R-:W-:Y:S04]  /*14020*/  STS.U16 [R142+UR7+0x3380], R182 ;  /* 0x003380b68e007988 */ /* 0x000fe80008000407 */
[----:B-1----:R-:W2:Y:S04]  /*14030*/  LDL.LU R205, [R1+0x598] ;  /* 0x0005980001cd7983 */ /* 0x002ea80000300800 */
[----:B------:R-:W-:Y:S01]  /*14040*/  STL [R1+0x40], R121 ;  /* 0x0000407901007387 */ /* 0x000fe20000100800 */
[----:B------:R-:W-:-:S03]  /*14050*/  IADD3.X R0, R0, UR6, RZ, P2, !PT ;  /* 0x0000000600007c10 */ /* 0x000fc600097fe4ff */
[----:B------:R-:W-:Y:S04]  /*14060*/  STS.U16 [R142+UR7+0x3780], R180 ;  /* 0x003780b48e007988 */ /* 0x000fe80008000407 */
[----:B------:R-:W-:Y:S01]  /*14070*/  STS.U16 [R142+UR7+0x3b80], R178 ;  /* 0x003b80b28e007988 */ /* 0x000fe20008000407 */
[----:B------:R1:W-:Y:S06]  /*14080*/  MEMBAR.ALL.CTA ;  /* 0x0000000000007992 */ /* 0x0003ec0000008000 */
[----:B-1----:R-:W1:Y:S02]  /*14090*/  FENCE.VIEW.ASYNC.S ;  /* 0x00000000000073c6 */ /* 0x002e640000000000 */
[----:B-1----:R-:W-:Y:S06]  /*140a0*/  BAR.SYNC.DEFER_BLOCKING 0x0 ;  /* 0x0000000000007b1d */ /* 0x002fec0000010000 */
[----:B------:R-:W-:Y:S01]  /*140b0*/  UMOV UR13, 0x40000040 ;  /* 0x40000040000d7882 */ /* 0x000fe20000000000 */
[----:B------:R-:W-:Y:S01]  /*140c0*/  UMOV UR15, 0x40000040 ;  /* 0x40000040000f7882 */ /* 0x000fe20000000000 */
[----:B------:R-:W-:-:S06]  /*140d0*/  WARPGROUP.ARRIVE ;  /* 0x00000000000079c5 */ /* 0x000fcc0000000000 */
[----:B------:R-:W-:Y:S01]  /*140e0*/  HGMMA.64x128x16.F32 R24, gdesc[UR12].tnspA, R24 ;  /* 0x21e000000c1879f0 */ /* 0x000fe20008700818 */
[----:B----4-:R-:W-:Y:S02]  /*140f0*/  IADD3.X R222, R222, UR6, RZ, P3, !PT ;  /* 0x00000006dede7c10 */ /* 0x010fe40009ffe4ff */
[----:B------:R-:W-:-:S03]  /*14100*/  IADD3 R221, P3, R221, UR44, RZ ;  /* 0x0000002cdddd7c10 */ /* 0x000fc6000ff7e0ff */
[----:B------:R1:W-:Y:S04]  /*14110*/  STL [R1+0x38], R222 ;  /* 0x000038de01007387 */ /* 0x0003e80000100800 */
[----:B-1----:R-:W4:Y:S04]  /*14120*/  LDL.LU R222, [R1+0x594] ;  /* 0x0005940001de7983 */ /* 0x002f280000300800 */
[----:B------:R1:W-:Y:S01]  /*14130*/  STL [R1+0xc], R221 ;  /* 0x00000cdd01007387 */ /* 0x0003e20000100800 */
[----:B------:R-:W-:Y:S03]  /*14140*/  HGMMA.64x128x16.F32 R24, gdesc[UR8].tnspA, R24 ;  /* 0x21e00000081879f0 */ /* 0x000fe60008700818 */
[----:B-1----:R-:W2:Y:S04]  /*14150*/  LDL.LU R221, [R1+0x590] ;  /* 0x0005900001dd7983 */ /* 0x002ea80000300800 */
[----:B------:R1:W-:Y:S04]  /*14160*/  STL [R1+0x30], R238 ;  /* 0x000030ee01007387 */ /* 0x0003e80000100800 */
[----:B-1----:R-:W3:Y:S04]  /*14170*/  LDL.LU R238, [R1+0x58c] ;  /* 0x00058c0001ee7983 */ /* 0x002ee80000300800 */
[----:B------:R1:W-:Y:S04]  /*14180*/  STL [R1+0x28], R237 ;  /* 0x000028ed01007387 */ /* 0x0003e80000100800 */
[----:B-1----:R-:W4:Y:S04]  /*14190*/  LDL.LU R237, [R1+0x588] ;  /* 0x0005880001ed7983 */ /* 0x002f280000300800 */
[----:B------:R-:W-:Y:S04]  /*141a0*/  STL [R1+0x4], R190 ;  /* 0x000004be01007387 */ /* 0x000fe80000100800 */
[----:B------:R1:W-:Y:S04]  /*141b0*/  STL [R1+0x20], R0 ;  /* 0x0000200001007387 */ /* 0x0003e80000100800 */
[----:B-1----:R-:W2:Y:S01]  /*141c0*/  LDL.LU R0, [R1+0x584] ;  /* 0x0005840001007983 */ /* 0x002ea20000300800 */
[----:B------:R-:W-:-:S02]  /*141d0*/  IADD3.X R21, R21, UR6, RZ, P1, !PT ;  /* 0x0000000615157c10 */ /* 0x000fc40008ffe4ff */
[----:B------:R-:W-:Y:S02]  /*141e0*/  IADD3.X R12, R12, UR6, RZ, P4, !PT ;  /* 0x000000060c0c7c10 */ /* 0x000fe4000a7fe4ff */
[----:B------:R-:W-:Y:S01]  /*141f0*/  IADD3.X R192, R192, UR6, RZ, P3, !PT ;  /* 0x00000006c0c07c10 */ /* 0x000fe20009ffe4ff */
[----:B------:R1:W-:Y:S04]  /*14200*/  STL [R1+0x18], R21 ;  /* 0x0000181501007387 */ /* 0x0003e80000100800 */
[----:B-1----:R-:W4:Y:S01]  /*14210*/  LDL.LU R21, [R1+0x580] ;  /* 0x0005800001157983 */ /* 0x002f220000300800 */
[----:B------:R-:W-:Y:S03]  /*14220*/  HGMMA.64x128x16.F32 R24, gdesc[UR20].tnspA, R24 ;  /* 0x21e00000141879f0 */ /* 0x000fe60008700818 */
[----:B------:R1:W-:Y:S04]  /*14230*/  STL [R1+0x10], R12 ;  /* 0x0000100c01007387 */ /* 0x0003e80000100800 */
[----:B-1----:R-:W4:Y:S05]  /*14240*/  LDL.LU R12, [R1+0x57c] ;  /* 0x00057c00010c7983 */ /* 0x002f2a0000300800 */
[----:B------:R-:W-:Y:S01]  /*14250*/  HGMMA.64x128x16.F32 R24, gdesc[UR24].tnspA, R24 ;  /* 0x21e00000181879f0 */ /* 0x000fe20008700818 */
[----:B------:R-:W-:-:S02]  /*14260*/  IADD3 R250, P2, R250, UR44, RZ ;  /* 0x0000002cfafa7c10 */ /* 0x000fc4000ff5e0ff */
[----:B--2---:R-:W-:-:S09]  /*14270*/  IADD3.X R0, R0, UR6, RZ, P6, !PT ;  /* 0x0000000600007c10 */ /* 0x004fd2000b7fe4ff */
[----:B------:R-:W-:Y:S01]  /*14280*/  HGMMA.64x128x16.F32 R24, gdesc[UR28].tnspA, R24 ;  /* 0x21e000001c1879f0 */ /* 0x000fe20008700818 */
[----:B------:R1:W-:Y:S04]  /*14290*/  STL [R1], R0 ;  /* 0x0000000001007387 */ /* 0x0003e80000100800 */
[----:B------:R2:W-:Y:S04]  /*142a0*/  STL [R1+0x8], R192 ;  /* 0x000008c001007387 */ /* 0x0005e80000100800 */
[----:B-1----:R-:W4:Y:S04]  /*142b0*/  LDL.LU R0, [R1+0x578] ;  /* 0x0005780001007983 */ /* 0x002f280000300800 */
[----:B--2---:R-:W2:Y:S01]  /*142c0*/  LDL.LU R192, [R1+0x424] ;  /* 0x0004240001c07983 */ /* 0x004ea20000300800 */
[----:B------:R-:W-:-:S02]  /*142d0*/  IADD3.X R249, R249, UR6, RZ, P2, !PT ;  /* 0x00000006f9f97c10 */ /* 0x000fc400097fe4ff */
[----:B---3--:R-:W-:-:S04]  /*142e0*/  IADD3 R238, P2, R238, UR44, RZ ;  /* 0x0000002ceeee7c10 */ /* 0x008fc8000ff5e0ff */
[----:B----4-:R-:W-:Y:S02]  /*142f0*/  IADD3.X R237, R237, UR6, RZ, P2, !PT ;  /* 0x00000006eded7c10 */ /* 0x010fe400097fe4ff */
[----:B------:R-:W-:-:S04]  /*14300*/  IADD3 R226, P2, R226, UR44, RZ ;  /* 0x0000002ce2e27c10 */ /* 0x000fc8000ff5e0ff */
[----:B------:R-:W-:Y:S02]  /*14310*/  IADD3.X R225, R225, UR6, RZ, P2, !PT ;  /* 0x00000006e1e17c10 */ /* 0x000fe400097fe4ff */
        /* <DEDUP_REMOVED lines=11> */
[----:B------:R-:W-:Y:S01]  /*143d0*/  IADD3.X R4, R4, UR6, RZ, P2, !PT ;  /* 0x0000000604047c10 */ /* 0x000fe200097fe4ff */
[----:B------:R-:W-:-:S12]  /*143e0*/  HGMMA.64x128x16.F32 R24, gdesc[UR32].tnspA, R24 ;  /* 0x21e00000201879f0 */ /* 0x000fd80008700818 */
[----:B------:R-:W-:Y:S01]  /*143f0*/  HGMMA.64x128x16.F32 R24, gdesc[UR36].tnspA, R24 ;  /* 0x21e00000241879f0 */ /* 0x000fe20008700818 */
[----:B--2---:R-:W-:-:S04]  /*14400*/  IADD3 R192, P2, R192, UR45, RZ ;  /* 0x0000002dc0c07c10 */ /* 0x004fc8000ff5e0ff */
[----:B------:R-:W-:Y:S01]  /*14410*/  IADD3.X R0, R0, UR18, RZ, P2, !PT ;  /* 0x0000001200007c10 */ /* 0x000fe200097fe4ff */
[----:B------:R-:W-:Y:S06]  /*14420*/  STL [R1+0x424], R192 ;  /* 0x000424c001007387 */ /* 0x000fec0000100800 */
[----:B------:R-:W-:Y:S01]  /*14430*/  HGMMA.64x128x16.F32 R24, gdesc[UR40].tnspA, R24, gsb0 ;  /* 0x21e00000281879f0 */ /* 0x000fe20008000818 */
[----:B------:R1:W-:Y:S04]  /*14440*/  STL [R1+0x420], R0 ;  /* 0x0004200001007387 */ /* 0x0003e80000100800 */
[----:B-1----:R0:W5:Y:S01]  /*14450*/  LDL.LU R0, [R1+0x574] ;  /* 0x0005740001007983 */ /* 0x0021620000300800 */
[----:B------:R-:W-:-:S02]  /*14460*/  IADD3 R252, P5, R252, UR44, RZ ;  /* 0x0000002cfcfc7c10 */ /* 0x000fc4000ffbe0ff */
[----:B------:R-:W-:Y:S02]  /*14470*/  IADD3 R248, P1, R248, UR44, RZ ;  /* 0x0000002cf8f87c10 */ /* 0x000fe4000ff3e0ff */
[----:B------:R-:W-:Y:S02]  /*14480*/  IADD3.X R251, R251, UR6, RZ, P5, !PT ;  /* 0x00000006fbfb7c10 */ /* 0x000fe4000affe4ff */
[----:B------:R-:W-:Y:S02]  /*14490*/  IADD3 R246, P4, R246, UR44, RZ ;  /* 0x0000002cf6f67c10 */ /* 0x000fe4000ff9e0ff */
[----:B------:R-:W-:Y:S02]  /*144a0*/  IADD3 R244, P3, R244, UR44, RZ ;  /* 0x0000002cf4f47c10 */ /* 0x000fe4000ff7e0ff */
[----:B------:R-:W-:Y:S02]  /*144b0*/  IADD3 R242, P6, R242, UR44, RZ ;  /* 0x0000002cf2f27c10 */ /* 0x000fe4000ffde0ff */
[----:B------:R-:W-:-:S02]  /*144c0*/  IADD3 R240, P5, R240, UR44, RZ ;  /* 0x0000002cf0f07c10 */ /* 0x000fc4000ffbe0ff */
[----:B------:R-:W-:Y:S02]  /*144d0*/  IADD3.X R247, R247, UR6, RZ, P1, !PT ;  /* 0x00000006f7f77c10 */ /* 0x000fe40008ffe4ff */
[----:B------:R-:W-:Y:S02]  /*144e0*/  IADD3.X R245, R245, UR6, RZ, P4, !PT ;  /* 0x00000006f5f57c10 */ /* 0x000fe4000a7fe4ff */
[----:B------:R-:W-:Y:S02]  /*144f0*/  IADD3.X R243, R243, UR6, RZ, P3, !PT ;  /* 0x00000006f3f37c10 */ /* 0x000fe40009ffe4ff */
[----:B------:R-:W-:Y:S02]  /*14500*/  IADD3.X R241, R241, UR6, RZ, P6, !PT ;  /* 0x00000006f1f17c10 */ /* 0x000fe4000b7fe4ff */
[----:B------:R-:W-:Y:S02]  /*14510*/  IADD3.X R239, R239, UR6, RZ, P5, !PT ;  /* 0x00000006efef7c10 */ /* 0x000fe4000affe4ff */
[----:B------:R-:W-:-:S02]  /*14520*/  IADD3 R236, P1, R236, UR44, RZ ;  /* 0x0000002cecec7c10 */ /* 0x000fc4000ff3e0ff */
[----:B------:R-:W-:Y:S02]  /*14530*/  IADD3 R234, P4, R234, UR44, RZ ;  /* 0x0000002ceaea7c10 */ /* 0x000fe4000ff9e0ff */
[----:B------:R-:W-:Y:S02]  /*14540*/  IADD3 R232, P3, R232, UR44, RZ ;  /* 0x0000002ce8e87c10 */ /* 0x000fe4000ff7e0ff */
[----:B------:R-:W-:Y:S02]  /*14550*/  IADD3 R230, P6, R230, UR44, RZ ;  /* 0x0000002ce6e67c10 */ /* 0x000fe4000ffde0ff */
[----:B------:R-:W-:Y:S02]  /*14560*/  IADD3 R228, P5, R228, UR44, RZ ;  /* 0x0000002ce4e47c10 */ /* 0x000fe4000ffbe0ff */
[----:B------:R-:W-:Y:S02]  /*14570*/  IADD3.X R235, R235, UR6, RZ, P1, !PT ;  /* 0x00000006ebeb7c10 */ /* 0x000fe40008ffe4ff */
[----:B------:R-:W-:-:S02]  /*14580*/  IADD3.X R233, R233, UR6, RZ, P4, !PT ;  /* 0x00000006e9e97c10 */ /* 0x000fc4000a7fe4ff */
[----:B------:R-:W-:Y:S02]  /*14590*/  IADD3.X R231, R231, UR6, RZ, P3, !PT ;  /* 0x00000006e7e77c10 */ /* 0x000fe40009ffe4ff */
[----:B------:R-:W-:Y:S02]  /*145a0*/  IADD3.X R229, R229, UR6, RZ, P6, !PT ;  /* 0x00000006e5e57c10 */ /* 0x000fe4000b7fe4ff */
[----:B------:R-:W-:Y:S02]  /*145b0*/  IADD3.X R227, R227, UR6, RZ, P5, !PT ;  /* 0x00000006e3e37c10 */ /* 0x000fe4000affe4ff */
[----:B------:R-:W-:Y:S02]  /*145c0*/  IADD3 R224, P1, R224, UR44, RZ ;  /* 0x0000002ce0e07c10 */ /* 0x000fe4000ff3e0ff */
[----:B------:R-:W-:Y:S02]  /*145d0*/  IADD3 R222, P4, R222, UR44, RZ ;  /* 0x0000002cdede7c10 */ /* 0x000fe4000ff9e0ff */
[----:B------:R-:W-:-:S02]  /*145e0*/  IADD3 R220, P3, R220, UR44, RZ ;  /* 0x0000002cdcdc7c10 */ /* 0x000fc4000ff7e0ff */
[----:B------:R-:W-:Y:S02]  /*145f0*/  IADD3 R218, P6, R218, UR44, RZ ;  /* 0x0000002cdada7c10 */ /* 0x000fe4000ffde0ff */
[----:B------:R-:W-:Y:S02]  /*14600*/  IADD3 R216, P5, R216, UR44, RZ ;  /* 0x0000002cd8d87c10 */ /* 0x000fe4000ffbe0ff */
[----:B------:R-:W-:Y:S02]  /*14610*/  IADD3.X R223, R223, UR6, RZ, P1, !PT ;  /* 0x00000006dfdf7c10 */ /* 0x000fe40008ffe4ff */
[----:B------:R-:W-:Y:S02]  /*14620*/  IADD3.X R221, R221, UR6, RZ, P4, !PT ;  /* 0x00000006dddd7c10 */ /* 0x000fe4000a7fe4ff */
[----:B------:R-:W-:Y:S02]  /*14630*/  IADD3.X R219, R219, UR6, RZ, P3, !PT ;  /* 0x00000006dbdb7c10 */ /* 0x000fe40009ffe4ff */
[----:B------:R-:W-:-:S02]  /*14640*/  IADD3.X R217, R217, UR6, RZ, P6, !PT ;  /* 0x00000006d9d97c10 */ /* 0x000fc4000b7fe4ff */
[----:B------:R-:W-:Y:S02]  /*14650*/  IADD3.X R215, R215, UR6, RZ, P5, !PT ;  /* 0x00000006d7d77c10 */ /* 0x000fe4000affe4ff */
[----:B------:R-:W-:Y:S02]  /*14660*/  IADD3 R212, P1, R212, UR44, RZ ;  /* 0x0000002cd4d47c10 */ /* 0x000fe4000ff3e0ff */
        /* <DEDUP_REMOVED lines=18> */
[----:B------:R-:W-:Y:S01]  /*14790*/  IADD3.X R98, R98, UR6, RZ, P5, !PT ;  /* 0x0000000662627c10 */ /* 0x000fe2000affe4ff */
[----:B------:R-:W-:Y:S01]  /*147a0*/  UIADD3 UR4, UR4, 0x1, URZ ;  /* 0x0000000104047890 */ /* 0x000fe2000fffe03f */
        /* <DEDUP_REMOVED lines=15> */
[----:B------:R-:W-:Y:S02]  /*148a0*/  ISETP.NE.U32.AND P0, PT, R119, UR4, PT ;  /* 0x0000000477007c0c */ /* 0x000fe4000bf05070 */
[----:B------:R-:W-:Y:S02]  /*148b0*/  IADD3.X R19, R19, UR6, RZ, P1, !PT ;  /* 0x0000000613137c10 */ /* 0x000fe40008ffe4ff */
[----:B------:R-:W-:Y:S02]  /*148c0*/  IADD3.X R17, R17, UR6, RZ, P4, !PT ;  /* 0x0000000611117c10 */ /* 0x000fe4000a7fe4ff */
[----:B------:R-:W-:Y:S02]  /*148d0*/  IADD3.X R15, R15, UR6, RZ, P3, !PT ;  /* 0x000000060f0f7c10 */ /* 0x000fe40009ffe4ff */
[----:B------:R-:W-:Y:S02]  /*148e0*/  IADD3.X R13, R13, UR6, RZ, P6, !PT ;  /* 0x000000060d0d7c10 */ /* 0x000fe4000b7fe4ff */
[----:B------:R-:W-:-:S02]  /*148f0*/  IADD3.X R11, R11, UR6, RZ, P5, !PT ;  /* 0x000000060b0b7c10 */ /* 0x000fc4000affe4ff */
[----:B------:R-:W-:Y:S02]  /*14900*/  IADD3 R102, P1, R102, UR44, RZ ;  /* 0x0000002c66667c10 */ /* 0x000fe4000ff3e0ff */
[----:B------:R-:W-:Y:S02]  /*14910*/  IADD3 R101, P4, R101, UR44, RZ ;  /* 0x0000002c65657c10 */ /* 0x000fe4000ff9e0ff */
[----:B------:R-:W-:Y:S02]  /*14920*/  IADD3 R100, P3, R100, UR44, RZ ;  /* 0x0000002c64647c10 */ /* 0x000fe4000ff7e0ff */
[----:B------:R-:W-:Y:S02]  /*14930*/  IADD3 R99, P6, R99, UR44, RZ ;  /* 0x0000002c63637c10 */ /* 0x000fe4000ffde0ff */
[----:B------:R-:W-:Y:S02]  /*14940*/  IADD3 R97, P5, R97, UR44, RZ ;  /* 0x0000002c61617c10 */ /* 0x000fe4000ffbe0ff */
[----:B------:R-:W-:-:S02]  /*14950*/  IADD3.X R9, R9, UR6, RZ, P1, !PT ;  /* 0x0000000609097c10 */ /* 0x000fc40008ffe4ff */
[----:B------:R-:W-:Y:S02]  /*14960*/  IADD3.X R8, R8, UR6, RZ, P4, !PT ;  /* 0x0000000608087c10 */ /* 0x000fe4000a7fe4ff */
[----:B------:R-:W-:Y:S02]  /*14970*/  IADD3.X R7, R7, UR6, RZ, P3, !PT ;  /* 0x0000000607077c10 */ /* 0x000fe40009ffe4ff */
[----:B------:R-:W-:Y:S02]  /*14980*/  IADD3.X R6, R6, UR6, RZ, P6, !PT ;  /* 0x0000000606067c10 */ /* 0x000fe4000b7fe4ff */
[----:B------:R-:W-:Y:S02]  /*14990*/  IADD3.X R5, R5, UR6, RZ, P5, !PT ;  /* 0x0000000605057c10 */ /* 0x000fe4000affe4ff */
[----:B------:R-:W-:Y:S02]  /*149a0*/  IADD3 R93, P1, R93, UR44, RZ ;  /* 0x0000002c5d5d7c10 */ /* 0x000fe4000ff3e0ff */
[----:B------:R-:W-:-:S02]  /*149b0*/  IADD3 R91, P4, R91, UR44, RZ ;  /* 0x0000002c5b5b7c10 */ /* 0x000fc4000ff9e0ff */
[----:B------:R-:W-:Y:S02]  /*149c0*/  IADD3 R89, P3, R89, UR44, RZ ;  /* 0x0000002c59597c10 */ /* 0x000fe4000ff7e0ff */
[----:B------:R-:W-:Y:S02]  /*149d0*/  IADD3 R23, P6, R23, UR44, RZ ;  /* 0x0000002c17177c10 */ /* 0x000fe4000ffde0ff */
[----:B------:R-:W-:Y:S01]  /*149e0*/  IADD3 R21, P5, R21, UR44, RZ ;  /* 0x0000002c15157c10 */ /* 0x000fe2000ffbe0ff */
[----:B------:R-:W-:Y:S02]  /*149f0*/  WARPGROUP.DEPBAR.LE gsb0, 0x0 ;  /* 0x00008000000079c5 */ /* 0x000fe40000010000 */
[----:B------:R-:W-:Y:S02]  /*14a00*/  IADD3.X R117, R117, UR6, RZ, P1, !PT ;  /* 0x0000000675757c10 */ /* 0x000fe40008ffe4ff */
[----:B------:R-:W-:Y:S02]  /*14a10*/  IADD3.X R18, R18, UR6, RZ, P4, !PT ;  /* 0x0000000612127c10 */ /* 0x000fe4000a7fe4ff */
[----:B------:R-:W-:-:S02]  /*14a20*/  IADD3.X R16, R16, UR6, RZ, P3, !PT ;  /* 0x0000000610107c10 */ /* 0x000fc40009ffe4ff */
[----:B------:R-:W-:Y:S02]  /*14a30*/  IADD3.X R14, R14, UR6, RZ, P6, !PT ;  /* 0x000000060e0e7c10 */ /* 0x000fe4000b7fe4ff */
[----:B------:R-:W-:Y:S01]  /*14a40*/  IADD3.X R12, R12, UR6, RZ, P5, !PT ;  /* 0x000000060c0c7c10 */ /* 0x000fe2000affe4ff */
[----:B0-----:R-:W-:Y:S06]  /*14a50*/  @P0 BRA `(.L_x_1) ;  /* 0xffffff5c00700947 */ /* 0x001fec000383ffff */
[----:B------:R-:W-:Y:S02]  /*14a60*/  F2FP.F16.F32.PACK_AB R83, R87, R83 ;  /* 0x000000535753723e */ /* 0x000fe400000000ff */
[----:B------:R-:W-:Y:S02]  /*14a70*/  F2FP.F16.F32.PACK_AB R82, R86, R82 ;  /* 0x000000525652723e */ /* 0x000fe400000000ff */
[----:B------:R-:W-:Y:S02]  /*14a80*/  F2FP.F16.F32.PACK_AB R81, R85, R81 ;  /* 0x000000515551723e */ /* 0x000fe400000000ff */
[----:B------:R-:W-:Y:S02]  /*14a90*/  F2FP.F16.F32.PACK_AB R80, R84, R80 ;  /* 0x000000505450723e */ /* 0x000fe400000000ff */
[----:B------:R-:W-:Y:S02]  /*14aa0*/  F2FP.F16.F32.PACK_AB R75, R79, R75 ;  /* 0x0000004b4f4b723e */ /* 0x000fe400000000ff */
[----:B------:R-:W-:-:S02]  /*14ab0*/  F2FP.F16.F32.PACK_AB R74, R78, R74 ;  /* 0x0000004a4e4a723e */ /* 0x000fc400000000ff */
        /* <DEDUP_REMOVED lines=25> */
[----:B------:R-:W-:-:S07]  /*14c50*/  F2FP.F16.F32.PACK_AB R8, R28, R24 ;  /* 0x000000181c08723e */ /* 0x000fce00000000ff */
.L_x_0:
[----:B------:R-:W2:Y:S01]  /*14c60*/  LDL.LU R12, [R1+0x570] ;  /* 0x00057000010c7983 */ /* 0x000ea20000300800 */
[----:B------:R-:W-:Y:S01]  /*14c70*/  ULDC UR4, c[0x0][0x244] ;  /* 0x0000910000047ab9 */ /* 0x000fe20000000800 */
[----:B------:R-:W-:Y:S01]  /*14c80*/  ULDC.64 UR8, c[0x0][0x228] ;  /* 0x00008a0000087ab9 */ /* 0x000fe20000000a00 */
[----:B------:R-:W1:Y:S02]  /*14c90*/  S2R R6, SR_TID.X ;  /* 0x0000000000067919 */ /* 0x000e640000002100 */
[C---:B-1----:R-:W-:Y:S01]  /*14ca0*/  IMAD.SHL.U32 R2, R6.reuse, 0x10, RZ ;  /* 0x0000001006027824 */ /* 0x042fe200078e00ff */
[----:B------:R-:W-:Y:S01]  /*14cb0*/  SHF.R.U32.HI R7, RZ, 0x6, R6 ;  /* 0x00000006ff077819 */ /* 0x000fe20000011606 */
[C---:B------:R-:W-:Y:S02]  /*14cc0*/  IMAD.SHL.U32 R4, R6.reuse, 0x80, RZ ;  /* 0x0000008006047824 */ /* 0x040fe400078e00ff */
[----:B-----5:R-:W-:Y:S01]  /*14cd0*/  IMAD.SHL.U32 R3, R6, 0x8, RZ ;  /* 0x0000000806037824 */ /* 0x020fe200078e00ff */
[----:B------:R-:W-:-:S02]  /*14ce0*/  LOP3.LUT R2, R2, 0x70, RZ, 0xc0, !PT ;  /* 0x0000007002027812 */ /* 0x000fc400078ec0ff */
[----:B------:R-:W-:Y:S02]  /*14cf0*/  LOP3.LUT R5, R4, 0x400, RZ, 0xc0, !PT ;  /* 0x0000040004057812 */ /* 0x000fe400078ec0ff */
[----:B------:R-:W-:Y:S02]  /*14d00*/  LOP3.LUT R3, R3, 0x380, RZ, 0xc0, !PT ;  /* 0x0000038003037812 */ /* 0x000fe400078ec0ff */
[----:B------:R-:W-:Y:S02]  /*14d10*/  IADD3 R2, R5, UR7, R2 ;  /* 0x0000000705027c10 */ /* 0x000fe4000fffe002 */
[----:B------:R-:W-:Y:S02]  /*14d20*/  LOP3.LUT R6, R6, 0x7f, RZ, 0xc0, !PT ;  /* 0x0000007f06067812 */ /* 0x000fe400078ec0ff */
[----:B------:R-:W-:Y:S01]  /*14d30*/  SGXT.U32 R7, R7, 0x1 ;  /* 0x000000010707781a */ /* 0x000fe20000000000 */
[----:B------:R-:W-:Y:S01]  /*14d40*/  IMAD.IADD R120, R3, 0x1, R2 ;  /* 0x0000000103787824 */ /* 0x000fe200078e0202 */
[----:B------:R-:W-:Y:S01]  /*14d50*/  BAR.SYNC.DEFER_BLOCKING 0x0 ;  /* 0x0000000000007b1d */ /* 0x000fe20000010000 */
[----:B------:R-:W-:-:S02]  /*14d60*/  LEA R46, R6, UR7, 0x4 ;  /* 0x00000007062e7c11 */ /* 0x000fc4000f8e20ff */
[C-C-:B------:R-:W-:Y:S02]  /*14d70*/  LOP3.LUT R117, R0.reuse, 0x7e, R7.reuse, 0xfe, !PT ;  /* 0x0000007e00757812 */ /* 0x140fe400078efe07 */
[C-C-:B------:R-:W-:Y:S01]  /*14d80*/  LOP3.LUT R116, R0.reuse, 0x7c, R7.reuse, 0xfe, !PT ;  /* 0x0000007c00747812 */ /* 0x140fe200078efe07 */
[----:B------:R-:W-:Y:S01]  /*14d90*/  ULDC.64 UR6, c[0x0][0x220] ;  /* 0x0000880000067ab9 */ /* 0x000fe20000000a00 */
[----:B------:R-:W-:Y:S01]  /*14da0*/  STSM.16.M88.4 [R120], R8 ;  /* 0x0000000878007844 */ /* 0x000fe20000000200 */
[----:B------:R-:W-:Y:S06]  /*14db0*/  BAR.SYNC.DEFER_BLOCKING 0x0 ;  /* 0x0000000000007b1d */ /* 0x000fec0000010000 */
[----:B------:R-:W1:Y:S02]  /*14dc0*/  LDS.128 R28, [R46] ;  /* 0x000000002e1c7984 */ /* 0x000e640000000c00 */
[----:B------:R-:W-:Y:S06]  /*14dd0*/  BAR.SYNC.DEFER_BLOCKING 0x0 ;  /* 0x0000000000007b1d */ /* 0x000fec0000010000 */
[----:B------:R3:W-:Y:S02]  /*14de0*/  STSM.16.M88.4 [R120], R32 ;  /* 0x0000002078007844 */ /* 0x0007e40000000200 */
[----:B------:R-:W-:Y:S06]  /*14df0*/  BAR.SYNC.DEFER_BLOCKING 0x0 ;  /* 0x0000000000007b1d */ /* 0x000fec0000010000 */
[----:B------:R-:W4:Y:S02]  /*14e00*/  LDS.128 R24, [R46] ;  /* 0x000000002e187984 */ /* 0x000f240000000c00 */
[----:B------:R-:W-:Y:S06]  /*14e10*/  BAR.SYNC.DEFER_BLOCKING 0x0 ;  /* 0x0000000000007b1d */ /* 0x000fec0000010000 */
[----:B------:R1:W-:Y:S01]  /*14e20*/  STSM.16.M88.4 [R120], R40 ;  /* 0x0000002878007844 */ /* 0x0003e20000000200 */
[----:B------:R-:W-:-:S02]  /*14e30*/  LOP3.LUT R119, R0, 0x7a, R7, 0xfe, !PT ;  /* 0x0000007a00777812 */ /* 0x000fc400078efe07 */
[C-C-:B------:R-:W-:Y:S02]  /*14e40*/  LOP3.LUT R3, R0.reuse, 0x78, R7.reuse, 0xfe, !PT ;  /* 0x0000007800037812 */ /* 0x140fe400078efe07 */
[C-C-:B------:R-:W-:Y:S02]  /*14e50*/  LOP3.LUT R2, R0.reuse, 0x76, R7.reuse, 0xfe, !PT ;  /* 0x0000007600027812 */ /* 0x140fe400078efe07 */
[C-C-:B------:R-:W-:Y:S02]  /*14e60*/  LOP3.LUT R36, R0.reuse, 0x74, R7.reuse, 0xfe, !PT ;  /* 0x0000007400247812 */ /* 0x140fe400078efe07 */
[C-C-:B------:R-:W-:Y:S02]  /*14e70*/  LOP3.LUT R37, R0.reuse, 0x72, R7.reuse, 0xfe, !PT ;  /* 0x0000007200257812 */ /* 0x140fe400078efe07 */
[C-C-:B------:R-:W-:Y:S02]  /*14e80*/  LOP3.LUT R39, R0.reuse, 0x70, R7.reuse, 0xfe, !PT ;  /* 0x0000007000277812 */ /* 0x140fe400078efe07 */
        /* <DEDUP_REMOVED lines=55> */
[----:B------:R-:W-:Y:S01]  /*15200*/  LOP3.LUT R22, R0, R7, RZ, 0xfc, !PT ;  /* 0x0000000700167212 */ /* 0x000fe200078efcff */
[----:B------:R-:W-:Y:S06]  /*15210*/  BAR.SYNC.DEFER_BLOCKING 0x0 ;  /* 0x0000000000007b1d */ /* 0x000fec0000010000 */
[----:B------:R-:W4:Y:S02]  /*15220*/  LDS.128 R4, [R46] ;  /* 0x000000002e047984 */ /* 0x000f240000000c00 */
[----:B------:R-:W-:Y:S06]  /*15230*/  BAR.SYNC.DEFER_BLOCKING 0x0 ;  /* 0x0000000000007b1d */ /* 0x000fec0000010000 */
[----:B------:R4:W-:Y:S02]  /*15240*/  STSM.16.M88.4 [R120], R48 ;  /* 0x0000003078007844 */ /* 0x0009e40000000200 */
[----:B------:R-:W-:Y:S06]  /*15250*/  BAR.SYNC.DEFER_BLOCKING 0x0 ;  /* 0x0000000000007b1d */ /* 0x000fec0000010000 */
[----:B------:R-:W4:Y:S02]  /*15260*/  LDS.128 R8, [R46] ;  /* 0x000000002e087984 */ /* 0x000f240000000c00 */
[----:B------:R-:W-:Y:S06]  /*15270*/  BAR.SYNC.DEFER_BLOCKING 0x0 ;  /* 0x0000000000007b1d */ /* 0x000fec0000010000 */
[----:B------:R-:W-:Y:S02]  /*15280*/  STSM.16.M88.4 [R120], R56 ;  /* 0x0000003878007844 */ /* 0x000fe40000000200 */
[----:B------:R-:W-:Y:S01]  /*15290*/  BAR.SYNC.DEFER_BLOCKING 0x0 ;  /* 0x0000000000007b1d */ /* 0x000fe20000010000 */
[C---:B--2---:R-:W-:Y:S01]  /*152a0*/  ISETP.GE.AND P0, PT, R12.reuse, UR8, PT ;  /* 0x000000080c007c0c */ /* 0x044fe2000bf06270 */
[----:B---3--:R-:W-:-:S04]  /*152b0*/  IMAD R32, R12, UR4, RZ ;  /* 0x000000040c207c24 */ /* 0x008fc8000f8e02ff */
[----:B------:R-:W-:Y:S01]  /*152c0*/  ULDC UR4, c[0x0][0x248] ;  /* 0x0000920000047ab9 */ /* 0x000fe20000000800 */
[----:B0-----:R-:W0:Y:S01]  /*152d0*/  LDS.128 R12, [R46] ;  /* 0x000000002e0c7984 */ /* 0x001e220000000c00 */
[----:B------:R-:W-:Y:S06]  /*152e0*/  BAR.SYNC.DEFER_BLOCKING 0x0 ;  /* 0x0000000000007b1d */ /* 0x000fec0000010000 */
[----:B------:R-:W-:Y:S02]  /*152f0*/  STSM.16.M88.4 [R120], R64 ;  /* 0x0000004078007844 */ /* 0x000fe40000000200 */
[----:B------:R-:W-:Y:S06]  /*15300*/  BAR.SYNC.DEFER_BLOCKING 0x0 ;  /* 0x0000000000007b1d */ /* 0x000fec0000010000 */
[----:B------:R-:W2:Y:S02]  /*15310*/  LDS.128 R16, [R46] ;  /* 0x000000002e107984 */ /* 0x000ea40000000c00 */
[----:B------:R-:W-:Y:S06]  /*15320*/  BAR.SYNC.DEFER_BLOCKING 0x0 ;  /* 0x0000000000007b1d */ /* 0x000fec0000010000 */
[----:B------:R-:W-:Y:S02]  /*15330*/  STSM.16.M88.4 [R120], R72 ;  /* 0x0000004878007844 */ /* 0x000fe40000000200 */
[----:B------:R-:W-:Y:S01]  /*15340*/  BAR.SYNC.DEFER_BLOCKING 0x0 ;  /* 0x0000000000007b1d */ /* 0x000fe20000010000 */
[C---:B------:R-:W-:Y:S01]  /*15350*/  ISETP.LT.AND P4, PT, R22.reuse, UR9, !P0 ;  /* 0x0000000916007c0c */ /* 0x040fe2000c781270 */
[----:B------:R-:W-:Y:S01]  /*15360*/  IMAD R33, R22, UR4, RZ ;  /* 0x0000000416217c24 */ /* 0x000fe2000f8e02ff */
[C---:B------:R-:W-:Y:S01]  /*15370*/  ISETP.LT.AND P3, PT, R21.reuse, UR9, !P0 ;  /* 0x0000000915007c0c */ /* 0x040fe2000c761270 */
[----:B-1----:R-:W-:Y:S01]  /*15380*/  IMAD R41, R21, UR4, RZ ;  /* 0x0000000415297c24 */ /* 0x002fe2000f8e02ff */
[C---:B------:R-:W-:Y:S01]  /*15390*/  ISETP.LT.AND P2, PT, R20.reuse, UR9, !P0 ;  /* 0x0000000914007c0c */ /* 0x040fe2000c741270 */
[----:B------:R-:W-:-:S02]  /*153a0*/  IMAD R43, R20, UR4, RZ ;  /* 0x00000004142b7c24 */ /* 0x000fc4000f8e02ff */
[----:B------:R-:W1:Y:S01]  /*153b0*/  LDS.128 R20, [R46] ;  /* 0x000000002e147984 */ /* 0x000e620000000c00 */
[----:B------:R-:W-:Y:S01]  /*153c0*/  BAR.SYNC.DEFER_BLOCKING 0x0 ;  /* 0x0000000000007b1d */ /* 0x000fe20000010000 */
[----:B------:R-:W-:-:S04]  /*153d0*/  LEA R0, P1, R32, UR6, 0x1 ;  /* 0x0000000620007c11 */ /* 0x000fc8000f8208ff */
[----:B------:R-:W-:Y:S02]  /*153e0*/  LEA.HI.X.SX32 R32, R32, UR7, 0x1, P1 ;  /* 0x0000000720207c11 */ /* 0x000fe400088f0eff */
[-C--:B------:R-:W-:Y:S01]  /*153f0*/  LEA R34, P1, R33, R0.reuse, 0x1 ;  /* 0x0000000021227211 */ /* 0x080fe200078208ff */
[----:B------:R-:W-:Y:S01]  /*15400*/  STSM.16.M88.4 [R120], R80 ;  /* 0x0000005078007844 */ /* 0x000fe20000000200 */
[----:B------:R-:W-:Y:S01]  /*15410*/  BAR.SYNC.DEFER_BLOCKING 0x0 ;  /* 0x0000000000007b1d */ /* 0x000fe20000010000 */
[----:B------:R-:W-:Y:S02]  /*15420*/  LEA R40, P5, R41, R0, 0x1 ;  /* 0x0000000029287211 */ /* 0x000fe400078a08ff */
[----:B------:R-:W-:Y:S01]  /*15430*/  LEA.HI.X.SX32 R35, R33, R32, 0x1, P1 ;  /* 0x0000002021237211 */ /* 0x000fe200008f0eff */
[----:B------:R-:W-:Y:S01]  /*15440*/  IMAD R33, R118, UR4, RZ ;  /* 0x0000000476217c24 */ /* 0x000fe2000f8e02ff */
[----:B------:R-:W-:Y:S02]  /*15450*/  LEA R42, P6, R43, R0, 0x1 ;  /* 0x000000002b2a7211 */ /* 0x000fe400078c08ff */
[----:B------:R-:W-:-:S02]  /*15460*/  LEA.HI.X.SX32 R41, R41, R32, 0x1, P5 ;  /* 0x0000002029297211 */ /* 0x000fc400028f0eff */
[----:B------:R-:W-:Y:S02]  /*15470*/  ISETP.LT.AND P1, PT, R118, UR9, !P0 ;  /* 0x0000000976007c0c */ /* 0x000fe4000c721270 */
[----:B------:R-:W-:Y:S01]  /*15480*/  LEA.HI.X.SX32 R43, R43, R32, 0x1, P6 ;  /* 0x000000202b2b7211 */ /* 0x000fe200030f0eff */
[----:B------:R3:W-:Y:S04]  /*15490*/  @P4 STG.E.U16 desc[UR16][R34.64], R28 ;  /* 0x0000001c22004986 */ /* 0x0007e8000c101510 */
[----:B------:R-:W-:Y:S01]  /*154a0*/  @P3 STG.E.U16 desc[UR16][R40.64], R29 ;  /* 0x0000001d28003986 */ /* 0x000fe2000c101510 */
[----:B----4-:R-:W-:-:S03]  /*154b0*/  LEA R48, P3, R33, R0, 0x1 ;  /* 0x0000000021307211 */ /* 0x010fc600078608ff */
[----:B------:R4:W-:Y:S01]  /*154c0*/  @P2 STG.E.U16 desc[UR16][R42.64], R30 ;  /* 0x0000001e2a002986 */ /* 0x0009e2000c101510 */
[C---:B------:R-:W-:Y:S01]  /*154d0*/  ISETP.LT.AND P2, PT, R115.reuse, UR9, !P0 ;  /* 0x0000000973007c0c */ /* 0x040fe2000c741270 */
[----:B------:R-:W-:Y:S01]  /*154e0*/  IMAD R115, R115, UR4, RZ ;  /* 0x0000000473737c24 */ /* 0x000fe2000f8e02ff */
[----:B------:R-:W-:Y:S01]  /*154f0*/  LEA.HI.X.SX32 R49, R33, R32, 0x1, P3 ;  /* 0x0000002021317211 */ /* 0x000fe200018f0eff */
[C---:B------:R-:W-:Y:S01]  /*15500*/  IMAD R33, R114.reuse, UR4, RZ ;  /* 0x0000000472217c24 */ /* 0x040fe2000f8e02ff */
[C---:B------:R-:W-:Y:S01]  /*15510*/  ISETP.LT.AND P3, PT, R113.reuse, UR9, !P0 ;  /* 0x0000000971007c0c */ /* 0x040fe2000c761270 */
[----:B------:R-:W-:Y:S01]  /*15520*/  IMAD R113, R113, UR4, RZ ;  /* 0x0000000471717c24 */ /* 0x000fe2000f8e02ff */
[----:B------:R-:W-:Y:S01]  /*15530*/  ISETP.LT.AND P4, PT, R114, UR9, !P0 ;  /* 0x0000000972007c0c */ /* 0x000fe2000c781270 */
[----:B------:R0:W-:Y:S01]  /*15540*/  @P1 STG.E.U16 desc[UR16][R48.64], R31 ;  /* 0x0000001f30001986 */ /* 0x0001e2000c101510 */
[----:B---3--:R-:W-:Y:S02]  /*15550*/  LEA R34, P1, R115, R0, 0x1 ;  /* 0x0000000073227211 */ /* 0x008fe400078208ff */
[----:B----4-:R-:W-:-:S02]  /*15560*/  PRMT R43, R28, 0x7632, R43 ;  /* 0x000076321c2b7816 */ /* 0x010fc4000000002b */
[-C--:B------:R-:W-:Y:S02]  /*15570*/  LEA R28, P5, R33, R0.reuse, 0x1 ;  /* 0x00000000211c7211 */ /* 0x080fe400078a08ff */
[----:B------:R-:W-:Y:S02]  /*15580*/  LEA R40, P6, R113, R0, 0x1 ;  /* 0x0000000071287211 */ /* 0x000fe400078c08ff */
[----:B------:R-:W-:Y:S02]  /*15590*/  PRMT R30, R29, 0x7632, R30 ;  /* 0x000076321d1e7816 */ /* 0x000fe4000000001e */
[-C--:B------:R-:W-:Y:S02]  /*155a0*/  LEA.HI.X.SX32 R35, R115, R32.reuse, 0x1, P1 ;  /* 0x0000002073237211 */ /* 0x080fe400008f0eff */
[----:B------:R-:W-:Y:S02]  /*155b0*/  LEA.HI.X.SX32 R29, R33, R32, 0x1, P5 ;  /* 0x00000020211d7211 */ /* 0x000fe400028f0eff */
[----:B------:R-:W-:-:S02]  /*155c0*/  PRMT R50, R30, 0x7632, R50 ;  /* 0x000076321e327816 */ /* 0x000fc40000000032 */
[----:B------:R-:W-:Y:S01]  /*155d0*/  LEA.HI.X.SX32 R41, R113, R32, 0x1, P6 ;  /* 0x0000002071297211 */ /* 0x000fe200030f0eff */
[----:B------:R-:W-:Y:S01]  /*155e0*/  @P2 STG.E.U16 desc[UR16][R34.64], R43 ;  /* 0x0000002b22002986 */ /* 0x000fe2000c101510 */
[----:B------:R-:W-:-:S03]  /*155f0*/  IMAD R33, R112, UR4, RZ ;  /* 0x0000000470217c24 */ /* 0x000fc6000f8e02ff */
[----:B------:R3:W-:Y:S01]  /*15600*/  @P4 STG.E.U16 desc[UR16][R28.64], R30 ;  /* 0x0000001e1c004986 */ /* 0x0007e2000c101510 */
[----:B------:R-:W-:-:S03]  /*15610*/  ISETP.LT.AND P1, PT, R112, UR9, !P0 ;  /* 0x0000000970007c0c */ /* 0x000fc6000c721270 */
[----:B------:R-:W-:Y:S01]  /*15620*/  @P3 STG.E.U16 desc[UR16][R40.64], R50 ;  /* 0x0000003228003986 */ /* 0x000fe2000c101510 */
[C---:B------:R-:W-:Y:S01]  /*15630*/  ISETP.LT.AND P3, PT, R111.reuse, UR9, !P0 ;  /* 0x000000096f007c0c */ /* 0x040fe2000c761270 */
[----:B------:R-:W-:Y:S01]  /*15640*/  IMAD R111, R111, UR4, RZ ;  /* 0x000000046f6f7c24 */ /* 0x000fe2000f8e02ff */
[-C--:B------:R-:W-:Y:S01]  /*15650*/  LEA R42, P6, R33, R0.reuse, 0x1 ;  /* 0x00000000212a7211 */ /* 0x080fe200078c08ff */
[C---:B0-----:R-:W-:Y:S01]  /*15660*/  IMAD R49, R110.reuse, UR4, RZ ;  /* 0x000000046e317c24 */ /* 0x041fe2000f8e02ff */
[C---:B------:R-:W-:Y:S01]  /*15670*/  ISETP.LT.AND P4, PT, R109.reuse, UR9, !P0 ;  /* 0x000000096d007c0c */ /* 0x040fe2000c781270 */
[----:B------:R-:W-:Y:S01]  /*15680*/  IMAD R109, R109, UR4, RZ ;  /* 0x000000046d6d7c24 */ /* 0x000fe2000f8e02ff */
[----:B------:R-:W-:Y:S02]  /*15690*/  ISETP.LT.AND P2, PT, R110, UR9, !P0 ;  /* 0x000000096e007c0c */ /* 0x000fe4000c741270 */
[----:B---3--:R-:W-:Y:S02]  /*156a0*/  LEA R28, P5, R111, R0, 0x1 ;  /* 0x000000006f1c7211 */ /* 0x008fe400078a08ff */
[----:B------:R-:W-:-:S02]  /*156b0*/  LEA.HI.X.SX32 R43, R33, R32, 0x1, P6 ;  /* 0x00000020212b7211 */ /* 0x000fc400030f0eff */
[----:B------:R-:W-:Y:S02]  /*156c0*/  PRMT R35, R31, 0x7632, R35 ;  /* 0x000076321f237816 */ /* 0x000fe40000000023 */
[----:B------:R-:W-:Y:S02]  /*156d0*/  LEA R30, P6, R49, R0, 0x1 ;  /* 0x00000000311e7211 */ /* 0x000fe400078c08ff */
[----:B------:R-:W-:Y:S02]  /*156e0*/  LEA.HI.X.SX32 R29, R111, R32, 0x1, P5 ;  /* 0x000000206f1d7211 */ /* 0x000fe400028f0eff */
[----:B------:R-:W-:Y:S01]  /*156f0*/  LEA R34, P5, R109, R0, 0x1 ;  /* 0x000000006d227211 */ /* 0x000fe200078a08ff */
[----:B------:R0:W-:Y:S01]  /*15700*/  @P1 STG.E.U16 desc[UR16][R42.64], R35 ;  /* 0x000000232a001986 */ /* 0x0001e2000c101510 */
[-C--:B------:R-:W-:Y:S01]  /*15710*/  LEA.HI.X.SX32 R31, R49, R32.reuse, 0x1, P6 ;  /* 0x00000020311f7211 */ /* 0x080fe200030f0eff */
[----:B------:R-:W-:Y:S02]  /*15720*/  IMAD R33, R108, UR4, RZ ;  /* 0x000000046c217c24 */ /* 0x000fe4000f8e02ff */
[----:B------:R3:W-:Y:S04]  /*15730*/  @P3 STG.E.U16 desc[UR16][R28.64], R24 ;  /* 0x000000181c003986 */ /* 0x0007e8000c101510 */
[----:B------:R4:W-:Y:S01]  /*15740*/  @P2 STG.E.U16 desc[UR16][R30.64], R25 ;  /* 0x000000191e002986 */ /* 0x0009e2000c101510 */
[----:B0-----:R-:W-:-:S02]  /*15750*/  LEA.HI.X.SX32 R35, R109, R32, 0x1, P5 ;  /* 0x000000206d237211 */ /* 0x001fc400028f0eff */
[----:B------:R-:W-:-:S03]  /*15760*/  ISETP.LT.AND P3, PT, R107, UR9, !P0 ;  /* 0x000000096b007c0c */ /* 0x000fc6000c761270 */
[----:B------:R0:W-:Y:S01]  /*15770*/  @P4 STG.E.U16 desc[UR16][R34.64], R26 ;  /* 0x0000001a22004986 */ /* 0x0001e2000c101510 */
[----:B------:R-:W-:Y:S01]  /*15780*/  ISETP.LT.AND P4, PT, R108, UR9, !P0 ;  /* 0x000000096c007c0c */ /* 0x000fe2000c781270 */
[----:B------:R-:W-:Y:S01]  /*15790*/  IMAD R107, R107, UR4, RZ ;  /* 0x000000046b6b7c24 */ /* 0x000fe2000f8e02ff */
[C---:B------:R-:W-:Y:S01]  /*157a0*/  LEA R40, P2, R33.reuse, R0, 0x1 ;  /* 0x0000000021287211 */ /* 0x040fe200078408ff */
[----:B---3--:R-:W-:Y:S01]  /*157b0*/  IMAD R29, R106, UR4, RZ ;  /* 0x000000046a1d7c24 */ /* 0x008fe2000f8e02ff */
[----:B----4-:R-:W-:Y:S02]  /*157c0*/  PRMT R31, R24, 0x7632, R31 ;  /* 0x00007632181f7816 */ /* 0x010fe4000000001f */
[----:B------:R-:W-:Y:S02]  /*157d0*/  ISETP.LT.AND P1, PT, R106, UR9, !P0 ;  /* 0x000000096a007c0c */ /* 0x000fe4000c721270 */
[----:B------:R-:W-:Y:S02]  /*157e0*/  LEA.HI.X.SX32 R41, R33, R32, 0x1, P2 ;  /* 0x0000002021297211 */ /* 0x000fe400010f0eff */
[----:B------:R-:W-:-:S02]  /*157f0*/  LEA R24, P5, R107, R0, 0x1 ;  /* 0x000000006b187211 */ /* 0x000fc400078a08ff */
[C---:B------:R-:W-:Y:S01]  /*15800*/  ISETP.LT.AND P2, PT, R105.reuse, UR9, !P0 ;  /* 0x0000000969007c0c */ /* 0x040fe2000c741270 */
[----:B------:R-:W-:Y:S01]  /*15810*/  IMAD R105, R105, UR4, RZ ;  /* 0x0000000469697c24 */ /* 0x000fe2000f8e02ff */
[----:B------:R-:W-:Y:S02]  /*15820*/  PRMT R43, R25, 0x7632, R43 ;  /* 0x00007632192b7816 */ /* 0x000fe4000000002b */
[----:B------:R-:W-:Y:S01]  /*15830*/  LEA R28, P6, R29, R0, 0x1 ;  /* 0x000000001d1c7211 */ /* 0x000fe200078c08ff */
[----:B------:R-:W-:Y:S01]  /*15840*/  @P4 STG.E.U16 desc[UR16][R40.64], R27 ;  /* 0x0000001b28004986 */ /* 0x000fe2000c101510 */
[----:B------:R-:W-:Y:S02]  /*15850*/  LEA.HI.X.SX32 R25, R107, R32, 0x1, P5 ;  /* 0x000000206b197211 */ /* 0x000fe400028f0eff */
[----:B------:R-:W-:Y:S01]  /*15860*/  LEA R30, P4, R105, R0, 0x1 ;  /* 0x00000000691e7211 */ /* 0x000fe200078808ff */
[----:B------:R-:W-:Y:S01]  /*15870*/  IMAD R33, R104, UR4, RZ ;  /* 0x0000000468217c24 */ /* 0x000fe2000f8e02ff */
[----:B------:R-:W-:Y:S01]  /*15880*/  LEA.HI.X.SX32 R29, R29, R32, 0x1, P6 ;  /* 0x000000201d1d7211 */ /* 0x000fe200030f0eff */
[----:B------:R3:W-:Y:S01]  /*15890*/  @P3 STG.E.U16 desc[UR16][R24.64], R31 ;  /* 0x0000001f18003986 */ /* 0x0007e2000c101510 */
[----:B0-----:R-:W-:-:S02]  /*158a0*/  PRMT R35, R26, 0x7632, R35 ;  /* 0x000076321a237816 */ /* 0x001fc40000000023 */
[----:B------:R-:W-:Y:S01]  /*158b0*/  ISETP.LT.AND P5, PT, R104, UR9, !P0 ;  /* 0x0000000968007c0c */ /* 0x000fe2000c7a1270 */
[----:B------:R-:W-:Y:S01]  /*158c0*/  @P1 STG.E.U16 desc[UR16][R28.64], R43 ;  /* 0x0000002b1c001986 */ /* 0x000fe2000c101510 */
[----:B------:R-:W-:Y:S02]  /*158d0*/  LEA R34, P1, R33, R0, 0x1 ;  /* 0x0000000021227211 */ /* 0x000fe400078208ff */
[C---:B------:R-:W-:Y:S01]  /*158e0*/  ISETP.LT.AND P3, PT, R103.reuse, UR9, !P0 ;  /* 0x0000000967007c0c */ /* 0x040fe2000c761270 */
[----:B------:R-:W-:Y:S01]  /*158f0*/  IMAD R103, R103, UR4, RZ ;  /* 0x0000000467677c24 */ /* 0x000fe2000f8e02ff */
[----:B---3--:R-:W-:Y:S02]  /*15900*/  LEA.HI.X.SX32 R31, R105, R32, 0x1, P4 ;  /* 0x00000020691f7211 */ /* 0x008fe400020f0eff */
[----:B------:R-:W-:Y:S01]  /*15910*/  PRMT R42, R27, 0x7632, R42 ;  /* 0x000076321b2a7816 */ /* 0x000fe2000000002a */
[C---:B------:R-:W-:Y:S02]  /*15920*/  IMAD R27, R102.reuse, UR4, RZ ;  /* 0x00000004661b7c24 */ /* 0x040fe4000f8e02ff */
[----:B------:R0:W-:Y:S01]  /*15930*/  @P2 STG.E.U16 desc[UR16][R30.64], R35 ;  /* 0x000000231e002986 */ /* 0x0001e2000c101510 */
[----:B------:R-:W-:-:S02]  /*15940*/  ISETP.LT.AND P2, PT, R102, UR9, !P0 ;  /* 0x0000000966007c0c */ /* 0x000fc4000c741270 */
[-C--:B------:R-:W-:Y:S02]  /*15950*/  LEA R24, P4, R103, R0.reuse, 0x1 ;  /* 0x0000000067187211 */ /* 0x080fe400078808ff */
[----:B------:R-:W-:Y:S02]  /*15960*/  LEA R26, P6, R27, R0, 0x1 ;  /* 0x000000001b1a7211 */ /* 0x000fe400078c08ff */
[-C--:B0-----:R-:W-:Y:S02]  /*15970*/  LEA.HI.X.SX32 R35, R33, R32.reuse, 0x1, P1 ;  /* 0x0000002021237211 */ /* 0x081fe400008f0eff */
[C---:B------:R-:W-:Y:S01]  /*15980*/  ISETP.LT.AND P1, PT, R101.reuse, UR9, !P0 ;  /* 0x0000000965007c0c */ /* 0x040fe2000c721270 */
[----:B------:R-:W-:Y:S01]  /*15990*/  IMAD R101, R101, UR4, RZ ;  /* 0x0000000465657c24 */ /* 0x000fe2000f8e02ff */
[-C--:B------:R-:W-:Y:S01]  /*159a0*/  LEA.HI.X.SX32 R25, R103, R32.reuse, 0x1, P4 ;  /* 0x0000002067197211 */ /* 0x080fe200020f0eff */
[----:B------:R0:W-:Y:S01]  /*159b0*/  @P5 STG.E.U16 desc[UR16][R34.64], R42 ;  /* 0x0000002a22005986 */ /* 0x0001e2000c101510 */
[----:B------:R-:W-:Y:S01]  /*159c0*/  LEA.HI.X.SX32 R27, R27, R32, 0x1, P6 ;  /* 0x000000201b1b7211 */ /* 0x000fe200030f0eff */
[----:B------:R-:W-:Y:S01]  /*159d0*/  IMAD R31, R100, UR4, RZ ;  /* 0x00000004641f7c24 */ /* 0x000fe2000f8e02ff */
[----:B------:R-:W-:-:S02]  /*159e0*/  LEA R28, P5, R101, R0, 0x1 ;  /* 0x00000000651c7211 */ /* 0x000fc400078a08ff */
[----:B------:R-:W-:Y:S01]  /*159f0*/  ISETP.LT.AND P4, PT, R100, UR9, !P0 ;  /* 0x0000000964007c0c */ /* 0x000fe2000c781270 */
[----:B------:R3:W-:Y:S01]  /*15a00*/  @P3 STG.E.U16 desc[UR16][R24.64], R4 ;  /* 0x0000000418003986 */ /* 0x0007e2000c101510 */
[----:B------:R-:W-:-:S03]  /*15a10*/  LEA.HI.X.SX32 R29, R101, R32, 0x1, P5 ;  /* 0x00000020651d7211 */ /* 0x000fc600028f0eff */
[----:B------:R-:W-:Y:S01]  /*15a20*/  @P2 STG.E.U16 desc[UR16][R26.64], R5 ;  /* 0x000000051a002986 */ /* 0x000fe2000c101510 */
[----:B------:R-:W-:-:S03]  /*15a30*/  LEA R30, P2, R31, R0, 0x1 ;  /* 0x000000001f1e7211 */ /* 0x000fc600078408ff */
[----:B------:R4:W-:Y:S01]  /*15a40*/  @P1 STG.E.U16 desc[UR16][R28.64], R6 ;  /* 0x000000061c001986 */ /* 0x0009e2000c101510 */
[C---:B------:R-:W-:Y:S01]  /*15a50*/  ISETP.LT.AND P1, PT, R99.reuse, UR9, !P0 ;  /* 0x0000000963007c0c */ /* 0x040fe2000c721270 */
[----:B------:R-:W-:Y:S01]  /*15a60*/  IMAD R99, R99, UR4, RZ ;  /* 0x0000000463637c24 */ /* 0x000fe2000f8e02ff */
[----:B------:R-:W-:Y:S01]  /*15a70*/  LEA.HI.X.SX32 R31, R31, R32, 0x1, P2 ;  /* 0x000000201f1f7211 */ /* 0x000fe200010f0eff */
[C---:B------:R-:W-:Y:S01]  /*15a80*/  IMAD R33, R98.reuse, UR4, RZ ;  /* 0x0000000462217c24 */ /* 0x040fe2000f8e02ff */
[----:B------:R-:W-:Y:S02]  /*15a90*/  ISETP.LT.AND P3, PT, R98, UR9, !P0 ;  /* 0x0000000962007c0c */ /* 0x000fe4000c761270 */
[----:B0-----:R-:W-:Y:S01]  /*15aa0*/  PRMT R34, R4, 0x7632, R34 ;  /* 0x0000763204227816 */ /* 0x001fe20000000022 */
[----:B------:R0:W-:Y:S01]  /*15ab0*/  @P4 STG.E.U16 desc[UR16][R30.64], R7 ;  /* 0x000000071e004986 */ /* 0x0001e2000c101510 */
[-C--:B---3--:R-:W-:Y:S02]  /*15ac0*/  LEA R24, P4, R99, R0.reuse, 0x1 ;  /* 0x0000000063187211 */ /* 0x088fe400078808ff */
[C---:B------:R-:W-:Y:S01]  /*15ad0*/  ISETP.LT.AND P2, PT, R97.reuse, UR9, !P0 ;  /* 0x0000000961007c0c */ /* 0x040fe2000c741270 */
[----:B------:R-:W-:Y:S01]  /*15ae0*/  IMAD R97, R97, UR4, RZ ;  /* 0x0000000461617c24 */ /* 0x000fe2000f8e02ff */
[----:B------:R-:W-:-:S02]  /*15af0*/  LEA R4, P5, R33, R0, 0x1 ;  /* 0x0000000021047211 */ /* 0x000fc400078a08ff */
[-C--:B------:R-:W-:Y:S02]  /*15b00*/  LEA.HI.X.SX32 R25, R99, R32.reuse, 0x1, P4 ;  /* 0x0000002063197211 */ /* 0x080fe400020f0eff */
[----:B----4-:R-:W-:Y:S02]  /*15b10*/  PRMT R6, R5, 0x7632, R6 ;  /* 0x0000763205067816 */ /* 0x010fe40000000006 */
[----:B------:R-:W-:Y:S02]  /*15b20*/  LEA.HI.X.SX32 R5, R33, R32, 0x1, P5 ;  /* 0x0000002021057211 */ /* 0x000fe400028f0eff */
[C---:B------:R-:W-:Y:S01]  /*15b30*/  LEA R26, P6, R97.reuse, R0, 0x1 ;  /* 0x00000000611a7211 */ /* 0x040fe200078c08ff */
[----:B------:R-:W-:Y:S01]  /*15b40*/  @P1 STG.E.U16 desc[UR16][R24.64], R34 ;  /* 0x0000002218001986 */ /* 0x000fe2000c101510 */
[----:B------:R-:W-:Y:S01]  /*15b50*/  PRMT R33, R6, 0x7632, R33 ;  /* 0x0000763206217816 */ /* 0x000fe20000000021 */
[C---:B------:R-:W-:Y:S01]  /*15b60*/  IMAD R29, R96.reuse, UR4, RZ ;  /* 0x00000004601d7c24 */ /* 0x040fe2000f8e02ff */
[----:B------:R-:W-:Y:S01]  /*15b70*/  LEA.HI.X.SX32 R27, R97, R32, 0x1, P6 ;  /* 0x00000020611b7211 */ /* 0x000fe200030f0eff */
[----:B------:R3:W-:Y:S01]  /*15b80*/  @P3 STG.E.U16 desc[UR16][R4.64], R6 ;  /* 0x0000000604003986 */ /* 0x0007e2000c101510 */
[C---:B------:R-:W-:Y:S01]  /*15b90*/  ISETP.LT.AND P3, PT, R95.reuse, UR9, !P0 ;  /* 0x000000095f007c0c */ /* 0x040fe2000c761270 */
[----:B------:R-:W-:Y:S01]  /*15ba0*/  IMAD R95, R95, UR4, RZ ;  /* 0x000000045f5f7c24 */ /* 0x000fe2000f8e02ff */
[----:B------:R-:W-:Y:S01]  /*15bb0*/  ISETP.LT.AND P1, PT, R96, UR9, !P0 ;  /* 0x0000000960007c0c */ /* 0x000fe2000c721270 */
[----:B------:R4:W-:Y:S01]  /*15bc0*/  @P2 STG.E.U16 desc[UR16][R26.64], R33 ;  /* 0x000000211a002986 */ /* 0x0009e2000c101510 */
[----:B0-----:R-:W-:Y:S01]  /*15bd0*/  IMAD R31, R94, UR4, RZ ;  /* 0x000000045e1f7c24 */ /* 0x001fe2000f8e02ff */
[----:B------:R-:W-:-:S02]  /*15be0*/  LEA R28, P6, R29, R0, 0x1 ;  /* 0x000000001d1c7211 */ /* 0x000fc400078c08ff */
[C---:B------:R-:W-:Y:S01]  /*15bf0*/  ISETP.LT.AND P4, PT, R93.reuse, UR9, !P0 ;  /* 0x000000095d007c0c */ /* 0x040fe2000c781270 */
[----:B------:R-:W-:Y:S01]  /*15c00*/  IMAD R93, R93, UR4, RZ ;  /* 0x000000045d5d7c24 */ /* 0x000fe2000f8e02ff */
[----:B------:R-:W-:Y:S02]  /*15c10*/  ISETP.LT.AND P2, PT, R94, UR9, !P0 ;  /* 0x000000095e007c0c */ /* 0x000fe4000c741270 */
[----:B---3--:R-:W-:Y:S02]  /*15c20*/  LEA R4, P5, R95, R0, 0x1 ;  /* 0x000000005f047211 */ /* 0x008fe400078a08ff */
[----:B------:R-:W-:Y:S02]  /*15c30*/  LEA.HI.X.SX32 R29, R29, R32, 0x1, P6 ;  /* 0x000000201d1d7211 */ /* 0x000fe400030f0eff */
[----:B------:R-:W-:Y:S02]  /*15c40*/  PRMT R25, R7, 0x7632, R25 ;  /* 0x0000763207197816 */ /* 0x000fe40000000019 */
[----:B------:R-:W-:-:S02]  /*15c50*/  LEA R6, P6, R31, R0, 0x1 ;  /* 0x000000001f067211 */ /* 0x000fc400078c08ff */
[----:B------:R-:W-:Y:S02]  /*15c60*/  LEA.HI.X.SX32 R5, R95, R32, 0x1, P5 ;  /* 0x000000205f057211 */ /* 0x000fe400028f0eff */
[----:B------:R-:W-:Y:S01]  /*15c70*/  LEA R24, P5, R93, R0, 0x1 ;  /* 0x000000005d187211 */ /* 0x000fe200078a08ff */
[----:B------:R0:W-:Y:S01]  /*15c80*/  @P1 STG.E.U16 desc[UR16][R28.64], R25 ;  /* 0x000000191c001986 */ /* 0x0001e2000c101510 */
[-C--:B------:R-:W-:Y:S01]  /*15c90*/  LEA.HI.X.SX32 R7, R31, R32.reuse, 0x1, P6 ;  /* 0x000000201f077211 */ /* 0x080fe200030f0eff */
[----:B----4-:R-:W-:Y:S02]  /*15ca0*/  IMAD R27, R92, UR4, RZ ;  /* 0x000000045c1b7c24 */ /* 0x010fe4000f8e02ff */
[----:B------:R-:W-:Y:S04]  /*15cb0*/  @P3 STG.E.U16 desc[UR16][R4.64], R8 ;  /* 0x0000000804003986 */ /* 0x000fe8000c101510 */
[----:B------:R3:W-:Y:S01]  /*15cc0*/  @P2 STG.E.U16 desc[UR16][R6.64], R9 ;  /* 0x0000000906002986 */ /* 0x0007e2000c101510 */
[----:B0-----:R-:W-:-:S05]  /*15cd0*/  LEA.HI.X.SX32 R25, R93, R32, 0x1, P5 ;  /* 0x000000205d197211 */ /* 0x001fca00028f0eff */
[----:B------:R0:W-:Y:S01]  /*15ce0*/  @P4 STG.E.U16 desc[UR16][R24.64], R10 ;  /* 0x0000000a18004986 */ /* 0x0001e2000c101510 */
[----:B------:R-:W-:Y:S02]  /*15cf0*/  ISETP.LT.AND P4, PT, R92, UR9, !P0 ;  /* 0x000000095c007c0c */ /* 0x000fe4000c781270 */
[----:B------:R-:W-:Y:S02]  /*15d00*/  LEA R26, P2, R27, R0, 0x1 ;  /* 0x000000001b1a7211 */ /* 0x000fe400078408ff */
[C---:B------:R-:W-:Y:S01]  /*15d10*/  ISETP.LT.AND P3, PT, R91.reuse, UR9, !P0 ;  /* 0x000000095b007c0c */ /* 0x040fe2000c761270 */
[----:B------:R-:W-:Y:S01]  /*15d20*/  IMAD R91, R91, UR4, RZ ;  /* 0x000000045b5b7c24 */ /* 0x000fe2000f8e02ff */
[C---:B------:R-:W-:Y:S01]  /*15d30*/  ISETP.LT.AND P1, PT, R90.reuse, UR9, !P0 ;  /* 0x000000095a007c0c */ /* 0x040fe2000c721270 */
[----:B---3--:R-:W-:Y:S01]  /*15d40*/  IMAD R7, R90, UR4, RZ ;  /* 0x000000045a077c24 */ /* 0x008fe2000f8e02ff */
[----:B------:R-:W-:Y:S02]  /*15d50*/  LEA.HI.X.SX32 R27, R27, R32, 0x1, P2 ;  /* 0x000000201b1b7211 */ /* 0x000fe400010f0eff */
[C---:B------:R-:W-:Y:S01]  /*15d60*/  ISETP.LT.AND P2, PT, R89.reuse, UR9, !P0 ;  /* 0x0000000959007c0c */ /* 0x040fe2000c741270 */
[----:B------:R-:W-:Y:S01]  /*15d70*/  IMAD R89, R89, UR4, RZ ;  /* 0x0000000459597c24 */ /* 0x000fe2000f8e02ff */
[----:B------:R-:W-:-:S02]  /*15d80*/  LEA R4, P5, R91, R0, 0x1 ;  /* 0x000000005b047211 */ /* 0x000fc400078a08ff */
[----:B------:R-:W-:Y:S01]  /*15d90*/  LEA R6, P6, R7, R0, 0x1 ;  /* 0x0000000007067211 */ /* 0x000fe200078c08ff */
[----:B------:R3:W-:Y:S01]  /*15da0*/  @P4 STG.E.U16 desc[UR16][R26.64], R11 ;  /* 0x0000000b1a004986 */ /* 0x0007e2000c101510 */
[----:B------:R-:W-:Y:S02]  /*15db0*/  PRMT R29, R8, 0x7632, R29 ;  /* 0x00007632081d7816 */ /* 0x000fe4000000001d */
[----:B------:R-:W-:Y:S02]  /*15dc0*/  LEA.HI.X.SX32 R5, R91, R32, 0x1, P5 ;  /* 0x000000205b057211 */ /* 0x000fe400028f0eff */
[----:B------:R-:W-:Y:S01]  /*15dd0*/  LEA R8, P4, R89, R0, 0x1 ;  /* 0x0000000059087211 */ /* 0x000fe200078808ff */
[----:B0-----:R-:W-:Y:S01]  /*15de0*/  IMAD R25, R88, UR4, RZ ;  /* 0x0000000458197c24 */ /* 0x001fe2000f8e02ff */
[----:B------:R-:W-:Y:S02]  /*15df0*/  PRMT R30, R9, 0x7632, R30 ;  /* 0x00007632091e7816 */ /* 0x000fe4000000001e */
[----:B------:R-:W-:Y:S01]  /*15e00*/  LEA.HI.X.SX32 R7, R7, R32, 0x1, P6 ;  /* 0x0000002007077211 */ /* 0x000fe200030f0eff */
[----:B------:R0:W-:Y:S01]  /*15e10*/  @P3 STG.E.U16 desc[UR16][R4.64], R29 ;  /* 0x0000001d04003986 */ /* 0x0001e2000c101510 */
[----:B------:R-:W-:-:S02]  /*15e20*/  PRMT R28, R10, 0x7632, R28 ;  /* 0x000076320a1c7816 */ /* 0x000fc4000000001c */
[----:B------:R-:W-:Y:S02]  /*15e30*/  LEA.HI.X.SX32 R9, R89, R32, 0x1, P4 ;  /* 0x0000002059097211 */ /* 0x000fe400020f0eff */
[----:B------:R-:W-:Y:S01]  /*15e40*/  ISETP.LT.AND P5, PT, R88, UR9, !P0 ;  /* 0x0000000958007c0c */ /* 0x000fe2000c7a1270 */
[----:B------:R4:W-:Y:S01]  /*15e50*/  @P1 STG.E.U16 desc[UR16][R6.64], R30 ;  /* 0x0000001e06001986 */ /* 0x0009e2000c101510 */
[----:B------:R-:W-:Y:S02]  /*15e60*/  LEA R24, P1, R25, R0, 0x1 ;  /* 0x0000000019187211 */ /* 0x000fe400078208ff */
[C---:B------:R-:W-:Y:S01]  /*15e70*/  ISETP.LT.AND P3, PT, R87.reuse, UR9, !P0 ;  /* 0x0000000957007c0c */ /* 0x040fe2000c761270 */
[----:B------:R-:W-:Y:S01]  /*15e80*/  IMAD R87, R87, UR4, RZ ;  /* 0x0000000457577c24 */ /* 0x000fe2000f8e02ff */
[----:B------:R-:W-:Y:S01]  /*15e90*/  PRMT R31, R11, 0x7632, R31 ;  /* 0x000076320b1f7816 */ /* 0x000fe2000000001f */
[----:B------:R2:W-:Y:S01]  /*15ea0*/  @P2 STG.E.U16 desc[UR16][R8.64], R28 ;  /* 0x0000001c08002986 */ /* 0x0005e2000c101510 */
[C---:B---3--:R-:W-:Y:S01]  /*15eb0*/  IMAD R11, R86.reuse, UR4, RZ ;  /* 0x00000004560b7c24 */ /* 0x048fe2000f8e02ff */
[----:B------:R-:W-:-:S02]  /*15ec0*/  ISETP.LT.AND P2, PT, R86, UR9, !P0 ;  /* 0x0000000956007c0c */ /* 0x000fc4000c741270 */
[----:B------:R-:W-:Y:S02]  /*15ed0*/  LEA.HI.X.SX32 R25, R25, R32, 0x1, P1 ;  /* 0x0000002019197211 */ /* 0x000fe400008f0eff */
[C---:B------:R-:W-:Y:S01]  /*15ee0*/  ISETP.LT.AND P1, PT, R85.reuse, UR9, !P0 ;  /* 0x0000000955007c0c */ /* 0x040fe2000c721270 */
[----:B------:R-:W-:Y:S01]  /*15ef0*/  IMAD R85, R85, UR4, RZ ;  /* 0x0000000455557c24 */ /* 0x000fe2000f8e02ff */
[-C--:B0-----:R-:W-:Y:S02]  /*15f00*/  LEA R4, P4, R87, R0.reuse, 0x1 ;  /* 0x0000000057047211 */ /* 0x081fe400078808ff */
[----:B----4-:R-:W-:Y:S01]  /*15f10*/  LEA R6, P6, R11, R0, 0x1 ;  /* 0x000000000b067211 */ /* 0x010fe200078c08ff */
[----:B------:R0:W-:Y:S01]  /*15f20*/  @P5 STG.E.U16 desc[UR16][R24.64], R31 ;  /* 0x0000001f18005986 */ /* 0x0001e2000c101510 */
[----:B------:R-:W-:Y:S02]  /*15f30*/  LEA.HI.X.SX32 R5, R87, R32, 0x1, P4 ;  /* 0x0000002057057211 */ /* 0x000fe400020f0eff */
[----:B--2---:R-:W-:-:S02]  /*15f40*/  LEA R8, P5, R85, R0, 0x1 ;  /* 0x0000000055087211 */ /* 0x004fc400078a08ff */
[-C--:B------:R-:W-:Y:S01]  /*15f50*/  LEA.HI.X.SX32 R7, R11, R32.reuse, 0x1, P6 ;  /* 0x000000200b077211 */ /* 0x080fe200030f0eff */
[C---:B------:R-:W-:Y:S01]  /*15f60*/  IMAD R11, R84.reuse, UR4, RZ ;  /* 0x00000004540b7c24 */ /* 0x040fe2000f8e02ff */
[----:B------:R-:W-:Y:S01]  /*15f70*/  ISETP.LT.AND P4, PT, R84, UR9, !P0 ;  /* 0x0000000954007c0c */ /* 0x000fe2000c781270 */
[----:B------:R2:W-:Y:S01]  /*15f80*/  @P3 STG.E.U16 desc[UR16][R4.64], R12 ;  /* 0x0000000c04003986 */ /* 0x0005e2000c101510 */
[----:B------:R-:W-:-:S03]  /*15f90*/  LEA.HI.X.SX32 R9, R85, R32, 0x1, P5 ;  /* 0x0000002055097211 */ /* 0x000fc600028f0eff */
[----:B------:R3:W-:Y:S01]  /*15fa0*/  @P2 STG.E.U16 desc[UR16][R6.64], R13 ;  /* 0x0000000d06002986 */ /* 0x0007e2000c101510 */
[----:B------:R-:W-:-:S03]  /*15fb0*/  LEA R10, P2, R11, R0, 0x1 ;  /* 0x000000000b0a7211 */ /* 0x000fc600078408ff */
[----:B------:R4:W-:Y:S01]  /*15fc0*/  @P1 STG.E.U16 desc[UR16][R8.64], R14 ;  /* 0x0000000e08001986 */ /* 0x0009e2000c101510 */
[C---:B------:R-:W-:Y:S01]  /*15fd0*/  ISETP.LT.AND P1, PT, R79.reuse, UR9, !P0 ;  /* 0x000000094f007c0c */ /* 0x040fe2000c721270 */
[----:B------:R-:W-:Y:S01]  /*15fe0*/  IMAD R79, R79, UR4, RZ ;  /* 0x000000044f4f7c24 */ /* 0x000fe2000f8e02ff */
[----:B------:R-:W-:Y:S01]  /*15ff0*/  LEA.HI.X.SX32 R11, R11, R32, 0x1, P2 ;  /* 0x000000200b0b7211 */ /* 0x000fe200010f0eff */
[C---:B0-----:R-:W-:Y:S01]  /*16000*/  IMAD R25, R78.reuse, UR4, RZ ;  /* 0x000000044e197c24 */ /* 0x041fe2000f8e02ff */
[C---:B------:R-:W-:Y:S01]  /*16010*/  ISETP.LT.AND P2, PT, R77.reuse, UR9, !P0 ;  /* 0x000000094d007c0c */ /* 0x040fe2000c741270 */
[----:B------:R-:W-:Y:S01]  /*16020*/  IMAD R77, R77, UR4, RZ ;  /* 0x000000044d4d7c24 */ /* 0x000fe2000f8e02ff */
[----:B------:R-:W-:Y:S01]  /*16030*/  ISETP.LT.AND P3, PT, R78, UR9, !P0 ;  /* 0x000000094e007c0c */ /* 0x000fe2000c761270 */
[----:B------:R0:W-:Y:S01]  /*16040*/  @P4 STG.E.U16 desc[UR16][R10.64], R15 ;  /* 0x0000000f0a004986 */ /* 0x0001e2000c101510 */
[-C--:B--2---:R-:W-:Y:S02]  /*16050*/  LEA R4, P4, R79, R0.reuse, 0x1 ;  /* 0x000000004f047211 */ /* 0x084fe400078808ff */
[----:B---3--:R-:W-:-:S02]  /*16060*/  LEA R6, P5, R25, R0, 0x1 ;  /* 0x0000000019067211 */ /* 0x008fc400078a08ff */
[----:B----4-:R-:W-:Y:S02]  /*16070*/  LEA R8, P6, R77, R0, 0x1 ;  /* 0x000000004d087211 */ /* 0x010fe400078c08ff */
[----:B------:R-:W-:Y:S02]  /*16080*/  PRMT R14, R13, 0x7632, R14 ;  /* 0x000076320d0e7816 */ /* 0x000fe4000000000e */
[----:B------:R-:W-:Y:S02]  /*16090*/  PRMT R12, R12, 0x7632, R12 ;  /* 0x000076320c0c7816 */ /* 0x000fe4000000000c */
[-C--:B------:R-:W-:Y:S02]  /*160a0*/  LEA.HI.X.SX32 R5, R79, R32.reuse, 0x1, P4 ;  /* 0x000000204f057211 */ /* 0x080fe400020f0eff */
[----:B------:R-:W-:Y:S02]  /*160b0*/  LEA.HI.X.SX32 R7, R25, R32, 0x1, P5 ;  /* 0x0000002019077211 */ /* 0x000fe400028f0eff */
[----:B------:R-:W-:-:S02]  /*160c0*/  PRMT R24, R14, 0x7632, R24 ;  /* 0x000076320e187816 */ /* 0x000fc40000000018 */
[----:B------:R-:W-:Y:S01]  /*160d0*/  LEA.HI.X.SX32 R9, R77, R32, 0x1, P6 ;  /* 0x000000204d097211 */ /* 0x000fe200030f0eff */
[----:B------:R2:W-:Y:S01]  /*160e0*/  @P1 STG.E.U16 desc[UR16][R4.64], R12 ;  /* 0x0000000c04001986 */ /* 0x0005e2000c101510 */
[C---:B------:R-:W-:Y:S01]  /*160f0*/  ISETP.LT.AND P4, PT, R71.reuse, UR9, !P0 ;  /* 0x0000000947007c0c */ /* 0x040fe2000c781270 */
[----:B0-----:R-:W-:Y:S02]  /*16100*/  IMAD R11, R76, UR4, RZ ;  /* 0x000000044c0b7c24 */ /* 0x001fe4000f8e02ff */
[----:B------:R0:W-:Y:S01]  /*16110*/  @P3 STG.E.U16 desc[UR16][R6.64], R14 ;  /* 0x0000000e06003986 */ /* 0x0001e2000c101510 */
[----:B------:R-:W-:-:S03]  /*16120*/  IMAD R71, R71, UR4, RZ ;  /* 0x0000000447477c24 */ /* 0x000fc6000f8e02ff */
[----:B------:R3:W-:Y:S01]  /*16130*/  @P2 STG.E.U16 desc[UR16][R8.64], R24 ;  /* 0x0000001808002986 */ /* 0x0007e2000c101510 */
[----:B------:R-:W-:Y:S01]  /*16140*/  ISETP.LT.AND P2, PT, R76, UR9, !P0 ;  /* 0x000000094c007c0c */ /* 0x000fe2000c741270 */
[C---:B------:R-:W-:Y:S01]  /*16150*/  IMAD R13, R70.reuse, UR4, RZ ;  /* 0x00000004460d7c24 */ /* 0x040fe2000f8e02ff */
[C---:B------:R-:W-:Y:S01]  /*16160*/  ISETP.LT.AND P1, PT, R69.reuse, UR9, !P0 ;  /* 0x0000000945007c0c */ /* 0x040fe2000c721270 */
[----:B------:R-:W-:Y:S01]  /*16170*/  IMAD R69, R69, UR4, RZ ;  /* 0x0000000445457c24 */ /* 0x000fe2000f8e02ff */
[-C--:B------:R-:W-:Y:S01]  /*16180*/  LEA R10, P6, R11, R0.reuse, 0x1 ;  /* 0x000000000b0a7211 */ /* 0x080fe200078c08ff */
[----:B------:R-:W4:Y:S01]  /*16190*/  LDS.128 R24, [R46] ;  /* 0x000000002e187984 */ /* 0x000f220000000c00 */
[----:B--2---:R-:W-:Y:S02]  /*161a0*/  LEA R4, P5, R71, R0, 0x1 ;  /* 0x0000000047047211 */ /* 0x004fe400078a08ff */
[----:B------:R-:W-:Y:S02]  /*161b0*/  ISETP.LT.AND P3, PT, R70, UR9, !P0 ;  /* 0x0000000946007c0c */ /* 0x000fe4000c761270 */
[----:B------:R-:W-:-:S02]  /*161c0*/  LEA.HI.X.SX32 R11, R11, R32, 0x1, P6 ;  /* 0x000000200b0b7211 */ /* 0x000fc400030f0eff */
[----:B------:R-:W-:Y:S02]  /*161d0*/  LEA.HI.X.SX32 R5, R71, R32, 0x1, P5 ;  /* 0x0000002047057211 */ /* 0x000fe400028f0eff */
[-C--:B0-----:R-:W-:Y:S02]  /*161e0*/  LEA R6, P6, R13, R0.reuse, 0x1 ;  /* 0x000000000d067211 */ /* 0x081fe400078c08ff */
[----:B------:R-:W-:Y:S02]  /*161f0*/  PRMT R15, R15, 0x7632, R15 ;  /* 0x000076320f0f7816 */ /* 0x000fe4000000000f */
[----:B---3--:R-:W-:Y:S02]  /*16200*/  LEA R8, P5, R69, R0, 0x1 ;  /* 0x0000000045087211 */ /* 0x008fe400078a08ff */
[-C--:B------:R-:W-:Y:S01]  /*16210*/  LEA.HI.X.SX32 R7, R13, R32.reuse, 0x1, P6 ;  /* 0x000000200d077211 */ /* 0x080fe200030f0eff */
[----:B------:R0:W-:Y:S01]  /*16220*/  @P2 STG.E.U16 desc[UR16][R10.64], R15 ;  /* 0x0000000f0a002986 */ /* 0x0001e2000c101510 */
[----:B------:R-:W-:Y:S01]  /*16230*/  LEA.HI.X.SX32 R9, R69, R32, 0x1, P5 ;  /* 0x0000002045097211 */ /* 0x000fe200028f0eff */
[C---:B------:R-:W-:Y:S01]  /*16240*/  IMAD R13, R68.reuse, UR4, RZ ;  /* 0x00000004440d7c24 */ /* 0x040fe2000f8e02ff */
[C---:B------:R-:W-:Y:S01]  /*16250*/  ISETP.LT.AND P5, PT, R63.reuse, UR9, !P0 ;  /* 0x000000093f007c0c */ /* 0x040fe2000c7a1270 */
[----:B------:R-:W-:Y:S01]  /*16260*/  IMAD R63, R63, UR4, RZ ;  /* 0x000000043f3f7c24 */ /* 0x000fe2000f8e02ff */
[----:B------:R-:W-:Y:S01]  /*16270*/  ISETP.LT.AND P2, PT, R68, UR9, !P0 ;  /* 0x0000000944007c0c */ /* 0x000fe2000c741270 */
[----:B------:R2:W-:Y:S04]  /*16280*/  @P4 STG.E.U16 desc[UR16][R4.64], R16 ;  /* 0x0000001004004986 */ /* 0x0005e8000c101510 */
[----:B------:R3:W-:Y:S01]  /*16290*/  @P3 STG.E.U16 desc[UR16][R6.64], R17 ;  /* 0x0000001106003986 */ /* 0x0007e2000c101510 */
[----:B------:R-:W-:Y:S01]  /*162a0*/  LEA R12, P3, R13, R0, 0x1 ;  /* 0x000000000d0c7211 */ /* 0x000fe200078608ff */
[----:B0-----:R-:W-:-:S02]  /*162b0*/  IMAD R11, R62, UR4, RZ ;  /* 0x000000043e0b7c24 */ /* 0x001fc4000f8e02ff */
[----:B------:R0:W-:Y:S01]  /*162c0*/  @P1 STG.E.U16 desc[UR16][R8.64], R18 ;  /* 0x0000001208001986 */ /* 0x0001e2000c101510 */
[----:B------:R-:W-:Y:S02]  /*162d0*/  LEA.HI.X.SX32 R13, R13, R32, 0x1, P3 ;  /* 0x000000200d0d7211 */ /* 0x000fe400018f0eff */
[C---:B--2---:R-:W-:Y:S02]  /*162e0*/  LEA R4, P4, R63.reuse, R0, 0x1 ;  /* 0x000000003f047211 */ /* 0x044fe400078808ff */
[----:B------:R-:W-:Y:S02]  /*162f0*/  ISETP.LT.AND P1, PT, R62, UR9, !P0 ;  /* 0x000000093e007c0c */ /* 0x000fe4000c721270 */
[----:B---3--:R-:W-:Y:S02]  /*16300*/  PRMT R7, R16, 0x7632, R7 ;  /* 0x0000763210077816 */ /* 0x008fe40000000007 */
[----:B------:R-:W-:Y:S02]  /*16310*/  LEA.HI.X.SX32 R5, R63, R32, 0x1, P4 ;  /* 0x000000203f057211 */ /* 0x000fe400020f0eff */
[----:B------:R-:W-:Y:S01]  /*16320*/  LEA R6, P3, R11, R0, 0x1 ;  /* 0x000000000b067211 */ /* 0x000fe200078608ff */
[----:B------:R-:W-:Y:S01]  /*16330*/  @P2 STG.E.U16 desc[UR16][R12.64], R19 ;  /* 0x000000130c002986 */ /* 0x000fe2000c101510 */
[C---:B------:R-:W-:Y:S01]  /*16340*/  ISETP.LT.AND P4, PT, R61.reuse, UR9, !P0 ;  /* 0x000000093d007c0c */ /* 0x040fe2000c781270 */
[----:B------:R-:W-:-:S02]  /*16350*/  IMAD R61, R61, UR4, RZ ;  /* 0x000000043d3d7c24 */ /* 0x000fc4000f8e02ff */
[----:B------:R2:W-:Y:S01]  /*16360*/  @P5 STG.E.U16 desc[UR16][R4.64], R7 ;  /* 0x0000000704005986 */ /* 0x0005e2000c101510 */
[----:B------:R-:W-:Y:S02]  /*16370*/  PRMT R17, R17, 0x7632, R17 ;  /* 0x0000763211117816 */ /* 0x000fe40000000011 */
[----:B0-----:R-:W-:Y:S02]  /*16380*/  LEA R8, P2, R61, R0, 0x1 ;  /* 0x000000003d087211 */ /* 0x001fe400078408ff */
[----:B--2---:R-:W-:Y:S01]  /*16390*/  LEA.HI.X.SX32 R7, R11, R32, 0x1, P3 ;  /* 0x000000200b077211 */ /* 0x004fe200018f0eff */
[C---:B------:R-:W-:Y:S01]  /*163a0*/  IMAD R11, R60.reuse, UR4, RZ ;  /* 0x000000043c0b7c24 */ /* 0x040fe2000f8e02ff */
[----:B------:R-:W-:-:S03]  /*163b0*/  ISETP.LT.AND P3, PT, R60, UR9, !P0 ;  /* 0x000000093c007c0c */ /* 0x000fc6000c761270 */
[----:B------:R0:W-:Y:S01]  /*163c0*/  @P1 STG.E.U16 desc[UR16][R6.64], R17 ;  /* 0x0000001106001986 */ /* 0x0001e2000c101510 */
[----:B------:R-:W-:Y:S02]  /*163d0*/  LEA R10, P5, R11, R0, 0x1 ;  /* 0x000000000b0a7211 */ /* 0x000fe400078a08ff */
[C---:B------:R-:W-:Y:S01]  /*163e0*/  ISETP.LT.AND P1, PT, R55.reuse, UR9, !P0 ;  /* 0x0000000937007c0c */ /* 0x040fe2000c721270 */
[----:B------:R-:W-:Y:S01]  /*163f0*/  IMAD R55, R55, UR4, RZ ;  /* 0x0000000437377c24 */ /* 0x000fe2000f8e02ff */
[----:B------:R-:W-:Y:S01]  /*16400*/  PRMT R14, R18, 0x7632, R14 ;  /* 0x00007632120e7816 */ /* 0x000fe2000000000e */
[----:B------:R-:W-:Y:S01]  /*16410*/  IMAD R13, R54, UR4, RZ ;  /* 0x00000004360d7c24 */ /* 0x000fe2000f8e02ff */
[-C--:B------:R-:W-:Y:S02]  /*16420*/  LEA.HI.X.SX32 R9, R61, R32.reuse, 0x1, P2 ;  /* 0x000000203d097211 */ /* 0x080fe400010f0eff */
[----:B------:R-:W-:Y:S02]  /*16430*/  PRMT R15, R19, 0x7632, R15 ;  /* 0x00007632130f7816 */ /* 0x000fe4000000000f */
[----:B------:R-:W-:-:S02]  /*16440*/  LEA.HI.X.SX32 R11, R11, R32, 0x1, P5 ;  /* 0x000000200b0b7211 */ /* 0x000fc400028f0eff */
[----:B------:R-:W-:Y:S01]  /*16450*/  ISETP.LT.AND P2, PT, R54, UR9, !P0 ;  /* 0x0000000936007c0c */ /* 0x000fe2000c741270 */
[----:B------:R2:W-:Y:S01]  /*16460*/  @P4 STG.E.U16 desc[UR16][R8.64], R14 ;  /* 0x0000000e08004986 */ /* 0x0005e2000c101510 */
[-C--:B------:R-:W-:Y:S02]  /*16470*/  LEA R4, P6, R55, R0.reuse, 0x1 ;  /* 0x0000000037047211 */ /* 0x080fe400078c08ff */
[----:B0-----:R-:W-:Y:S01]  /*16480*/  LEA R6, P4, R13, R0, 0x1 ;  /* 0x000000000d067211 */ /* 0x001fe200078808ff */
[----:B------:R-:W-:Y:S01]  /*16490*/  @P3 STG.E.U16 desc[UR16][R10.64], R15 ;  /* 0x0000000f0a003986 */ /* 0x000fe2000c101510 */
[C---:B------:R-:W-:Y:S01]  /*164a0*/  ISETP.LT.AND P3, PT, R53.reuse, UR9, !P0 ;  /* 0x0000000935007c0c */ /* 0x040fe2000c761270 */
[----:B------:R-:W-:Y:S01]  /*164b0*/  IMAD R53, R53, UR4, RZ ;  /* 0x0000000435357c24 */ /* 0x000fe2000f8e02ff */
[-C--:B------:R-:W-:Y:S02]  /*164c0*/  LEA.HI.X.SX32 R5, R55, R32.reuse, 0x1, P6 ;  /* 0x0000002037057211 */ /* 0x080fe400030f0eff */
[----:B------:R-:W-:-:S02]  /*164d0*/  LEA.HI.X.SX32 R7, R13, R32, 0x1, P4 ;  /* 0x000000200d077211 */ /* 0x000fc400020f0eff */
[----:B------:R-:W-:Y:S01]  /*164e0*/  LEA R12, P4, R53, R0, 0x1 ;  /* 0x00000000350c7211 */ /* 0x000fe200078808ff */
[----:B-1----:R0:W-:Y:S01]  /*164f0*/  @P1 STG.E.U16 desc[UR16][R4.64], R20 ;  /* 0x0000001404001986 */ /* 0x0021e2000c101510 */
[----:B------:R-:W-:-:S03]  /*16500*/  ISETP.LT.AND P1, PT, R47, UR9, !P0 ;  /* 0x000000092f007c0c */ /* 0x000fc6000c721270 */
[----:B------:R1:W-:Y:S01]  /*16510*/  @P2 STG.E.U16 desc[UR16][R6.64], R21 ;  /* 0x0000001506002986 */ /* 0x0003e2000c101510 */
[C---:B------:R-:W-:Y:S01]  /*16520*/  ISETP.LT.AND P2, PT, R45.reuse, UR9, !P0 ;  /* 0x000000092d007c0c */ /* 0x040fe2000c741270 */
[----:B------:R-:W-:Y:S01]  /*16530*/  IMAD R45, R45, UR4, RZ ;  /* 0x000000042d2d7c24 */ /* 0x000fe2000f8e02ff */
[----:B------:R-:W-:Y:S01]  /*16540*/  LEA.HI.X.SX32 R13, R53, R32, 0x1, P4 ;  /* 0x00000020350d7211 */ /* 0x000fe200020f0eff */
[----:B------:R-:W-:Y:S01]  /*16550*/  IMAD R47, R47, UR4, RZ ;  /* 0x000000042f2f7c24 */ /* 0x000fe2000f8e02ff */
[C---:B------:R-:W-:Y:S01]  /*16560*/  ISETP.LT.AND P4, PT, R52.reuse, UR9, !P0 ;  /* 0x0000000934007c0c */ /* 0x040fe2000c781270 */
[----:B--2---:R-:W-:Y:S01]  /*16570*/  IMAD R9, R52, UR4, RZ ;  /* 0x0000000434097c24 */ /* 0x004fe2000f8e02ff */
[-C--:B0-----:R-:W-:Y:S01]  /*16580*/  LEA R4, P5, R45, R0.reuse, 0x1 ;  /* 0x000000002d047211 */ /* 0x081fe200078a08ff */
[----:B------:R0:W-:Y:S03]  /*16590*/  @P3 STG.E.U16 desc[UR16][R12.64], R22 ;  /* 0x000000160c003986 */ /* 0x0001e6000c101510 */
[----:B------:R-:W-:-:S02]  /*165a0*/  LEA R8, P6, R9, R0, 0x1 ;  /* 0x0000000009087211 */ /* 0x000fc400078c08ff */
[----:B-1----:R-:W-:Y:S02]  /*165b0*/  LEA R6, P3, R47, R0, 0x1 ;  /* 0x000000002f067211 */ /* 0x002fe400078608ff */
[-C--:B------:R-:W-:Y:S02]  /*165c0*/  LEA.HI.X.SX32 R5, R45, R32.reuse, 0x1, P5 ;  /* 0x000000202d057211 */ /* 0x080fe400028f0eff */
[----:B------:R-:W-:Y:S02]  /*165d0*/  PRMT R20, R20, 0x7632, R20 ;  /* 0x0000763214147816 */ /* 0x000fe40000000014 */
[-C--:B------:R-:W-:Y:S01]  /*165e0*/  LEA.HI.X.SX32 R7, R47, R32.reuse, 0x1, P3 ;  /* 0x000000202f077211 */ /* 0x080fe200018f0eff */
[----:B------:R-:W-:Y:S01]  /*165f0*/  IMAD R11, R38, UR4, RZ ;  /* 0x00000004260b7c24 */ /* 0x000fe2000f8e02ff */
[----:B------:R-:W-:Y:S02]  /*16600*/  PRMT R21, R21, 0x7632, R21 ;  /* 0x0000763215157816 */ /* 0x000fe40000000015 */
[----:B------:R-:W-:Y:S01]  /*16610*/  LEA.HI.X.SX32 R9, R9, R32, 0x1, P6 ;  /* 0x0000002009097211 */ /* 0x000fe200030f0eff */
[----:B0-----:R-:W-:Y:S01]  /*16620*/  IMAD R13, R44, UR4, RZ ;  /* 0x000000042c0d7c24 */ /* 0x001fe2000f8e02ff */
[----:B------:R0:W-:Y:S01]  /*16630*/  @P2 STG.E.U16 desc[UR16][R4.64], R23 ;  /* 0x0000001704002986 */ /* 0x0001e2000c101510 */
[C---:B------:R-:W-:Y:S01]  /*16640*/  ISETP.LT.AND P2, PT, R39.reuse, UR9, !P0 ;  /* 0x0000000927007c0c */ /* 0x040fe2000c741270 */
[----:B------:R-:W-:-:S02]  /*16650*/  IMAD R39, R39, UR4, RZ ;  /* 0x0000000427277c24 */ /* 0x000fc4000f8e02ff */
[----:B------:R1:W-:Y:S01]  /*16660*/  @P1 STG.E.U16 desc[UR16][R6.64], R20 ;  /* 0x0000001406001986 */ /* 0x0003e2000c101510 */
[----:B------:R-:W-:Y:S02]  /*16670*/  ISETP.LT.AND P1, PT, R38, UR9, !P0 ;  /* 0x0000000926007c0c */ /* 0x000fe4000c721270 */
[----:B------:R-:W-:Y:S01]  /*16680*/  ISETP.LT.AND P3, PT, R44, UR9, !P0 ;  /* 0x000000092c007c0c */ /* 0x000fe2000c761270 */
[----:B------:R2:W-:Y:S01]  /*16690*/  @P4 STG.E.U16 desc[UR16][R8.64], R21 ;  /* 0x0000001508004986 */ /* 0x0005e2000c101510 */
[-C--:B------:R-:W-:Y:S02]  /*166a0*/  LEA R10, P6, R11, R0.reuse, 0x1 ;  /* 0x000000000b0a7211 */ /* 0x080fe400078c08ff */
[C---:B------:R-:W-:Y:S01]  /*166b0*/  ISETP.LT.AND P4, PT, R37.reuse, UR9, !P0 ;  /* 0x0000000925007c0c */ /* 0x040fe2000c781270 */
[----:B------:R-:W-:Y:S01]  /*166c0*/  IMAD R37, R37, UR4, RZ ;  /* 0x0000000425257c24 */ /* 0x000fe2000f8e02ff */
[----:B0-----:R-:W-:Y:S02]  /*166d0*/  LEA R4, P5, R13, R0, 0x1 ;  /* 0x000000000d047211 */ /* 0x001fe400078a08ff */
[----:B------:R-:W-:-:S02]  /*166e0*/  LEA.HI.X.SX32 R11, R11, R32, 0x1, P6 ;  /* 0x000000200b0b7211 */ /* 0x000fc400030f0eff */
[----:B-1----:R-:W-:Y:S02]  /*166f0*/  LEA R6, P6, R39, R0, 0x1 ;  /* 0x0000000027067211 */ /* 0x002fe400078c08ff */
[----:B------:R-:W-:Y:S02]  /*16700*/  LEA.HI.X.SX32 R5, R13, R32, 0x1, P5 ;  /* 0x000000200d057211 */ /* 0x000fe400028f0eff */
[----:B--2---:R-:W-:Y:S02]  /*16710*/  LEA R8, P5, R37, R0, 0x1 ;  /* 0x0000000025087211 */ /* 0x004fe400078a08ff */
[----:B------:R-:W-:Y:S02]  /*16720*/  PRMT R22, R22, 0x7632, R22 ;  /* 0x0000763216167816 */ /* 0x000fe40000000016 */
[----:B------:R-:W-:Y:S02]  /*16730*/  PRMT R23, R23, 0x7632, R23 ;  /* 0x0000763217177816 */ /* 0x000fe40000000017 */
[----:B------:R-:W-:-:S02]  /*16740*/  LEA.HI.X.SX32 R7, R39, R32, 0x1, P6 ;  /* 0x0000002027077211 */ /* 0x000fc400030f0eff */
[----:B------:R-:W-:Y:S01]  /*16750*/  LEA.HI.X.SX32 R9, R37, R32, 0x1, P5 ;  /* 0x0000002025097211 */ /* 0x000fe200028f0eff */
[----:B------:R0:W-:Y:S01]  /*16760*/  @P1 STG.E.U16 desc[UR16][R10.64], R22 ;  /* 0x000000160a001986 */ /* 0x0001e2000c101510 */
[----:B------:R-:W-:Y:S02]  /*16770*/  IMAD R13, R36, UR4, RZ ;  /* 0x00000004240d7c24 */ /* 0x000fe4000f8e02ff */
[----:B------:R-:W-:Y:S01]  /*16780*/  IMAD R15, R2, UR4, RZ ;  /* 0x00000004020f7c24 */ /* 0x000fe2000f8e02ff */
[----:B------:R1:W-:Y:S01]  /*16790*/  @P3 STG.E.U16 desc[UR16][R4.64], R23 ;  /* 0x0000001704003986 */ /* 0x0003e2000c101510 */
[----:B------:R-:W-:-:S03]  /*167a0*/  IMAD R17, R3, UR4, RZ ;  /* 0x0000000403117c24 */ /* 0x000fc6000f8e02ff */
[----:B----4-:R2:W-:Y:S01]  /*167b0*/  @P2 STG.E.U16 desc[UR16][R6.64], R24 ;  /* 0x0000001806002986 */ /* 0x0105e2000c101510 */
[----:B------:R-:W-:-:S03]  /*167c0*/  IMAD R19, R116, UR4, RZ ;  /* 0x0000000474137c24 */ /* 0x000fc6000f8e02ff */
[----:B------:R3:W-:Y:S01]  /*167d0*/  @P4 STG.E.U16 desc[UR16][R8.64], R25 ;  /* 0x0000001908004986 */ /* 0x0007e2000c101510 */
[----:B------:R-:W-:Y:S01]  /*167e0*/  ISETP.LT.AND P4, PT, R2, UR9, !P0 ;  /* 0x0000000902007c0c */ /* 0x000fe2000c781270 */
[----:B0-----:R-:W-:Y:S01]  /*167f0*/  IMAD R11, R119, UR4, RZ ;  /* 0x00000004770b7c24 */ /* 0x001fe2000f8e02ff */
[-C--:B------:R-:W-:Y:S02]  /*16800*/  LEA R2, P6, R13, R0.reuse, 0x1 ;  /* 0x000000000d027211 */ /* 0x080fe400078c08ff */
[----:B-1----:R-:W-:Y:S02]  /*16810*/  LEA R4, P1, R15, R0, 0x1 ;  /* 0x000000000f047211 */ /* 0x002fe400078208ff */
[----:B------:R-:W-:Y:S02]  /*16820*/  ISETP.LT.AND P5, PT, R36, UR9, !P0 ;  /* 0x0000000924007c0c */ /* 0x000fe4000c7a1270 */
[----:B------:R-:W-:Y:S02]  /*16830*/  ISETP.LT.AND P3, PT, R3, UR9, !P0 ;  /* 0x0000000903007c0c */ /* 0x000fe4000c761270 */
[----:B------:R-:W-:-:S02]  /*16840*/  LEA.HI.X.SX32 R3, R13, R32, 0x1, P6 ;  /* 0x000000200d037211 */ /* 0x000fc400030f0eff */
[-C--:B--2---:R-:W-:Y:S02]  /*16850*/  LEA R6, P2, R17, R0.reuse, 0x1 ;  /* 0x0000000011067211 */ /* 0x084fe400078408ff */
[----:B---3--:R-:W-:Y:S02]  /*16860*/  LEA R8, P6, R11, R0, 0x1 ;  /* 0x000000000b087211 */ /* 0x008fe400078c08ff */
[----:B------:R-:W-:Y:S02]  /*16870*/  LEA.HI.X.SX32 R5, R15, R32, 0x1, P1 ;  /* 0x000000200f057211 */ /* 0x000fe400008f0eff */
[----:B------:R-:W-:Y:S02]  /*16880*/  LEA R10, P1, R19, R0, 0x1 ;  /* 0x00000000130a7211 */ /* 0x000fe400078208ff */
[-C--:B------:R-:W-:Y:S02]  /*16890*/  LEA.HI.X.SX32 R7, R17, R32.reuse, 0x1, P2 ;  /* 0x0000002011077211 */ /* 0x080fe400010f0eff */
[----:B------:R-:W-:-:S02]  /*168a0*/  LEA.HI.X.SX32 R9, R11, R32, 0x1, P6 ;  /* 0x000000200b097211 */ /* 0x000fc400030f0eff */
[----:B------:R-:W-:Y:S02]  /*168b0*/  ISETP.LT.AND P2, PT, R119, UR9, !P0 ;  /* 0x0000000977007c0c */ /* 0x000fe4000c741270 */
[----:B------:R-:W-:Y:S02]  /*168c0*/  LEA.HI.X.SX32 R11, R19, R32, 0x1, P1 ;  /* 0x00000020130b7211 */ /* 0x000fe400008f0eff */
[----:B------:R-:W-:Y:S02]  /*168d0*/  ISETP.LT.AND P1, PT, R116, UR9, !P0 ;  /* 0x0000000974007c0c */ /* 0x000fe4000c721270 */
[C---:B------:R-:W-:Y:S01]  /*168e0*/  ISETP.LT.AND P0, PT, R117.reuse, UR9, !P0 ;  /* 0x0000000975007c0c */ /* 0x040fe2000c701270 */
[----:B------:R0:W-:Y:S01]  /*168f0*/  @P5 STG.E.U16 desc[UR16][R2.64], R26 ;  /* 0x0000001a02005986 */ /* 0x0001e2000c101510 */
[----:B------:R-:W-:Y:S01]  /*16900*/  IMAD R21, R117, UR4, RZ ;  /* 0x0000000475157c24 */ /* 0x000fe2000f8e02ff */
[----:B------:R-:W-:Y:S02]  /*16910*/  PRMT R25, R25, 0x7632, R25 ;  /* 0x0000763219197816 */ /* 0x000fe40000000019 */
[----:B------:R1:W-:Y:S02]  /*16920*/  @P4 STG.E.U16 desc[UR16][R4.64], R27 ;  /* 0x0000001b04004986 */ /* 0x0003e4000c101510 */
[----:B------:R-:W-:-:S02]  /*16930*/  LEA R12, P6, R21, R0, 0x1 ;  /* 0x00000000150c7211 */ /* 0x000fc400078c08ff */
[----:B0-----:R-:W-:Y:S02]  /*16940*/  PRMT R3, R24, 0x7632, R3 ;  /* 0x0000763218037816 */ /* 0x001fe40000000003 */
[----:B-1----:R-:W-:-:S03]  /*16950*/  PRMT R5, R26, 0x7632, R5 ;  /* 0x000076321a057816 */ /* 0x002fc60000000005 */
[----:B------:R0:W-:Y:S04]  /*16960*/  @P3 STG.E.U16 desc[UR16][R6.64], R3 ;  /* 0x0000000306003986 */ /* 0x0001e8000c101510 */
[----:B------:R0:W-:Y:S01]  /*16970*/  @P2 STG.E.U16 desc[UR16][R8.64], R25 ;  /* 0x0000001908002986 */ /* 0x0001e2000c101510 */
[----:B------:R-:W-:-:S03]  /*16980*/  LEA.HI.X.SX32 R13, R21, R32, 0x1, P6 ;  /* 0x00000020150d7211 */ /* 0x000fc600030f0eff */
[----:B------:R0:W-:Y:S01]  /*16990*/  @P1 STG.E.U16 desc[UR16][R10.64], R5 ;  /* 0x000000050a001986 */ /* 0x0001e2000c101510 */
[----:B------:R-:W-:Y:S05]  /*169a0*/  @!P0 EXIT ;  /* 0x000000000000894d */ /* 0x000fea0003800000 */
[----:B0-----:R-:W-:-:S05]  /*169b0*/  PRMT R6, R27, 0x7632, R6 ;  /* 0x000076321b067816 */ /* 0x001fca0000000006 */
[----:B------:R-:W-:Y:S01]  /*169c0*/  STG.E.U16 desc[UR16][R12.64], R6 ;  /* 0x000000060c007986 */ /* 0x000fe2000c101510 */
[----:B------:R-:W-:Y:S05]  /*169d0*/  EXIT ;  /* 0x000000000000794d */ /* 0x000fea0003800000 */
.L_x_2:
[----:B------:R-:W-:-:S00]  /*169e0*/  BRA `(.L_x_2) ;  /* 0xfffffffc00fc7947 */ /* 0x000fc0000383ffff */
[----:B------:R-:W-:-:S00]  /*169f0*/  NOP ;  /* 0x0000000000007918 */ /* 0x000fc00000000000 */
        /* <DEDUP_REMOVED lines=8> */
.L_x_3:


//--------------------- .nv.shared.matmul_kernel  --------------------------
	.section	.nv.shared.matmul_kernel,"aw",@nobits
	.sectionflags	@""
	.align	16
	.zero		1024


//--------------------- .nv.shared.reserved.0     --------------------------
	.section	.nv.shared.reserved.0,"aw",@nobits
	.weak		__nv_reservedSMEM_offset_0_alias
	.size		__nv_reservedSMEM_offset_0_alias, 0, 0
	.other		__nv_reservedSMEM_offset_0_alias,@"STO_CUDA_RESERVED_SHARED STV_DEFAULT"
__nv_reservedSMEM_offset_0_alias:
	.zero		0


//--------------------- .nv.constant0.matmul_kernel --------------------------
	.section	.nv.constant0.matmul_kernel,"a",@progbits
	.sectionflags	@""
	.align	4
.nv.constant0.matmul_kernel:
	.zero		608


//--------------------- SYMBOLS --------------------------

	.type		.nv.reservedSmem.offset0,@object
	.size		.nv.reservedSmem.offset0,0x4
